//
// Generated by NVIDIA NVVM Compiler
//
// Compiler Build ID: CL-36424714
// Cuda compilation tools, release 13.0, V13.0.88
// Based on NVVM 20.0.0
//

.version 9.0
.target sm_100
.address_size 64

	// .globl	conv2d_forward
.extern .shared .align 16 .b8 shared_mem[];
.extern .shared .align 16 .b8 shared_mem_f64[];

.visible .entry conv2d_forward(
	.param .u64 .ptr .align 1 conv2d_forward_param_0,
	.param .u64 .ptr .align 1 conv2d_forward_param_1,
	.param .u64 .ptr .align 1 conv2d_forward_param_2,
	.param .u64 .ptr .align 1 conv2d_forward_param_3,
	.param .u32 conv2d_forward_param_4,
	.param .u32 conv2d_forward_param_5,
	.param .u32 conv2d_forward_param_6,
	.param .u32 conv2d_forward_param_7,
	.param .u32 conv2d_forward_param_8,
	.param .u32 conv2d_forward_param_9,
	.param .u32 conv2d_forward_param_10,
	.param .u32 conv2d_forward_param_11,
	.param .u32 conv2d_forward_param_12,
	.param .u32 conv2d_forward_param_13,
	.param .u32 conv2d_forward_param_14,
	.param .u32 conv2d_forward_param_15,
	.param .u32 conv2d_forward_param_16
)
{
	.reg .pred 	%p<139>;
	.reg .b32 	%r<223>;
	.reg .b32 	%f<136>;
	.reg .b64 	%rd<31>;

	ld.param.u64 	%rd6, [conv2d_forward_param_0];
	ld.param.u64 	%rd4, [conv2d_forward_param_2];
	ld.param.u32 	%r91, [conv2d_forward_param_4];
	ld.param.u32 	%r79, [conv2d_forward_param_5];
	ld.param.u32 	%r80, [conv2d_forward_param_6];
	ld.param.u32 	%r81, [conv2d_forward_param_7];
	ld.param.u32 	%r82, [conv2d_forward_param_8];
	ld.param.u32 	%r92, [conv2d_forward_param_9];
	ld.param.u32 	%r84, [conv2d_forward_param_10];
	ld.param.u32 	%r85, [conv2d_forward_param_11];
	ld.param.u32 	%r86, [conv2d_forward_param_12];
	cvta.to.global.u64 	%rd1, %rd6;
	add.s32 	%r1, %r85, 15;
	add.s32 	%r2, %r86, 15;
	mul.lo.s32 	%r3, %r86, %r85;
	mov.u32 	%r93, %ctaid.x;
	shl.b32 	%r4, %r93, 4;
	mov.u32 	%r5, %tid.x;
	add.s32 	%r6, %r4, %r5;
	mov.u32 	%r94, %ctaid.y;
	shl.b32 	%r7, %r94, 4;
	mov.u32 	%r8, %tid.y;
	add.s32 	%r95, %r7, %r8;
	mov.u32 	%r96, %ctaid.z;
	div.u32 	%r11, %r96, %r82;
	mul.lo.s32 	%r97, %r11, %r82;
	sub.s32 	%r10, %r96, %r97;
	mov.u32 	%r98, %ntid.x;
	mad.lo.s32 	%r12, %r8, %r98, %r5;
	mov.u32 	%r99, %ntid.y;
	mul.lo.s32 	%r13, %r98, %r99;
	setp.ge.s32 	%p3, %r6, %r84;
	setp.ge.s32 	%p4, %r95, %r92;
	or.pred  	%p5, %p3, %p4;
	setp.ge.s32 	%p6, %r10, %r82;
	or.pred  	%p7, %p5, %p6;
	setp.ge.s32 	%p8, %r11, %r91;
	or.pred  	%p1, %p7, %p8;
	setp.lt.s32 	%p9, %r79, 1;
	mov.f32 	%f112, 0f00000000;
	@%p9 bra 	$L__BB0_70;
	ld.param.u32 	%r213, [conv2d_forward_param_16];
	ld.param.u32 	%r212, [conv2d_forward_param_15];
	ld.param.u32 	%r211, [conv2d_forward_param_14];
	ld.param.u32 	%r210, [conv2d_forward_param_13];
	ld.param.u64 	%rd29, [conv2d_forward_param_1];
	mul.lo.s32 	%r101, %r2, %r1;
	shl.b32 	%r102, %r101, 2;
	mov.u32 	%r103, shared_mem;
	add.s32 	%r14, %r103, %r102;
	mul.lo.s32 	%r104, %r211, %r4;
	sub.s32 	%r15, %r104, %r213;
	mul.lo.s32 	%r105, %r210, %r7;
	sub.s32 	%r16, %r105, %r212;
	mul.lo.s32 	%r17, %r210, %r8;
	mul.lo.s32 	%r18, %r211, %r5;
	add.s32 	%r19, %r12, %r13;
	max.s32 	%r106, %r101, %r19;
	setp.lt.s32 	%p10, %r19, %r101;
	selp.u32 	%r107, 1, 0, %p10;
	add.s32 	%r108, %r19, %r107;
	sub.s32 	%r109, %r106, %r108;
	div.u32 	%r110, %r109, %r13;
	add.s32 	%r20, %r110, %r107;
	and.b32  	%r21, %r86, 7;
	and.b32  	%r22, %r86, 3;
	shl.b32 	%r23, %r13, 2;
	add.s32 	%r24, %r19, %r13;
	min.s32 	%r111, %r85, %r86;
	setp.lt.s32 	%p11, %r111, 1;
	or.pred  	%p2, %p11, %p1;
	and.b32  	%r25, %r86, 2147483640;
	cvta.to.global.u64 	%rd2, %rd29;
	mov.f32 	%f112, 0f00000000;
	mov.b32 	%r214, 0;
$L__BB0_2:
	setp.ge.s32 	%p12, %r12, %r3;
	@%p12 bra 	$L__BB0_5;
	mul.lo.s32 	%r112, %r3, %r79;
	mul.lo.s32 	%r113, %r112, %r10;
	mad.lo.s32 	%r27, %r214, %r3, %r113;
	mov.u32 	%r216, %r12;
$L__BB0_4:
	add.s32 	%r114, %r27, %r216;
	mul.wide.s32 	%rd7, %r114, 4;
	add.s64 	%rd8, %rd2, %rd7;
	ld.global.f32 	%f60, [%rd8];
	shl.b32 	%r115, %r216, 2;
	add.s32 	%r116, %r14, %r115;
	st.shared.f32 	[%r116], %f60;
	add.s32 	%r216, %r216, %r13;
	setp.lt.s32 	%p13, %r216, %r3;
	@%p13 bra 	$L__BB0_4;
$L__BB0_5:
	mul.lo.s32 	%r117, %r2, %r1;
	setp.ge.s32 	%p14, %r12, %r117;
	@%p14 bra 	$L__BB0_26;
	and.b32  	%r118, %r20, 3;
	setp.eq.s32 	%p15, %r118, 3;
	mad.lo.s32 	%r119, %r11, %r79, %r214;
	mul.lo.s32 	%r28, %r119, %r80;
	mov.u32 	%r215, %r12;
	@%p15 bra 	$L__BB0_16;
	div.s32 	%r120, %r12, %r2;
	mul.lo.s32 	%r121, %r120, %r2;
	sub.s32 	%r122, %r12, %r121;
	add.s32 	%r29, %r122, %r15;
	add.s32 	%r30, %r120, %r16;
	setp.gt.s32 	%p16, %r29, -1;
	setp.lt.s32 	%p17, %r29, %r81;
	and.pred  	%p18, %p16, %p17;
	setp.gt.s32 	%p19, %r30, -1;
	setp.lt.s32 	%p20, %r30, %r80;
	and.pred  	%p21, %p19, %p20;
	and.pred  	%p23, %p18, %p21;
	mov.f32 	%f103, 0f00000000;
	not.pred 	%p24, %p23;
	@%p24 bra 	$L__BB0_9;
	add.s32 	%r123, %r28, %r30;
	mad.lo.s32 	%r124, %r123, %r81, %r29;
	mul.wide.s32 	%rd9, %r124, 4;
	add.s64 	%rd10, %rd1, %rd9;
	ld.global.f32 	%f103, [%rd10];
$L__BB0_9:
	and.b32  	%r125, %r20, 3;
	setp.eq.s32 	%p25, %r125, 0;
	shl.b32 	%r126, %r12, 2;
	mov.u32 	%r127, shared_mem;
	add.s32 	%r128, %r127, %r126;
	st.shared.f32 	[%r128], %f103;
	mov.u32 	%r215, %r19;
	@%p25 bra 	$L__BB0_16;
	div.s32 	%r129, %r19, %r2;
	mul.lo.s32 	%r130, %r129, %r2;
	sub.s32 	%r131, %r19, %r130;
	add.s32 	%r31, %r131, %r15;
	add.s32 	%r32, %r129, %r16;
	setp.gt.s32 	%p26, %r31, -1;
	setp.lt.s32 	%p27, %r31, %r81;
	and.pred  	%p28, %p26, %p27;
	setp.gt.s32 	%p29, %r32, -1;
	setp.lt.s32 	%p30, %r32, %r80;
	and.pred  	%p31, %p29, %p30;
	and.pred  	%p33, %p28, %p31;
	mov.f32 	%f104, 0f00000000;
	not.pred 	%p34, %p33;
	@%p34 bra 	$L__BB0_12;
	add.s32 	%r132, %r28, %r32;
	mad.lo.s32 	%r133, %r132, %r81, %r31;
	mul.wide.s32 	%rd11, %r133, 4;
	add.s64 	%rd12, %rd1, %rd11;
	ld.global.f32 	%f104, [%rd12];
$L__BB0_12:
	and.b32  	%r134, %r20, 3;
	setp.eq.s32 	%p35, %r134, 1;
	shl.b32 	%r135, %r12, 2;
	mov.u32 	%r136, shared_mem;
	add.s32 	%r137, %r136, %r135;
	add.s32 	%r33, %r137, %r23;
	st.shared.f32 	[%r33], %f104;
	mov.u32 	%r215, %r24;
	@%p35 bra 	$L__BB0_16;
	div.s32 	%r138, %r24, %r2;
	mul.lo.s32 	%r139, %r138, %r2;
	sub.s32 	%r140, %r24, %r139;
	add.s32 	%r34, %r140, %r15;
	add.s32 	%r35, %r138, %r16;
	setp.gt.s32 	%p36, %r34, -1;
	setp.lt.s32 	%p37, %r34, %r81;
	and.pred  	%p38, %p36, %p37;
	setp.gt.s32 	%p39, %r35, -1;
	setp.lt.s32 	%p40, %r35, %r80;
	and.pred  	%p41, %p39, %p40;
	and.pred  	%p43, %p38, %p41;
	mov.f32 	%f105, 0f00000000;
	not.pred 	%p44, %p43;
	@%p44 bra 	$L__BB0_15;
	add.s32 	%r141, %r28, %r35;
	mad.lo.s32 	%r142, %r141, %r81, %r34;
	mul.wide.s32 	%rd13, %r142, 4;
	add.s64 	%rd14, %rd1, %rd13;
	ld.global.f32 	%f105, [%rd14];
$L__BB0_15:
	add.s32 	%r215, %r24, %r13;
	add.s32 	%r143, %r33, %r23;
	st.shared.f32 	[%r143], %f105;
$L__BB0_16:
	setp.lt.u32 	%p45, %r20, 3;
	@%p45 bra 	$L__BB0_26;
$L__BB0_17:
	div.s32 	%r144, %r215, %r2;
	mul.lo.s32 	%r145, %r144, %r2;
	sub.s32 	%r146, %r215, %r145;
	add.s32 	%r41, %r146, %r15;
	add.s32 	%r42, %r144, %r16;
	setp.gt.s32 	%p46, %r41, -1;
	setp.lt.s32 	%p47, %r41, %r81;
	and.pred  	%p48, %p46, %p47;
	setp.gt.s32 	%p49, %r42, -1;
	setp.lt.s32 	%p50, %r42, %r80;
	and.pred  	%p51, %p49, %p50;
	and.pred  	%p53, %p48, %p51;
	mov.f32 	%f106, 0f00000000;
	not.pred 	%p54, %p53;
	@%p54 bra 	$L__BB0_19;
	add.s32 	%r147, %r28, %r42;
	mad.lo.s32 	%r148, %r147, %r81, %r41;
	mul.wide.s32 	%rd15, %r148, 4;
	add.s64 	%rd16, %rd1, %rd15;
	ld.global.f32 	%f106, [%rd16];
$L__BB0_19:
	shl.b32 	%r149, %r215, 2;
	mov.u32 	%r150, shared_mem;
	add.s32 	%r43, %r150, %r149;
	st.shared.f32 	[%r43], %f106;
	add.s32 	%r44, %r215, %r13;
	div.s32 	%r151, %r44, %r2;
	mul.lo.s32 	%r152, %r151, %r2;
	sub.s32 	%r153, %r44, %r152;
	add.s32 	%r45, %r153, %r15;
	add.s32 	%r46, %r151, %r16;
	setp.gt.s32 	%p55, %r45, -1;
	setp.lt.s32 	%p56, %r45, %r81;
	and.pred  	%p57, %p55, %p56;
	setp.gt.s32 	%p58, %r46, -1;
	setp.lt.s32 	%p59, %r46, %r80;
	and.pred  	%p60, %p58, %p59;
	and.pred  	%p62, %p57, %p60;
	mov.f32 	%f107, 0f00000000;
	not.pred 	%p63, %p62;
	@%p63 bra 	$L__BB0_21;
	add.s32 	%r154, %r28, %r46;
	mad.lo.s32 	%r155, %r154, %r81, %r45;
	mul.wide.s32 	%rd17, %r155, 4;
	add.s64 	%rd18, %rd1, %rd17;
	ld.global.f32 	%f107, [%rd18];
$L__BB0_21:
	add.s32 	%r47, %r43, %r23;
	st.shared.f32 	[%r47], %f107;
	add.s32 	%r48, %r44, %r13;
	div.s32 	%r156, %r48, %r2;
	mul.lo.s32 	%r157, %r156, %r2;
	sub.s32 	%r158, %r48, %r157;
	add.s32 	%r49, %r158, %r15;
	add.s32 	%r50, %r156, %r16;
	setp.gt.s32 	%p64, %r49, -1;
	setp.lt.s32 	%p65, %r49, %r81;
	and.pred  	%p66, %p64, %p65;
	setp.gt.s32 	%p67, %r50, -1;
	setp.lt.s32 	%p68, %r50, %r80;
	and.pred  	%p69, %p67, %p68;
	and.pred  	%p71, %p66, %p69;
	mov.f32 	%f108, 0f00000000;
	not.pred 	%p72, %p71;
	@%p72 bra 	$L__BB0_23;
	add.s32 	%r159, %r28, %r50;
	mad.lo.s32 	%r160, %r159, %r81, %r49;
	mul.wide.s32 	%rd19, %r160, 4;
	add.s64 	%rd20, %rd1, %rd19;
	ld.global.f32 	%f108, [%rd20];
$L__BB0_23:
	add.s32 	%r51, %r47, %r23;
	st.shared.f32 	[%r51], %f108;
	add.s32 	%r52, %r48, %r13;
	div.s32 	%r161, %r52, %r2;
	mul.lo.s32 	%r162, %r161, %r2;
	sub.s32 	%r163, %r52, %r162;
	add.s32 	%r53, %r163, %r15;
	add.s32 	%r54, %r161, %r16;
	setp.gt.s32 	%p73, %r53, -1;
	setp.lt.s32 	%p74, %r53, %r81;
	and.pred  	%p75, %p73, %p74;
	setp.gt.s32 	%p76, %r54, -1;
	setp.lt.s32 	%p77, %r54, %r80;
	and.pred  	%p78, %p76, %p77;
	and.pred  	%p80, %p75, %p78;
	mov.f32 	%f109, 0f00000000;
	not.pred 	%p81, %p80;
	@%p81 bra 	$L__BB0_25;
	add.s32 	%r164, %r28, %r54;
	mad.lo.s32 	%r165, %r164, %r81, %r53;
	mul.wide.s32 	%rd21, %r165, 4;
	add.s64 	%rd22, %rd1, %rd21;
	ld.global.f32 	%f109, [%rd22];
$L__BB0_25:
	add.s32 	%r166, %r51, %r23;
	st.shared.f32 	[%r166], %f109;
	add.s32 	%r215, %r52, %r13;
	mul.lo.s32 	%r167, %r2, %r1;
	setp.lt.s32 	%p82, %r215, %r167;
	@%p82 bra 	$L__BB0_17;
$L__BB0_26:
	bar.sync 	0;
	@%p2 bra 	$L__BB0_69;
	mov.b32 	%r218, 0;
$L__BB0_28:
	setp.lt.u32 	%p83, %r86, 8;
	add.s32 	%r57, %r218, %r17;
	mul.lo.s32 	%r58, %r57, %r2;
	mul.lo.s32 	%r59, %r218, %r86;
	mov.b32 	%r221, 0;
	@%p83 bra 	$L__BB0_47;
	mov.b32 	%r219, 0;
$L__BB0_30:
	.pragma "nounroll";
	setp.ge.s32 	%p84, %r57, %r1;
	add.s32 	%r61, %r219, %r18;
	setp.ge.s32 	%p85, %r61, %r2;
	add.s32 	%r171, %r61, %r58;
	shl.b32 	%r172, %r171, 2;
	mov.u32 	%r173, shared_mem;
	add.s32 	%r62, %r173, %r172;
	add.s32 	%r174, %r219, %r59;
	shl.b32 	%r175, %r174, 2;
	add.s32 	%r63, %r14, %r175;
	or.pred  	%p86, %p84, %p85;
	@%p86 bra 	$L__BB0_32;
	ld.shared.f32 	%f69, [%r62];
	ld.shared.f32 	%f70, [%r63];
	fma.rn.f32 	%f112, %f69, %f70, %f112;
$L__BB0_32:
	add.s32 	%r176, %r61, 1;
	setp.ge.s32 	%p88, %r176, %r2;
	or.pred  	%p89, %p84, %p88;
	@%p89 bra 	$L__BB0_34;
	ld.shared.f32 	%f71, [%r62+4];
	ld.shared.f32 	%f72, [%r63+4];
	fma.rn.f32 	%f112, %f71, %f72, %f112;
$L__BB0_34:
	add.s32 	%r177, %r61, 2;
	setp.ge.s32 	%p91, %r177, %r2;
	or.pred  	%p92, %p84, %p91;
	@%p92 bra 	$L__BB0_36;
	ld.shared.f32 	%f73, [%r62+8];
	ld.shared.f32 	%f74, [%r63+8];
	fma.rn.f32 	%f112, %f73, %f74, %f112;
$L__BB0_36:
	add.s32 	%r178, %r61, 3;
	setp.ge.s32 	%p94, %r178, %r2;
	or.pred  	%p95, %p84, %p94;
	@%p95 bra 	$L__BB0_38;
	ld.shared.f32 	%f75, [%r62+12];
	ld.shared.f32 	%f76, [%r63+12];
	fma.rn.f32 	%f112, %f75, %f76, %f112;
$L__BB0_38:
	add.s32 	%r179, %r61, 4;
	setp.ge.s32 	%p97, %r179, %r2;
	or.pred  	%p98, %p84, %p97;
	@%p98 bra 	$L__BB0_40;
	ld.shared.f32 	%f77, [%r62+16];
	ld.shared.f32 	%f78, [%r63+16];
	fma.rn.f32 	%f112, %f77, %f78, %f112;
$L__BB0_40:
	add.s32 	%r180, %r61, 5;
	setp.ge.s32 	%p100, %r180, %r2;
	or.pred  	%p101, %p84, %p100;
	@%p101 bra 	$L__BB0_42;
	ld.shared.f32 	%f79, [%r62+20];
	ld.shared.f32 	%f80, [%r63+20];
	fma.rn.f32 	%f112, %f79, %f80, %f112;
$L__BB0_42:
	add.s32 	%r181, %r61, 6;
	setp.ge.s32 	%p103, %r181, %r2;
	or.pred  	%p104, %p84, %p103;
	@%p104 bra 	$L__BB0_44;
	ld.shared.f32 	%f81, [%r62+24];
	ld.shared.f32 	%f82, [%r63+24];
	fma.rn.f32 	%f112, %f81, %f82, %f112;
$L__BB0_44:
	add.s32 	%r182, %r61, 7;
	setp.ge.s32 	%p106, %r182, %r2;
	or.pred  	%p107, %p84, %p106;
	@%p107 bra 	$L__BB0_46;
	ld.shared.f32 	%f83, [%r62+28];
	ld.shared.f32 	%f84, [%r63+28];
	fma.rn.f32 	%f112, %f83, %f84, %f112;
$L__BB0_46:
	add.s32 	%r219, %r219, 8;
	setp.ne.s32 	%p108, %r219, %r25;
	mov.u32 	%r221, %r25;
	@%p108 bra 	$L__BB0_30;
$L__BB0_47:
	setp.eq.s32 	%p109, %r21, 0;
	@%p109 bra 	$L__BB0_68;
	add.s32 	%r183, %r21, -1;
	setp.lt.u32 	%p110, %r183, 3;
	@%p110 bra 	$L__BB0_58;
	setp.ge.s32 	%p111, %r57, %r1;
	add.s32 	%r66, %r221, %r18;
	setp.ge.s32 	%p112, %r66, %r2;
	add.s32 	%r185, %r66, %r58;
	shl.b32 	%r186, %r185, 2;
	mov.u32 	%r187, shared_mem;
	add.s32 	%r67, %r187, %r186;
	add.s32 	%r188, %r221, %r59;
	shl.b32 	%r189, %r188, 2;
	add.s32 	%r68, %r14, %r189;
	or.pred  	%p113, %p111, %p112;
	@%p113 bra 	$L__BB0_51;
	ld.shared.f32 	%f86, [%r67];
	ld.shared.f32 	%f87, [%r68];
	fma.rn.f32 	%f112, %f86, %f87, %f112;
$L__BB0_51:
	add.s32 	%r190, %r66, 1;
	setp.ge.s32 	%p115, %r190, %r2;
	or.pred  	%p116, %p111, %p115;
	@%p116 bra 	$L__BB0_53;
	ld.shared.f32 	%f88, [%r67+4];
	ld.shared.f32 	%f89, [%r68+4];
	fma.rn.f32 	%f112, %f88, %f89, %f112;
$L__BB0_53:
	add.s32 	%r191, %r66, 2;
	setp.ge.s32 	%p118, %r191, %r2;
	or.pred  	%p119, %p111, %p118;
	@%p119 bra 	$L__BB0_55;
	ld.shared.f32 	%f90, [%r67+8];
	ld.shared.f32 	%f91, [%r68+8];
	fma.rn.f32 	%f112, %f90, %f91, %f112;
$L__BB0_55:
	add.s32 	%r192, %r66, 3;
	setp.ge.s32 	%p121, %r192, %r2;
	or.pred  	%p122, %p111, %p121;
	@%p122 bra 	$L__BB0_57;
	ld.shared.f32 	%f92, [%r67+12];
	ld.shared.f32 	%f93, [%r68+12];
	fma.rn.f32 	%f112, %f92, %f93, %f112;
$L__BB0_57:
	add.s32 	%r221, %r221, 4;
$L__BB0_58:
	setp.eq.s32 	%p123, %r22, 0;
	@%p123 bra 	$L__BB0_68;
	setp.eq.s32 	%p124, %r22, 1;
	@%p124 bra 	$L__BB0_65;
	setp.ge.s32 	%p125, %r57, %r1;
	add.s32 	%r71, %r221, %r18;
	setp.ge.s32 	%p126, %r71, %r2;
	add.s32 	%r193, %r71, %r58;
	shl.b32 	%r194, %r193, 2;
	mov.u32 	%r195, shared_mem;
	add.s32 	%r72, %r195, %r194;
	add.s32 	%r196, %r221, %r59;
	shl.b32 	%r197, %r196, 2;
	add.s32 	%r73, %r14, %r197;
	or.pred  	%p127, %p125, %p126;
	@%p127 bra 	$L__BB0_62;
	ld.shared.f32 	%f95, [%r72];
	ld.shared.f32 	%f96, [%r73];
	fma.rn.f32 	%f112, %f95, %f96, %f112;
$L__BB0_62:
	add.s32 	%r198, %r71, 1;
	setp.ge.s32 	%p129, %r198, %r2;
	or.pred  	%p130, %p125, %p129;
	@%p130 bra 	$L__BB0_64;
	ld.shared.f32 	%f97, [%r72+4];
	ld.shared.f32 	%f98, [%r73+4];
	fma.rn.f32 	%f112, %f97, %f98, %f112;
$L__BB0_64:
	add.s32 	%r221, %r221, 2;
$L__BB0_65:
	and.b32  	%r199, %r86, 1;
	setp.eq.b32 	%p131, %r199, 1;
	not.pred 	%p132, %p131;
	@%p132 bra 	$L__BB0_68;
	setp.ge.s32 	%p133, %r57, %r1;
	add.s32 	%r76, %r221, %r18;
	setp.ge.s32 	%p134, %r76, %r2;
	or.pred  	%p135, %p133, %p134;
	@%p135 bra 	$L__BB0_68;
	add.s32 	%r200, %r76, %r58;
	add.s32 	%r201, %r221, %r59;
	shl.b32 	%r202, %r200, 2;
	mov.u32 	%r203, shared_mem;
	add.s32 	%r204, %r203, %r202;
	ld.shared.f32 	%f99, [%r204];
	shl.b32 	%r205, %r201, 2;
	add.s32 	%r206, %r14, %r205;
	ld.shared.f32 	%f100, [%r206];
	fma.rn.f32 	%f112, %f99, %f100, %f112;
$L__BB0_68:
	add.s32 	%r218, %r218, 1;
	setp.ne.s32 	%p136, %r218, %r85;
	@%p136 bra 	$L__BB0_28;
$L__BB0_69:
	bar.sync 	0;
	add.s32 	%r214, %r214, 1;
	setp.ne.s32 	%p137, %r214, %r79;
	@%p137 bra 	$L__BB0_2;
$L__BB0_70:
	@%p1 bra 	$L__BB0_74;
	setp.eq.s64 	%p138, %rd4, 0;
	@%p138 bra 	$L__BB0_73;
	cvta.to.global.u64 	%rd23, %rd4;
	mul.wide.u32 	%rd24, %r10, 4;
	add.s64 	%rd25, %rd23, %rd24;
	ld.global.f32 	%f101, [%rd25];
	add.f32 	%f112, %f112, %f101;
$L__BB0_73:
	ld.param.u64 	%rd30, [conv2d_forward_param_3];
	mad.lo.s32 	%r207, %r11, %r82, %r10;
	mad.lo.s32 	%r208, %r207, %r92, %r95;
	mad.lo.s32 	%r209, %r208, %r84, %r6;
	cvta.to.global.u64 	%rd26, %rd30;
	mul.wide.s32 	%rd27, %r209, 4;
	add.s64 	%rd28, %rd26, %rd27;
	st.global.f32 	[%rd28], %f112;
$L__BB0_74:
	ret;

}
	// .globl	depthwise_separable_conv2d_fused
.visible .entry depthwise_separable_conv2d_fused(
	.param .u64 .ptr .align 1 depthwise_separable_conv2d_fused_param_0,
	.param .u64 .ptr .align 1 depthwise_separable_conv2d_fused_param_1,
	.param .u64 .ptr .align 1 depthwise_separable_conv2d_fused_param_2,
	.param .u64 .ptr .align 1 depthwise_separable_conv2d_fused_param_3,
	.param .u64 .ptr .align 1 depthwise_separable_conv2d_fused_param_4,
	.param .u64 .ptr .align 1 depthwise_separable_conv2d_fused_param_5,
	.param .u32 depthwise_separable_conv2d_fused_param_6,
	.param .u32 depthwise_separable_conv2d_fused_param_7,
	.param .u32 depthwise_separable_conv2d_fused_param_8,
	.param .u32 depthwise_separable_conv2d_fused_param_9,
	.param .u32 depthwise_separable_conv2d_fused_param_10,
	.param .u32 depthwise_separable_conv2d_fused_param_11,
	.param .u32 depthwise_separable_conv2d_fused_param_12,
	.param .u32 depthwise_separable_conv2d_fused_param_13,
	.param .u32 depthwise_separable_conv2d_fused_param_14,
	.param .u32 depthwise_separable_conv2d_fused_param_15,
	.param .u32 depthwise_separable_conv2d_fused_param_16
)
{
	.reg .pred 	%p<229>;
	.reg .b32 	%r<253>;
	.reg .b32 	%f<496>;
	.reg .b64 	%rd<144>;

	ld.param.u64 	%rd20, [depthwise_separable_conv2d_fused_param_0];
	ld.param.u64 	%rd21, [depthwise_separable_conv2d_fused_param_1];
	ld.param.u64 	%rd22, [depthwise_separable_conv2d_fused_param_2];
	ld.param.u64 	%rd17, [depthwise_separable_conv2d_fused_param_3];
	ld.param.u64 	%rd18, [depthwise_separable_conv2d_fused_param_4];
	ld.param.u32 	%r112, [depthwise_separable_conv2d_fused_param_6];
	ld.param.u32 	%r102, [depthwise_separable_conv2d_fused_param_7];
	ld.param.u32 	%r103, [depthwise_separable_conv2d_fused_param_8];
	ld.param.u32 	%r104, [depthwise_separable_conv2d_fused_param_9];
	ld.param.u32 	%r105, [depthwise_separable_conv2d_fused_param_10];
	ld.param.u32 	%r106, [depthwise_separable_conv2d_fused_param_11];
	ld.param.u32 	%r107, [depthwise_separable_conv2d_fused_param_12];
	ld.param.u32 	%r108, [depthwise_separable_conv2d_fused_param_13];
	ld.param.u32 	%r109, [depthwise_separable_conv2d_fused_param_14];
	ld.param.u32 	%r110, [depthwise_separable_conv2d_fused_param_15];
	ld.param.u32 	%r111, [depthwise_separable_conv2d_fused_param_16];
	cvta.to.global.u64 	%rd1, %rd21;
	cvta.to.global.u64 	%rd2, %rd20;
	cvta.to.global.u64 	%rd3, %rd22;
	cvta.to.global.u64 	%rd4, %rd17;
	shl.b32 	%r113, %r110, 1;
	sub.s32 	%r114, %r104, %r106;
	add.s32 	%r115, %r114, %r113;
	div.s32 	%r116, %r115, %r108;
	shl.b32 	%r117, %r111, 1;
	sub.s32 	%r118, %r105, %r107;
	add.s32 	%r119, %r118, %r117;
	div.s32 	%r2, %r119, %r109;
	mov.u32 	%r120, %ctaid.x;
	mov.u32 	%r121, %ntid.x;
	mov.u32 	%r122, %tid.x;
	mad.lo.s32 	%r3, %r120, %r121, %r122;
	mov.u32 	%r123, %ctaid.y;
	mov.u32 	%r124, %ntid.y;
	mov.u32 	%r125, %tid.y;
	mad.lo.s32 	%r126, %r123, %r124, %r125;
	mov.u32 	%r127, %ctaid.z;
	div.u32 	%r6, %r127, %r103;
	mul.lo.s32 	%r128, %r6, %r103;
	sub.s32 	%r5, %r127, %r128;
	setp.gt.s32 	%p3, %r3, %r2;
	setp.gt.s32 	%p4, %r126, %r116;
	or.pred  	%p5, %p3, %p4;
	setp.ge.s32 	%p6, %r5, %r103;
	or.pred  	%p7, %p5, %p6;
	setp.ge.s32 	%p8, %r6, %r112;
	or.pred  	%p9, %p7, %p8;
	@%p9 bra 	$L__BB1_143;
	mul.lo.s32 	%r129, %r109, %r3;
	sub.s32 	%r7, %r129, %r111;
	mul.lo.s32 	%r130, %r108, %r126;
	sub.s32 	%r8, %r130, %r110;
	setp.lt.s32 	%p10, %r102, 1;
	mov.f32 	%f494, 0f00000000;
	@%p10 bra 	$L__BB1_140;
	setp.lt.s32 	%p11, %r106, 1;
	mul.lo.s32 	%r9, %r6, %r102;
	mul.lo.s32 	%r10, %r5, %r102;
	@%p11 bra 	$L__BB1_116;
	setp.lt.s32 	%p29, %r107, 1;
	@%p29 bra 	$L__BB1_93;
	setp.ne.s64 	%p47, %rd17, 0;
	@%p47 bra 	$L__BB1_49;
	and.b32  	%r11, %r107, 7;
	and.b32  	%r12, %r107, 3;
	and.b32  	%r13, %r107, 2147483640;
	and.b32  	%r14, %r107, 1;
	mov.f32 	%f494, 0f00000000;
	mov.b32 	%r223, 0;
$L__BB1_6:
	add.s32 	%r191, %r223, %r9;
	mul.lo.s32 	%r16, %r191, %r104;
	mul.lo.s32 	%r17, %r223, %r106;
	mov.f32 	%f420, 0f00000000;
	mov.b32 	%r224, 0;
$L__BB1_7:
	setp.lt.u32 	%p138, %r107, 8;
	add.s32 	%r193, %r224, %r8;
	setp.gt.s32 	%p139, %r193, -1;
	setp.lt.s32 	%p140, %r193, %r104;
	and.pred  	%p1, %p139, %p140;
	add.s32 	%r194, %r16, %r193;
	mul.lo.s32 	%r19, %r194, %r105;
	add.s32 	%r195, %r224, %r17;
	mul.lo.s32 	%r20, %r195, %r107;
	mov.b32 	%r227, 0;
	@%p138 bra 	$L__BB1_26;
	mov.b32 	%r225, 0;
$L__BB1_9:
	.pragma "nounroll";
	add.s32 	%r22, %r225, %r7;
	setp.gt.s32 	%p141, %r22, -1;
	setp.lt.s32 	%p142, %r22, %r105;
	and.pred  	%p143, %p141, %p142;
	and.pred  	%p145, %p1, %p143;
	add.s32 	%r197, %r22, %r19;
	mul.wide.s32 	%rd125, %r197, 4;
	add.s64 	%rd5, %rd2, %rd125;
	add.s32 	%r198, %r225, %r20;
	mul.wide.s32 	%rd126, %r198, 4;
	add.s64 	%rd6, %rd1, %rd126;
	not.pred 	%p146, %p145;
	@%p146 bra 	$L__BB1_11;
	ld.global.f32 	%f383, [%rd5];
	ld.global.f32 	%f384, [%rd6];
	fma.rn.f32 	%f420, %f383, %f384, %f420;
$L__BB1_11:
	add.s32 	%r199, %r22, 1;
	setp.gt.s32 	%p147, %r199, -1;
	setp.lt.s32 	%p148, %r199, %r105;
	and.pred  	%p149, %p147, %p148;
	and.pred  	%p150, %p1, %p149;
	not.pred 	%p151, %p150;
	@%p151 bra 	$L__BB1_13;
	ld.global.f32 	%f385, [%rd5+4];
	ld.global.f32 	%f386, [%rd6+4];
	fma.rn.f32 	%f420, %f385, %f386, %f420;
$L__BB1_13:
	add.s32 	%r200, %r22, 2;
	setp.gt.s32 	%p152, %r200, -1;
	setp.lt.s32 	%p153, %r200, %r105;
	and.pred  	%p154, %p152, %p153;
	and.pred  	%p155, %p1, %p154;
	not.pred 	%p156, %p155;
	@%p156 bra 	$L__BB1_15;
	ld.global.f32 	%f387, [%rd5+8];
	ld.global.f32 	%f388, [%rd6+8];
	fma.rn.f32 	%f420, %f387, %f388, %f420;
$L__BB1_15:
	add.s32 	%r201, %r22, 3;
	setp.gt.s32 	%p157, %r201, -1;
	setp.lt.s32 	%p158, %r201, %r105;
	and.pred  	%p159, %p157, %p158;
	and.pred  	%p160, %p1, %p159;
	not.pred 	%p161, %p160;
	@%p161 bra 	$L__BB1_17;
	ld.global.f32 	%f389, [%rd5+12];
	ld.global.f32 	%f390, [%rd6+12];
	fma.rn.f32 	%f420, %f389, %f390, %f420;
$L__BB1_17:
	add.s32 	%r202, %r22, 4;
	setp.gt.s32 	%p162, %r202, -1;
	setp.lt.s32 	%p163, %r202, %r105;
	and.pred  	%p164, %p162, %p163;
	and.pred  	%p165, %p1, %p164;
	not.pred 	%p166, %p165;
	@%p166 bra 	$L__BB1_19;
	ld.global.f32 	%f391, [%rd5+16];
	ld.global.f32 	%f392, [%rd6+16];
	fma.rn.f32 	%f420, %f391, %f392, %f420;
$L__BB1_19:
	add.s32 	%r203, %r22, 5;
	setp.gt.s32 	%p167, %r203, -1;
	setp.lt.s32 	%p168, %r203, %r105;
	and.pred  	%p169, %p167, %p168;
	and.pred  	%p170, %p1, %p169;
	not.pred 	%p171, %p170;
	@%p171 bra 	$L__BB1_21;
	ld.global.f32 	%f393, [%rd5+20];
	ld.global.f32 	%f394, [%rd6+20];
	fma.rn.f32 	%f420, %f393, %f394, %f420;
$L__BB1_21:
	add.s32 	%r204, %r22, 6;
	setp.gt.s32 	%p172, %r204, -1;
	setp.lt.s32 	%p173, %r204, %r105;
	and.pred  	%p174, %p172, %p173;
	and.pred  	%p175, %p1, %p174;
	not.pred 	%p176, %p175;
	@%p176 bra 	$L__BB1_23;
	ld.global.f32 	%f395, [%rd5+24];
	ld.global.f32 	%f396, [%rd6+24];
	fma.rn.f32 	%f420, %f395, %f396, %f420;
$L__BB1_23:
	add.s32 	%r205, %r22, 7;
	setp.gt.s32 	%p177, %r205, -1;
	setp.lt.s32 	%p178, %r205, %r105;
	and.pred  	%p179, %p177, %p178;
	and.pred  	%p180, %p1, %p179;
	not.pred 	%p181, %p180;
	@%p181 bra 	$L__BB1_25;
	ld.global.f32 	%f397, [%rd5+28];
	ld.global.f32 	%f398, [%rd6+28];
	fma.rn.f32 	%f420, %f397, %f398, %f420;
$L__BB1_25:
	add.s32 	%r225, %r225, 8;
	setp.ne.s32 	%p182, %r225, %r13;
	mov.u32 	%r227, %r13;
	@%p182 bra 	$L__BB1_9;
$L__BB1_26:
	setp.eq.s32 	%p183, %r11, 0;
	@%p183 bra 	$L__BB1_47;
	add.s32 	%r206, %r11, -1;
	setp.lt.u32 	%p184, %r206, 3;
	@%p184 bra 	$L__BB1_37;
	add.s32 	%r25, %r227, %r7;
	setp.gt.s32 	%p185, %r25, -1;
	setp.lt.s32 	%p186, %r25, %r105;
	and.pred  	%p187, %p185, %p186;
	and.pred  	%p189, %p1, %p187;
	add.s32 	%r207, %r25, %r19;
	mul.wide.s32 	%rd127, %r207, 4;
	add.s64 	%rd7, %rd2, %rd127;
	add.s32 	%r208, %r227, %r20;
	mul.wide.s32 	%rd128, %r208, 4;
	add.s64 	%rd8, %rd1, %rd128;
	not.pred 	%p190, %p189;
	@%p190 bra 	$L__BB1_30;
	ld.global.f32 	%f400, [%rd7];
	ld.global.f32 	%f401, [%rd8];
	fma.rn.f32 	%f420, %f400, %f401, %f420;
$L__BB1_30:
	add.s32 	%r209, %r25, 1;
	setp.gt.s32 	%p191, %r209, -1;
	setp.lt.s32 	%p192, %r209, %r105;
	and.pred  	%p193, %p191, %p192;
	and.pred  	%p194, %p1, %p193;
	not.pred 	%p195, %p194;
	@%p195 bra 	$L__BB1_32;
	ld.global.f32 	%f402, [%rd7+4];
	ld.global.f32 	%f403, [%rd8+4];
	fma.rn.f32 	%f420, %f402, %f403, %f420;
$L__BB1_32:
	add.s32 	%r210, %r25, 2;
	setp.gt.s32 	%p196, %r210, -1;
	setp.lt.s32 	%p197, %r210, %r105;
	and.pred  	%p198, %p196, %p197;
	and.pred  	%p199, %p1, %p198;
	not.pred 	%p200, %p199;
	@%p200 bra 	$L__BB1_34;
	ld.global.f32 	%f404, [%rd7+8];
	ld.global.f32 	%f405, [%rd8+8];
	fma.rn.f32 	%f420, %f404, %f405, %f420;
$L__BB1_34:
	add.s32 	%r211, %r25, 3;
	setp.gt.s32 	%p201, %r211, -1;
	setp.lt.s32 	%p202, %r211, %r105;
	and.pred  	%p203, %p201, %p202;
	and.pred  	%p204, %p1, %p203;
	not.pred 	%p205, %p204;
	@%p205 bra 	$L__BB1_36;
	ld.global.f32 	%f406, [%rd7+12];
	ld.global.f32 	%f407, [%rd8+12];
	fma.rn.f32 	%f420, %f406, %f407, %f420;
$L__BB1_36:
	add.s32 	%r227, %r227, 4;
$L__BB1_37:
	setp.eq.s32 	%p206, %r12, 0;
	@%p206 bra 	$L__BB1_47;
	setp.eq.s32 	%p207, %r12, 1;
	@%p207 bra 	$L__BB1_44;
	add.s32 	%r28, %r227, %r7;
	setp.gt.s32 	%p208, %r28, -1;
	setp.lt.s32 	%p209, %r28, %r105;
	and.pred  	%p210, %p208, %p209;
	and.pred  	%p212, %p1, %p210;
	add.s32 	%r212, %r28, %r19;
	mul.wide.s32 	%rd129, %r212, 4;
	add.s64 	%rd9, %rd2, %rd129;
	add.s32 	%r213, %r227, %r20;
	mul.wide.s32 	%rd130, %r213, 4;
	add.s64 	%rd10, %rd1, %rd130;
	not.pred 	%p213, %p212;
	@%p213 bra 	$L__BB1_41;
	ld.global.f32 	%f409, [%rd9];
	ld.global.f32 	%f410, [%rd10];
	fma.rn.f32 	%f420, %f409, %f410, %f420;
$L__BB1_41:
	add.s32 	%r214, %r28, 1;
	setp.gt.s32 	%p214, %r214, -1;
	setp.lt.s32 	%p215, %r214, %r105;
	and.pred  	%p216, %p214, %p215;
	and.pred  	%p217, %p1, %p216;
	not.pred 	%p218, %p217;
	@%p218 bra 	$L__BB1_43;
	ld.global.f32 	%f411, [%rd9+4];
	ld.global.f32 	%f412, [%rd10+4];
	fma.rn.f32 	%f420, %f411, %f412, %f420;
$L__BB1_43:
	add.s32 	%r227, %r227, 2;
$L__BB1_44:
	setp.eq.s32 	%p219, %r14, 0;
	@%p219 bra 	$L__BB1_47;
	add.s32 	%r31, %r227, %r7;
	setp.gt.s32 	%p220, %r31, -1;
	setp.lt.s32 	%p221, %r31, %r105;
	and.pred  	%p222, %p220, %p221;
	and.pred  	%p224, %p1, %p222;
	not.pred 	%p225, %p224;
	@%p225 bra 	$L__BB1_47;
	add.s32 	%r215, %r31, %r19;
	add.s32 	%r216, %r227, %r20;
	mul.wide.s32 	%rd131, %r215, 4;
	add.s64 	%rd132, %rd2, %rd131;
	ld.global.f32 	%f413, [%rd132];
	mul.wide.s32 	%rd133, %r216, 4;
	add.s64 	%rd134, %rd1, %rd133;
	ld.global.f32 	%f414, [%rd134];
	fma.rn.f32 	%f420, %f413, %f414, %f420;
$L__BB1_47:
	add.s32 	%r224, %r224, 1;
	setp.ne.s32 	%p226, %r224, %r106;
	@%p226 bra 	$L__BB1_7;
	add.s32 	%r217, %r223, %r10;
	mul.wide.u32 	%rd135, %r217, 4;
	add.s64 	%rd136, %rd3, %rd135;
	ld.global.f32 	%f415, [%rd136];
	fma.rn.f32 	%f494, %f420, %f415, %f494;
	add.s32 	%r223, %r223, 1;
	setp.eq.s32 	%p227, %r223, %r102;
	@%p227 bra 	$L__BB1_140;
	bra.uni 	$L__BB1_6;
$L__BB1_49:
	and.b32  	%r34, %r107, 7;
	and.b32  	%r35, %r107, 3;
	and.b32  	%r36, %r107, 2147483640;
	and.b32  	%r37, %r107, 1;
	mov.f32 	%f494, 0f00000000;
	mov.b32 	%r229, 0;
$L__BB1_50:
	add.s32 	%r162, %r229, %r9;
	mul.lo.s32 	%r39, %r162, %r104;
	mul.lo.s32 	%r40, %r229, %r106;
	mov.f32 	%f444, 0f00000000;
	mov.b32 	%r230, 0;
$L__BB1_51:
	setp.lt.u32 	%p48, %r107, 8;
	add.s32 	%r164, %r230, %r8;
	setp.gt.s32 	%p49, %r164, -1;
	setp.lt.s32 	%p50, %r164, %r104;
	and.pred  	%p2, %p49, %p50;
	add.s32 	%r165, %r39, %r164;
	mul.lo.s32 	%r42, %r165, %r105;
	add.s32 	%r166, %r230, %r40;
	mul.lo.s32 	%r43, %r166, %r107;
	mov.b32 	%r233, 0;
	@%p48 bra 	$L__BB1_70;
	mov.b32 	%r231, 0;
$L__BB1_53:
	.pragma "nounroll";
	add.s32 	%r45, %r231, %r7;
	setp.gt.s32 	%p51, %r45, -1;
	setp.lt.s32 	%p52, %r45, %r105;
	and.pred  	%p53, %p51, %p52;
	and.pred  	%p55, %p2, %p53;
	add.s32 	%r168, %r45, %r42;
	mul.wide.s32 	%rd111, %r168, 4;
	add.s64 	%rd11, %rd2, %rd111;
	add.s32 	%r169, %r231, %r43;
	mul.wide.s32 	%rd112, %r169, 4;
	add.s64 	%rd12, %rd1, %rd112;
	not.pred 	%p56, %p55;
	@%p56 bra 	$L__BB1_55;
	ld.global.f32 	%f345, [%rd11];
	ld.global.f32 	%f346, [%rd12];
	fma.rn.f32 	%f444, %f345, %f346, %f444;
$L__BB1_55:
	add.s32 	%r170, %r45, 1;
	setp.gt.s32 	%p57, %r170, -1;
	setp.lt.s32 	%p58, %r170, %r105;
	and.pred  	%p59, %p57, %p58;
	and.pred  	%p60, %p2, %p59;
	not.pred 	%p61, %p60;
	@%p61 bra 	$L__BB1_57;
	ld.global.f32 	%f347, [%rd11+4];
	ld.global.f32 	%f348, [%rd12+4];
	fma.rn.f32 	%f444, %f347, %f348, %f444;
$L__BB1_57:
	add.s32 	%r171, %r45, 2;
	setp.gt.s32 	%p62, %r171, -1;
	setp.lt.s32 	%p63, %r171, %r105;
	and.pred  	%p64, %p62, %p63;
	and.pred  	%p65, %p2, %p64;
	not.pred 	%p66, %p65;
	@%p66 bra 	$L__BB1_59;
	ld.global.f32 	%f349, [%rd11+8];
	ld.global.f32 	%f350, [%rd12+8];
	fma.rn.f32 	%f444, %f349, %f350, %f444;
$L__BB1_59:
	add.s32 	%r172, %r45, 3;
	setp.gt.s32 	%p67, %r172, -1;
	setp.lt.s32 	%p68, %r172, %r105;
	and.pred  	%p69, %p67, %p68;
	and.pred  	%p70, %p2, %p69;
	not.pred 	%p71, %p70;
	@%p71 bra 	$L__BB1_61;
	ld.global.f32 	%f351, [%rd11+12];
	ld.global.f32 	%f352, [%rd12+12];
	fma.rn.f32 	%f444, %f351, %f352, %f444;
$L__BB1_61:
	add.s32 	%r173, %r45, 4;
	setp.gt.s32 	%p72, %r173, -1;
	setp.lt.s32 	%p73, %r173, %r105;
	and.pred  	%p74, %p72, %p73;
	and.pred  	%p75, %p2, %p74;
	not.pred 	%p76, %p75;
	@%p76 bra 	$L__BB1_63;
	ld.global.f32 	%f353, [%rd11+16];
	ld.global.f32 	%f354, [%rd12+16];
	fma.rn.f32 	%f444, %f353, %f354, %f444;
$L__BB1_63:
	add.s32 	%r174, %r45, 5;
	setp.gt.s32 	%p77, %r174, -1;
	setp.lt.s32 	%p78, %r174, %r105;
	and.pred  	%p79, %p77, %p78;
	and.pred  	%p80, %p2, %p79;
	not.pred 	%p81, %p80;
	@%p81 bra 	$L__BB1_65;
	ld.global.f32 	%f355, [%rd11+20];
	ld.global.f32 	%f356, [%rd12+20];
	fma.rn.f32 	%f444, %f355, %f356, %f444;
$L__BB1_65:
	add.s32 	%r175, %r45, 6;
	setp.gt.s32 	%p82, %r175, -1;
	setp.lt.s32 	%p83, %r175, %r105;
	and.pred  	%p84, %p82, %p83;
	and.pred  	%p85, %p2, %p84;
	not.pred 	%p86, %p85;
	@%p86 bra 	$L__BB1_67;
	ld.global.f32 	%f357, [%rd11+24];
	ld.global.f32 	%f358, [%rd12+24];
	fma.rn.f32 	%f444, %f357, %f358, %f444;
$L__BB1_67:
	add.s32 	%r176, %r45, 7;
	setp.gt.s32 	%p87, %r176, -1;
	setp.lt.s32 	%p88, %r176, %r105;
	and.pred  	%p89, %p87, %p88;
	and.pred  	%p90, %p2, %p89;
	not.pred 	%p91, %p90;
	@%p91 bra 	$L__BB1_69;
	ld.global.f32 	%f359, [%rd11+28];
	ld.global.f32 	%f360, [%rd12+28];
	fma.rn.f32 	%f444, %f359, %f360, %f444;
$L__BB1_69:
	add.s32 	%r231, %r231, 8;
	setp.ne.s32 	%p92, %r231, %r36;
	mov.u32 	%r233, %r36;
	@%p92 bra 	$L__BB1_53;
$L__BB1_70:
	setp.eq.s32 	%p93, %r34, 0;
	@%p93 bra 	$L__BB1_91;
	add.s32 	%r177, %r34, -1;
	setp.lt.u32 	%p94, %r177, 3;
	@%p94 bra 	$L__BB1_81;
	add.s32 	%r48, %r233, %r7;
	setp.gt.s32 	%p95, %r48, -1;
	setp.lt.s32 	%p96, %r48, %r105;
	and.pred  	%p97, %p95, %p96;
	and.pred  	%p99, %p2, %p97;
	add.s32 	%r178, %r48, %r42;
	mul.wide.s32 	%rd113, %r178, 4;
	add.s64 	%rd13, %rd2, %rd113;
	add.s32 	%r179, %r233, %r43;
	mul.wide.s32 	%rd114, %r179, 4;
	add.s64 	%rd14, %rd1, %rd114;
	not.pred 	%p100, %p99;
	@%p100 bra 	$L__BB1_74;
	ld.global.f32 	%f362, [%rd13];
	ld.global.f32 	%f363, [%rd14];
	fma.rn.f32 	%f444, %f362, %f363, %f444;
$L__BB1_74:
	add.s32 	%r180, %r48, 1;
	setp.gt.s32 	%p101, %r180, -1;
	setp.lt.s32 	%p102, %r180, %r105;
	and.pred  	%p103, %p101, %p102;
	and.pred  	%p104, %p2, %p103;
	not.pred 	%p105, %p104;
	@%p105 bra 	$L__BB1_76;
	ld.global.f32 	%f364, [%rd13+4];
	ld.global.f32 	%f365, [%rd14+4];
	fma.rn.f32 	%f444, %f364, %f365, %f444;
$L__BB1_76:
	add.s32 	%r181, %r48, 2;
	setp.gt.s32 	%p106, %r181, -1;
	setp.lt.s32 	%p107, %r181, %r105;
	and.pred  	%p108, %p106, %p107;
	and.pred  	%p109, %p2, %p108;
	not.pred 	%p110, %p109;
	@%p110 bra 	$L__BB1_78;
	ld.global.f32 	%f366, [%rd13+8];
	ld.global.f32 	%f367, [%rd14+8];
	fma.rn.f32 	%f444, %f366, %f367, %f444;
$L__BB1_78:
	add.s32 	%r182, %r48, 3;
	setp.gt.s32 	%p111, %r182, -1;
	setp.lt.s32 	%p112, %r182, %r105;
	and.pred  	%p113, %p111, %p112;
	and.pred  	%p114, %p2, %p113;
	not.pred 	%p115, %p114;
	@%p115 bra 	$L__BB1_80;
	ld.global.f32 	%f368, [%rd13+12];
	ld.global.f32 	%f369, [%rd14+12];
	fma.rn.f32 	%f444, %f368, %f369, %f444;
$L__BB1_80:
	add.s32 	%r233, %r233, 4;
$L__BB1_81:
	setp.eq.s32 	%p116, %r35, 0;
	@%p116 bra 	$L__BB1_91;
	setp.eq.s32 	%p117, %r35, 1;
	@%p117 bra 	$L__BB1_88;
	add.s32 	%r51, %r233, %r7;
	setp.gt.s32 	%p118, %r51, -1;
	setp.lt.s32 	%p119, %r51, %r105;
	and.pred  	%p120, %p118, %p119;
	and.pred  	%p122, %p2, %p120;
	add.s32 	%r183, %r51, %r42;
	mul.wide.s32 	%rd115, %r183, 4;
	add.s64 	%rd15, %rd2, %rd115;
	add.s32 	%r184, %r233, %r43;
	mul.wide.s32 	%rd116, %r184, 4;
	add.s64 	%rd16, %rd1, %rd116;
	not.pred 	%p123, %p122;
	@%p123 bra 	$L__BB1_85;
	ld.global.f32 	%f371, [%rd15];
	ld.global.f32 	%f372, [%rd16];
	fma.rn.f32 	%f444, %f371, %f372, %f444;
$L__BB1_85:
	add.s32 	%r185, %r51, 1;
	setp.gt.s32 	%p124, %r185, -1;
	setp.lt.s32 	%p125, %r185, %r105;
	and.pred  	%p126, %p124, %p125;
	and.pred  	%p127, %p2, %p126;
	not.pred 	%p128, %p127;
	@%p128 bra 	$L__BB1_87;
	ld.global.f32 	%f373, [%rd15+4];
	ld.global.f32 	%f374, [%rd16+4];
	fma.rn.f32 	%f444, %f373, %f374, %f444;
$L__BB1_87:
	add.s32 	%r233, %r233, 2;
$L__BB1_88:
	setp.eq.s32 	%p129, %r37, 0;
	@%p129 bra 	$L__BB1_91;
	add.s32 	%r54, %r233, %r7;
	setp.gt.s32 	%p130, %r54, -1;
	setp.lt.s32 	%p131, %r54, %r105;
	and.pred  	%p132, %p130, %p131;
	and.pred  	%p134, %p2, %p132;
	not.pred 	%p135, %p134;
	@%p135 bra 	$L__BB1_91;
	add.s32 	%r186, %r54, %r42;
	add.s32 	%r187, %r233, %r43;
	mul.wide.s32 	%rd117, %r186, 4;
	add.s64 	%rd118, %rd2, %rd117;
	ld.global.f32 	%f375, [%rd118];
	mul.wide.s32 	%rd119, %r187, 4;
	add.s64 	%rd120, %rd1, %rd119;
	ld.global.f32 	%f376, [%rd120];
	fma.rn.f32 	%f444, %f375, %f376, %f444;
$L__BB1_91:
	add.s32 	%r230, %r230, 1;
	setp.ne.s32 	%p136, %r230, %r106;
	@%p136 bra 	$L__BB1_51;
	mul.wide.u32 	%rd121, %r229, 4;
	add.s64 	%rd122, %rd4, %rd121;
	ld.global.f32 	%f377, [%rd122];
	add.f32 	%f378, %f444, %f377;
	add.s32 	%r188, %r229, %r10;
	mul.wide.u32 	%rd123, %r188, 4;
	add.s64 	%rd124, %rd3, %rd123;
	ld.global.f32 	%f379, [%rd124];
	fma.rn.f32 	%f494, %f378, %f379, %f494;
	add.s32 	%r229, %r229, 1;
	setp.eq.s32 	%p137, %r229, %r102;
	@%p137 bra 	$L__BB1_140;
	bra.uni 	$L__BB1_50;
$L__BB1_93:
	setp.ne.s64 	%p30, %rd17, 0;
	@%p30 bra 	$L__BB1_105;
	add.s32 	%r153, %r102, -1;
	and.b32  	%r57, %r102, 7;
	setp.lt.u32 	%p39, %r153, 7;
	mov.f32 	%f494, 0f00000000;
	mov.b32 	%r237, 0;
	@%p39 bra 	$L__BB1_97;
	and.b32  	%r237, %r102, 2147483640;
	mov.f32 	%f494, 0f00000000;
	mov.b32 	%r235, 0;
$L__BB1_96:
	.pragma "nounroll";
	add.s32 	%r155, %r235, %r10;
	mul.wide.u32 	%rd93, %r155, 4;
	add.s64 	%rd94, %rd3, %rd93;
	ld.global.f32 	%f314, [%rd94];
	fma.rn.f32 	%f315, %f314, 0f00000000, %f494;
	ld.global.f32 	%f316, [%rd94+4];
	fma.rn.f32 	%f317, %f316, 0f00000000, %f315;
	ld.global.f32 	%f318, [%rd94+8];
	fma.rn.f32 	%f319, %f318, 0f00000000, %f317;
	ld.global.f32 	%f320, [%rd94+12];
	fma.rn.f32 	%f321, %f320, 0f00000000, %f319;
	ld.global.f32 	%f322, [%rd94+16];
	fma.rn.f32 	%f323, %f322, 0f00000000, %f321;
	ld.global.f32 	%f324, [%rd94+20];
	fma.rn.f32 	%f325, %f324, 0f00000000, %f323;
	ld.global.f32 	%f326, [%rd94+24];
	fma.rn.f32 	%f327, %f326, 0f00000000, %f325;
	ld.global.f32 	%f328, [%rd94+28];
	fma.rn.f32 	%f494, %f328, 0f00000000, %f327;
	add.s32 	%r235, %r235, 8;
	setp.ne.s32 	%p40, %r235, %r237;
	@%p40 bra 	$L__BB1_96;
$L__BB1_97:
	setp.eq.s32 	%p41, %r57, 0;
	@%p41 bra 	$L__BB1_140;
	and.b32  	%r62, %r102, 3;
	setp.lt.u32 	%p42, %r57, 4;
	@%p42 bra 	$L__BB1_100;
	add.s32 	%r156, %r237, %r10;
	mul.wide.u32 	%rd95, %r156, 4;
	add.s64 	%rd96, %rd3, %rd95;
	ld.global.f32 	%f330, [%rd96];
	fma.rn.f32 	%f331, %f330, 0f00000000, %f494;
	cvt.u64.u32 	%rd97, %r10;
	cvt.u64.u32 	%rd98, %r237;
	add.s64 	%rd99, %rd98, %rd97;
	shl.b64 	%rd100, %rd99, 2;
	add.s64 	%rd101, %rd3, %rd100;
	ld.global.f32 	%f332, [%rd101+4];
	fma.rn.f32 	%f333, %f332, 0f00000000, %f331;
	ld.global.f32 	%f334, [%rd101+8];
	fma.rn.f32 	%f335, %f334, 0f00000000, %f333;
	ld.global.f32 	%f336, [%rd101+12];
	fma.rn.f32 	%f494, %f336, 0f00000000, %f335;
	add.s32 	%r237, %r237, 4;
$L__BB1_100:
	setp.eq.s32 	%p43, %r62, 0;
	@%p43 bra 	$L__BB1_140;
	setp.eq.s32 	%p44, %r62, 1;
	@%p44 bra 	$L__BB1_103;
	add.s32 	%r157, %r237, %r10;
	mul.wide.u32 	%rd102, %r157, 4;
	add.s64 	%rd103, %rd3, %rd102;
	ld.global.f32 	%f338, [%rd103];
	fma.rn.f32 	%f339, %f338, 0f00000000, %f494;
	cvt.u64.u32 	%rd104, %r10;
	cvt.u64.u32 	%rd105, %r237;
	add.s64 	%rd106, %rd105, %rd104;
	shl.b64 	%rd107, %rd106, 2;
	add.s64 	%rd108, %rd3, %rd107;
	ld.global.f32 	%f340, [%rd108+4];
	fma.rn.f32 	%f494, %f340, 0f00000000, %f339;
	add.s32 	%r237, %r237, 2;
$L__BB1_103:
	and.b32  	%r158, %r102, 1;
	setp.eq.b32 	%p45, %r158, 1;
	not.pred 	%p46, %p45;
	@%p46 bra 	$L__BB1_140;
	add.s32 	%r159, %r237, %r10;
	mul.wide.u32 	%rd109, %r159, 4;
	add.s64 	%rd110, %rd3, %rd109;
	ld.global.f32 	%f341, [%rd110];
	fma.rn.f32 	%f494, %f341, 0f00000000, %f494;
	bra.uni 	$L__BB1_140;
$L__BB1_105:
	and.b32  	%r67, %r102, 7;
	setp.lt.u32 	%p31, %r102, 8;
	mov.f32 	%f494, 0f00000000;
	mov.b32 	%r241, 0;
	@%p31 bra 	$L__BB1_108;
	and.b32  	%r241, %r102, 2147483640;
	mov.f32 	%f494, 0f00000000;
	mov.b32 	%r239, 0;
$L__BB1_107:
	.pragma "nounroll";
	mul.wide.u32 	%rd67, %r239, 4;
	add.s64 	%rd68, %rd4, %rd67;
	ld.global.f32 	%f253, [%rd68];
	add.f32 	%f254, %f253, 0f00000000;
	add.s32 	%r147, %r239, %r10;
	mul.wide.u32 	%rd69, %r147, 4;
	add.s64 	%rd70, %rd3, %rd69;
	ld.global.f32 	%f255, [%rd70];
	fma.rn.f32 	%f256, %f254, %f255, %f494;
	ld.global.f32 	%f257, [%rd68+4];
	add.f32 	%f258, %f257, 0f00000000;
	ld.global.f32 	%f259, [%rd70+4];
	fma.rn.f32 	%f260, %f258, %f259, %f256;
	ld.global.f32 	%f261, [%rd68+8];
	add.f32 	%f262, %f261, 0f00000000;
	ld.global.f32 	%f263, [%rd70+8];
	fma.rn.f32 	%f264, %f262, %f263, %f260;
	ld.global.f32 	%f265, [%rd68+12];
	add.f32 	%f266, %f265, 0f00000000;
	ld.global.f32 	%f267, [%rd70+12];
	fma.rn.f32 	%f268, %f266, %f267, %f264;
	ld.global.f32 	%f269, [%rd68+16];
	add.f32 	%f270, %f269, 0f00000000;
	ld.global.f32 	%f271, [%rd70+16];
	fma.rn.f32 	%f272, %f270, %f271, %f268;
	ld.global.f32 	%f273, [%rd68+20];
	add.f32 	%f274, %f273, 0f00000000;
	ld.global.f32 	%f275, [%rd70+20];
	fma.rn.f32 	%f276, %f274, %f275, %f272;
	ld.global.f32 	%f277, [%rd68+24];
	add.f32 	%f278, %f277, 0f00000000;
	ld.global.f32 	%f279, [%rd70+24];
	fma.rn.f32 	%f280, %f278, %f279, %f276;
	ld.global.f32 	%f281, [%rd68+28];
	add.f32 	%f282, %f281, 0f00000000;
	ld.global.f32 	%f283, [%rd70+28];
	fma.rn.f32 	%f494, %f282, %f283, %f280;
	add.s32 	%r239, %r239, 8;
	setp.ne.s32 	%p32, %r239, %r241;
	@%p32 bra 	$L__BB1_107;
$L__BB1_108:
	setp.eq.s32 	%p33, %r67, 0;
	@%p33 bra 	$L__BB1_140;
	and.b32  	%r72, %r102, 3;
	setp.lt.u32 	%p34, %r67, 4;
	@%p34 bra 	$L__BB1_111;
	cvt.u64.u32 	%rd71, %r241;
	mul.wide.u32 	%rd72, %r241, 4;
	add.s64 	%rd73, %rd4, %rd72;
	ld.global.f32 	%f285, [%rd73];
	add.f32 	%f286, %f285, 0f00000000;
	add.s32 	%r148, %r241, %r10;
	mul.wide.u32 	%rd74, %r148, 4;
	add.s64 	%rd75, %rd3, %rd74;
	ld.global.f32 	%f287, [%rd75];
	fma.rn.f32 	%f288, %f286, %f287, %f494;
	ld.global.f32 	%f289, [%rd73+4];
	add.f32 	%f290, %f289, 0f00000000;
	cvt.u64.u32 	%rd76, %r10;
	add.s64 	%rd77, %rd71, %rd76;
	shl.b64 	%rd78, %rd77, 2;
	add.s64 	%rd79, %rd3, %rd78;
	ld.global.f32 	%f291, [%rd79+4];
	fma.rn.f32 	%f292, %f290, %f291, %f288;
	ld.global.f32 	%f293, [%rd73+8];
	add.f32 	%f294, %f293, 0f00000000;
	ld.global.f32 	%f295, [%rd79+8];
	fma.rn.f32 	%f296, %f294, %f295, %f292;
	ld.global.f32 	%f297, [%rd73+12];
	add.f32 	%f298, %f297, 0f00000000;
	ld.global.f32 	%f299, [%rd79+12];
	fma.rn.f32 	%f494, %f298, %f299, %f296;
	add.s32 	%r241, %r241, 4;
$L__BB1_111:
	setp.eq.s32 	%p35, %r72, 0;
	@%p35 bra 	$L__BB1_140;
	setp.eq.s32 	%p36, %r72, 1;
	@%p36 bra 	$L__BB1_114;
	cvt.u64.u32 	%rd80, %r241;
	mul.wide.u32 	%rd81, %r241, 4;
	add.s64 	%rd82, %rd4, %rd81;
	ld.global.f32 	%f301, [%rd82];
	add.f32 	%f302, %f301, 0f00000000;
	add.s32 	%r149, %r241, %r10;
	mul.wide.u32 	%rd83, %r149, 4;
	add.s64 	%rd84, %rd3, %rd83;
	ld.global.f32 	%f303, [%rd84];
	fma.rn.f32 	%f304, %f302, %f303, %f494;
	ld.global.f32 	%f305, [%rd82+4];
	add.f32 	%f306, %f305, 0f00000000;
	cvt.u64.u32 	%rd85, %r10;
	add.s64 	%rd86, %rd80, %rd85;
	shl.b64 	%rd87, %rd86, 2;
	add.s64 	%rd88, %rd3, %rd87;
	ld.global.f32 	%f307, [%rd88+4];
	fma.rn.f32 	%f494, %f306, %f307, %f304;
	add.s32 	%r241, %r241, 2;
$L__BB1_114:
	and.b32  	%r150, %r102, 1;
	setp.eq.b32 	%p37, %r150, 1;
	not.pred 	%p38, %p37;
	@%p38 bra 	$L__BB1_140;
	mul.wide.u32 	%rd89, %r241, 4;
	add.s64 	%rd90, %rd4, %rd89;
	ld.global.f32 	%f308, [%rd90];
	add.f32 	%f309, %f308, 0f00000000;
	add.s32 	%r151, %r241, %r10;
	mul.wide.u32 	%rd91, %r151, 4;
	add.s64 	%rd92, %rd3, %rd91;
	ld.global.f32 	%f310, [%rd92];
	fma.rn.f32 	%f494, %f309, %f310, %f494;
	bra.uni 	$L__BB1_140;
$L__BB1_116:
	setp.ne.s64 	%p12, %rd17, 0;
	@%p12 bra 	$L__BB1_129;
	and.b32  	%r77, %r102, 15;
	setp.lt.u32 	%p21, %r102, 16;
	mov.f32 	%f494, 0f00000000;
	mov.b32 	%r245, 0;
	@%p21 bra 	$L__BB1_120;
	and.b32  	%r245, %r102, 2147483632;
	mov.f32 	%f494, 0f00000000;
	mov.b32 	%r243, 0;
$L__BB1_119:
	.pragma "nounroll";
	add.s32 	%r140, %r243, %r10;
	mul.wide.u32 	%rd49, %r140, 4;
	add.s64 	%rd50, %rd3, %rd49;
	ld.global.f32 	%f194, [%rd50];
	fma.rn.f32 	%f195, %f194, 0f00000000, %f494;
	ld.global.f32 	%f196, [%rd50+4];
	fma.rn.f32 	%f197, %f196, 0f00000000, %f195;
	ld.global.f32 	%f198, [%rd50+8];
	fma.rn.f32 	%f199, %f198, 0f00000000, %f197;
	ld.global.f32 	%f200, [%rd50+12];
	fma.rn.f32 	%f201, %f200, 0f00000000, %f199;
	ld.global.f32 	%f202, [%rd50+16];
	fma.rn.f32 	%f203, %f202, 0f00000000, %f201;
	ld.global.f32 	%f204, [%rd50+20];
	fma.rn.f32 	%f205, %f204, 0f00000000, %f203;
	ld.global.f32 	%f206, [%rd50+24];
	fma.rn.f32 	%f207, %f206, 0f00000000, %f205;
	ld.global.f32 	%f208, [%rd50+28];
	fma.rn.f32 	%f209, %f208, 0f00000000, %f207;
	ld.global.f32 	%f210, [%rd50+32];
	fma.rn.f32 	%f211, %f210, 0f00000000, %f209;
	ld.global.f32 	%f212, [%rd50+36];
	fma.rn.f32 	%f213, %f212, 0f00000000, %f211;
	ld.global.f32 	%f214, [%rd50+40];
	fma.rn.f32 	%f215, %f214, 0f00000000, %f213;
	ld.global.f32 	%f216, [%rd50+44];
	fma.rn.f32 	%f217, %f216, 0f00000000, %f215;
	ld.global.f32 	%f218, [%rd50+48];
	fma.rn.f32 	%f219, %f218, 0f00000000, %f217;
	ld.global.f32 	%f220, [%rd50+52];
	fma.rn.f32 	%f221, %f220, 0f00000000, %f219;
	ld.global.f32 	%f222, [%rd50+56];
	fma.rn.f32 	%f223, %f222, 0f00000000, %f221;
	ld.global.f32 	%f224, [%rd50+60];
	fma.rn.f32 	%f494, %f224, 0f00000000, %f223;
	add.s32 	%r243, %r243, 16;
	setp.ne.s32 	%p22, %r243, %r245;
	@%p22 bra 	$L__BB1_119;
$L__BB1_120:
	setp.eq.s32 	%p23, %r77, 0;
	@%p23 bra 	$L__BB1_140;
	and.b32  	%r82, %r102, 7;
	setp.lt.u32 	%p24, %r77, 8;
	@%p24 bra 	$L__BB1_123;
	add.s32 	%r141, %r245, %r10;
	mul.wide.u32 	%rd51, %r141, 4;
	add.s64 	%rd52, %rd3, %rd51;
	ld.global.f32 	%f226, [%rd52];
	fma.rn.f32 	%f227, %f226, 0f00000000, %f494;
	cvt.u64.u32 	%rd53, %r10;
	cvt.u64.u32 	%rd54, %r245;
	add.s64 	%rd55, %rd54, %rd53;
	shl.b64 	%rd56, %rd55, 2;
	add.s64 	%rd57, %rd3, %rd56;
	ld.global.f32 	%f228, [%rd57+4];
	fma.rn.f32 	%f229, %f228, 0f00000000, %f227;
	ld.global.f32 	%f230, [%rd57+8];
	fma.rn.f32 	%f231, %f230, 0f00000000, %f229;
	ld.global.f32 	%f232, [%rd57+12];
	fma.rn.f32 	%f233, %f232, 0f00000000, %f231;
	ld.global.f32 	%f234, [%rd57+16];
	fma.rn.f32 	%f235, %f234, 0f00000000, %f233;
	ld.global.f32 	%f236, [%rd57+20];
	fma.rn.f32 	%f237, %f236, 0f00000000, %f235;
	ld.global.f32 	%f238, [%rd57+24];
	fma.rn.f32 	%f239, %f238, 0f00000000, %f237;
	ld.global.f32 	%f240, [%rd57+28];
	fma.rn.f32 	%f494, %f240, 0f00000000, %f239;
	add.s32 	%r245, %r245, 8;
$L__BB1_123:
	setp.eq.s32 	%p25, %r82, 0;
	@%p25 bra 	$L__BB1_140;
	and.b32  	%r85, %r102, 3;
	setp.lt.u32 	%p26, %r82, 4;
	@%p26 bra 	$L__BB1_126;
	add.s32 	%r142, %r245, %r10;
	mul.wide.u32 	%rd58, %r142, 4;
	add.s64 	%rd59, %rd3, %rd58;
	ld.global.f32 	%f242, [%rd59];
	fma.rn.f32 	%f243, %f242, 0f00000000, %f494;
	cvt.u64.u32 	%rd60, %r10;
	cvt.u64.u32 	%rd61, %r245;
	add.s64 	%rd62, %rd61, %rd60;
	shl.b64 	%rd63, %rd62, 2;
	add.s64 	%rd64, %rd3, %rd63;
	ld.global.f32 	%f244, [%rd64+4];
	fma.rn.f32 	%f245, %f244, 0f00000000, %f243;
	ld.global.f32 	%f246, [%rd64+8];
	fma.rn.f32 	%f247, %f246, 0f00000000, %f245;
	ld.global.f32 	%f248, [%rd64+12];
	fma.rn.f32 	%f494, %f248, 0f00000000, %f247;
	add.s32 	%r245, %r245, 4;
$L__BB1_126:
	setp.eq.s32 	%p27, %r85, 0;
	@%p27 bra 	$L__BB1_140;
	mov.b32 	%r248, 0;
$L__BB1_128:
	.pragma "nounroll";
	add.s32 	%r144, %r245, %r10;
	mul.wide.u32 	%rd65, %r144, 4;
	add.s64 	%rd66, %rd3, %rd65;
	ld.global.f32 	%f249, [%rd66];
	fma.rn.f32 	%f494, %f249, 0f00000000, %f494;
	add.s32 	%r245, %r245, 1;
	add.s32 	%r248, %r248, 1;
	setp.eq.s32 	%p28, %r248, %r85;
	@%p28 bra 	$L__BB1_140;
	bra.uni 	$L__BB1_128;
$L__BB1_129:
	and.b32  	%r92, %r102, 7;
	setp.lt.u32 	%p13, %r102, 8;
	mov.f32 	%f494, 0f00000000;
	mov.b32 	%r251, 0;
	@%p13 bra 	$L__BB1_132;
	and.b32  	%r251, %r102, 2147483640;
	mov.f32 	%f494, 0f00000000;
	mov.b32 	%r249, 0;
$L__BB1_131:
	.pragma "nounroll";
	mul.wide.u32 	%rd23, %r249, 4;
	add.s64 	%rd24, %rd4, %rd23;
	ld.global.f32 	%f133, [%rd24];
	add.f32 	%f134, %f133, 0f00000000;
	add.s32 	%r133, %r249, %r10;
	mul.wide.u32 	%rd25, %r133, 4;
	add.s64 	%rd26, %rd3, %rd25;
	ld.global.f32 	%f135, [%rd26];
	fma.rn.f32 	%f136, %f134, %f135, %f494;
	ld.global.f32 	%f137, [%rd24+4];
	add.f32 	%f138, %f137, 0f00000000;
	ld.global.f32 	%f139, [%rd26+4];
	fma.rn.f32 	%f140, %f138, %f139, %f136;
	ld.global.f32 	%f141, [%rd24+8];
	add.f32 	%f142, %f141, 0f00000000;
	ld.global.f32 	%f143, [%rd26+8];
	fma.rn.f32 	%f144, %f142, %f143, %f140;
	ld.global.f32 	%f145, [%rd24+12];
	add.f32 	%f146, %f145, 0f00000000;
	ld.global.f32 	%f147, [%rd26+12];
	fma.rn.f32 	%f148, %f146, %f147, %f144;
	ld.global.f32 	%f149, [%rd24+16];
	add.f32 	%f150, %f149, 0f00000000;
	ld.global.f32 	%f151, [%rd26+16];
	fma.rn.f32 	%f152, %f150, %f151, %f148;
	ld.global.f32 	%f153, [%rd24+20];
	add.f32 	%f154, %f153, 0f00000000;
	ld.global.f32 	%f155, [%rd26+20];
	fma.rn.f32 	%f156, %f154, %f155, %f152;
	ld.global.f32 	%f157, [%rd24+24];
	add.f32 	%f158, %f157, 0f00000000;
	ld.global.f32 	%f159, [%rd26+24];
	fma.rn.f32 	%f160, %f158, %f159, %f156;
	ld.global.f32 	%f161, [%rd24+28];
	add.f32 	%f162, %f161, 0f00000000;
	ld.global.f32 	%f163, [%rd26+28];
	fma.rn.f32 	%f494, %f162, %f163, %f160;
	add.s32 	%r249, %r249, 8;
	setp.ne.s32 	%p14, %r249, %r251;
	@%p14 bra 	$L__BB1_131;
$L__BB1_132:
	setp.eq.s32 	%p15, %r92, 0;
	@%p15 bra 	$L__BB1_140;
	and.b32  	%r97, %r102, 3;
	setp.lt.u32 	%p16, %r92, 4;
	@%p16 bra 	$L__BB1_135;
	cvt.u64.u32 	%rd27, %r251;
	mul.wide.u32 	%rd28, %r251, 4;
	add.s64 	%rd29, %rd4, %rd28;
	ld.global.f32 	%f165, [%rd29];
	add.f32 	%f166, %f165, 0f00000000;
	add.s32 	%r134, %r251, %r10;
	mul.wide.u32 	%rd30, %r134, 4;
	add.s64 	%rd31, %rd3, %rd30;
	ld.global.f32 	%f167, [%rd31];
	fma.rn.f32 	%f168, %f166, %f167, %f494;
	ld.global.f32 	%f169, [%rd29+4];
	add.f32 	%f170, %f169, 0f00000000;
	cvt.u64.u32 	%rd32, %r10;
	add.s64 	%rd33, %rd27, %rd32;
	shl.b64 	%rd34, %rd33, 2;
	add.s64 	%rd35, %rd3, %rd34;
	ld.global.f32 	%f171, [%rd35+4];
	fma.rn.f32 	%f172, %f170, %f171, %f168;
	ld.global.f32 	%f173, [%rd29+8];
	add.f32 	%f174, %f173, 0f00000000;
	ld.global.f32 	%f175, [%rd35+8];
	fma.rn.f32 	%f176, %f174, %f175, %f172;
	ld.global.f32 	%f177, [%rd29+12];
	add.f32 	%f178, %f177, 0f00000000;
	ld.global.f32 	%f179, [%rd35+12];
	fma.rn.f32 	%f494, %f178, %f179, %f176;
	add.s32 	%r251, %r251, 4;
$L__BB1_135:
	setp.eq.s32 	%p17, %r97, 0;
	@%p17 bra 	$L__BB1_140;
	setp.eq.s32 	%p18, %r97, 1;
	@%p18 bra 	$L__BB1_138;
	cvt.u64.u32 	%rd36, %r251;
	mul.wide.u32 	%rd37, %r251, 4;
	add.s64 	%rd38, %rd4, %rd37;
	ld.global.f32 	%f181, [%rd38];
	add.f32 	%f182, %f181, 0f00000000;
	add.s32 	%r135, %r251, %r10;
	mul.wide.u32 	%rd39, %r135, 4;
	add.s64 	%rd40, %rd3, %rd39;
	ld.global.f32 	%f183, [%rd40];
	fma.rn.f32 	%f184, %f182, %f183, %f494;
	ld.global.f32 	%f185, [%rd38+4];
	add.f32 	%f186, %f185, 0f00000000;
	cvt.u64.u32 	%rd41, %r10;
	add.s64 	%rd42, %rd36, %rd41;
	shl.b64 	%rd43, %rd42, 2;
	add.s64 	%rd44, %rd3, %rd43;
	ld.global.f32 	%f187, [%rd44+4];
	fma.rn.f32 	%f494, %f186, %f187, %f184;
	add.s32 	%r251, %r251, 2;
$L__BB1_138:
	and.b32  	%r136, %r102, 1;
	setp.eq.b32 	%p19, %r136, 1;
	not.pred 	%p20, %p19;
	@%p20 bra 	$L__BB1_140;
	mul.wide.u32 	%rd45, %r251, 4;
	add.s64 	%rd46, %rd4, %rd45;
	ld.global.f32 	%f188, [%rd46];
	add.f32 	%f189, %f188, 0f00000000;
	add.s32 	%r137, %r251, %r10;
	mul.wide.u32 	%rd47, %r137, 4;
	add.s64 	%rd48, %rd3, %rd47;
	ld.global.f32 	%f190, [%rd48];
	fma.rn.f32 	%f494, %f189, %f190, %f494;
$L__BB1_140:
	setp.eq.s64 	%p228, %rd18, 0;
	@%p228 bra 	$L__BB1_142;
	cvta.to.global.u64 	%rd137, %rd18;
	mul.wide.u32 	%rd138, %r5, 4;
	add.s64 	%rd139, %rd137, %rd138;
	ld.global.f32 	%f416, [%rd139];
	add.f32 	%f494, %f494, %f416;
$L__BB1_142:
	ld.param.u64 	%rd143, [depthwise_separable_conv2d_fused_param_5];
	mad.lo.s32 	%r218, %r6, %r103, %r5;
	mad.lo.s32 	%r219, %r218, %r116, %r218;
	add.s32 	%r220, %r219, %r126;
	mad.lo.s32 	%r221, %r220, %r2, %r220;
	add.s32 	%r222, %r221, %r3;
	cvta.to.global.u64 	%rd140, %rd143;
	mul.wide.s32 	%rd141, %r222, 4;
	add.s64 	%rd142, %rd140, %rd141;
	st.global.f32 	[%rd142], %f494;
$L__BB1_143:
	ret;

}
	// .globl	conv2d_forward_f64
.visible .entry conv2d_forward_f64(
	.param .u64 .ptr .align 1 conv2d_forward_f64_param_0,
	.param .u64 .ptr .align 1 conv2d_forward_f64_param_1,
	.param .u64 .ptr .align 1 conv2d_forward_f64_param_2,
	.param .u64 .ptr .align 1 conv2d_forward_f64_param_3,
	.param .u32 conv2d_forward_f64_param_4,
	.param .u32 conv2d_forward_f64_param_5,
	.param .u32 conv2d_forward_f64_param_6,
	.param .u32 conv2d_forward_f64_param_7,
	.param .u32 conv2d_forward_f64_param_8,
	.param .u32 conv2d_forward_f64_param_9,
	.param .u32 conv2d_forward_f64_param_10,
	.param .u32 conv2d_forward_f64_param_11,
	.param .u32 conv2d_forward_f64_param_12,
	.param .u32 conv2d_forward_f64_param_13,
	.param .u32 conv2d_forward_f64_param_14,
	.param .u32 conv2d_forward_f64_param_15,
	.param .u32 conv2d_forward_f64_param_16
)
{
	.reg .pred 	%p<139>;
	.reg .b32 	%r<227>;
	.reg .b64 	%rd<33>;
	.reg .b64 	%fd<136>;

	ld.param.u64 	%rd6, [conv2d_forward_f64_param_0];
	ld.param.u32 	%r89, [conv2d_forward_f64_param_4];
	ld.param.u32 	%r77, [conv2d_forward_f64_param_5];
	ld.param.u32 	%r78, [conv2d_forward_f64_param_6];
	ld.param.u32 	%r79, [conv2d_forward_f64_param_7];
	ld.param.u32 	%r80, [conv2d_forward_f64_param_8];
	ld.param.u32 	%r90, [conv2d_forward_f64_param_9];
	ld.param.u32 	%r82, [conv2d_forward_f64_param_10];
	ld.param.u32 	%r83, [conv2d_forward_f64_param_11];
	ld.param.u32 	%r84, [conv2d_forward_f64_param_12];
	cvta.to.global.u64 	%rd1, %rd6;
	add.s32 	%r1, %r83, 15;
	add.s32 	%r2, %r84, 15;
	mul.lo.s32 	%r3, %r84, %r83;
	mov.u32 	%r91, %ctaid.x;
	shl.b32 	%r4, %r91, 4;
	mov.u32 	%r5, %tid.x;
	add.s32 	%r6, %r4, %r5;
	mov.u32 	%r92, %ctaid.y;
	shl.b32 	%r7, %r92, 4;
	mov.u32 	%r8, %tid.y;
	add.s32 	%r93, %r7, %r8;
	mov.u32 	%r94, %ctaid.z;
	div.u32 	%r11, %r94, %r80;
	mul.lo.s32 	%r95, %r11, %r80;
	sub.s32 	%r10, %r94, %r95;
	mov.u32 	%r96, %ntid.x;
	mad.lo.s32 	%r12, %r8, %r96, %r5;
	mov.u32 	%r97, %ntid.y;
	mul.lo.s32 	%r13, %r96, %r97;
	setp.ge.s32 	%p3, %r6, %r82;
	setp.ge.s32 	%p4, %r93, %r90;
	or.pred  	%p5, %p3, %p4;
	setp.ge.s32 	%p6, %r10, %r80;
	or.pred  	%p7, %p5, %p6;
	setp.ge.s32 	%p8, %r11, %r89;
	or.pred  	%p1, %p7, %p8;
	setp.lt.s32 	%p9, %r77, 1;
	mov.f64 	%fd112, 0d0000000000000000;
	@%p9 bra 	$L__BB2_70;
	ld.param.u32 	%r217, [conv2d_forward_f64_param_16];
	ld.param.u32 	%r216, [conv2d_forward_f64_param_15];
	ld.param.u32 	%r215, [conv2d_forward_f64_param_14];
	ld.param.u32 	%r214, [conv2d_forward_f64_param_13];
	ld.param.u64 	%rd29, [conv2d_forward_f64_param_1];
	mul.lo.s32 	%r99, %r2, %r1;
	shl.b32 	%r100, %r99, 3;
	mov.u32 	%r101, shared_mem_f64;
	add.s32 	%r14, %r101, %r100;
	mul.lo.s32 	%r102, %r215, %r4;
	sub.s32 	%r15, %r102, %r217;
	mul.lo.s32 	%r103, %r214, %r7;
	sub.s32 	%r16, %r103, %r216;
	mul.lo.s32 	%r17, %r214, %r8;
	mul.lo.s32 	%r18, %r215, %r5;
	add.s32 	%r19, %r12, %r13;
	max.s32 	%r104, %r99, %r19;
	setp.lt.s32 	%p10, %r19, %r99;
	selp.u32 	%r105, 1, 0, %p10;
	add.s32 	%r106, %r19, %r105;
	sub.s32 	%r107, %r104, %r106;
	div.u32 	%r108, %r107, %r13;
	add.s32 	%r20, %r108, %r105;
	and.b32  	%r21, %r84, 7;
	shl.b32 	%r22, %r13, 3;
	min.s32 	%r109, %r83, %r84;
	setp.lt.s32 	%p11, %r109, 1;
	or.pred  	%p2, %p11, %p1;
	and.b32  	%r23, %r84, 2147483640;
	cvta.to.global.u64 	%rd2, %rd29;
	mov.f64 	%fd112, 0d0000000000000000;
	mov.b32 	%r218, 0;
$L__BB2_2:
	setp.ge.s32 	%p12, %r12, %r3;
	@%p12 bra 	$L__BB2_5;
	mul.lo.s32 	%r110, %r3, %r77;
	mul.lo.s32 	%r111, %r110, %r10;
	mad.lo.s32 	%r25, %r218, %r3, %r111;
	mov.u32 	%r220, %r12;
$L__BB2_4:
	add.s32 	%r112, %r25, %r220;
	mul.wide.s32 	%rd7, %r112, 8;
	add.s64 	%rd8, %rd2, %rd7;
	ld.global.f64 	%fd60, [%rd8];
	shl.b32 	%r113, %r220, 3;
	add.s32 	%r114, %r14, %r113;
	st.shared.f64 	[%r114], %fd60;
	add.s32 	%r220, %r220, %r13;
	setp.lt.s32 	%p13, %r220, %r3;
	@%p13 bra 	$L__BB2_4;
$L__BB2_5:
	mul.lo.s32 	%r115, %r2, %r1;
	setp.ge.s32 	%p14, %r12, %r115;
	@%p14 bra 	$L__BB2_26;
	and.b32  	%r116, %r20, 3;
	setp.eq.s32 	%p15, %r116, 3;
	mad.lo.s32 	%r117, %r11, %r77, %r218;
	mul.lo.s32 	%r26, %r117, %r78;
	mov.u32 	%r219, %r12;
	@%p15 bra 	$L__BB2_16;
	div.s32 	%r118, %r12, %r2;
	mul.lo.s32 	%r119, %r118, %r2;
	sub.s32 	%r120, %r12, %r119;
	add.s32 	%r27, %r120, %r15;
	add.s32 	%r28, %r118, %r16;
	setp.gt.s32 	%p16, %r27, -1;
	setp.lt.s32 	%p17, %r27, %r79;
	and.pred  	%p18, %p16, %p17;
	setp.gt.s32 	%p19, %r28, -1;
	setp.lt.s32 	%p20, %r28, %r78;
	and.pred  	%p21, %p19, %p20;
	and.pred  	%p23, %p18, %p21;
	mov.f64 	%fd103, 0d0000000000000000;
	not.pred 	%p24, %p23;
	@%p24 bra 	$L__BB2_9;
	add.s32 	%r121, %r26, %r28;
	mad.lo.s32 	%r122, %r121, %r79, %r27;
	mul.wide.s32 	%rd9, %r122, 8;
	add.s64 	%rd10, %rd1, %rd9;
	ld.global.f64 	%fd103, [%rd10];
$L__BB2_9:
	and.b32  	%r123, %r20, 3;
	setp.eq.s32 	%p25, %r123, 0;
	shl.b32 	%r124, %r12, 3;
	mov.u32 	%r125, shared_mem_f64;
	add.s32 	%r126, %r125, %r124;
	st.shared.f64 	[%r126], %fd103;
	mov.u32 	%r219, %r19;
	@%p25 bra 	$L__BB2_16;
	div.s32 	%r127, %r19, %r2;
	mul.lo.s32 	%r128, %r127, %r2;
	sub.s32 	%r129, %r19, %r128;
	add.s32 	%r29, %r129, %r15;
	add.s32 	%r30, %r127, %r16;
	setp.gt.s32 	%p26, %r29, -1;
	setp.lt.s32 	%p27, %r29, %r79;
	and.pred  	%p28, %p26, %p27;
	setp.gt.s32 	%p29, %r30, -1;
	setp.lt.s32 	%p30, %r30, %r78;
	and.pred  	%p31, %p29, %p30;
	and.pred  	%p33, %p28, %p31;
	mov.f64 	%fd104, 0d0000000000000000;
	not.pred 	%p34, %p33;
	@%p34 bra 	$L__BB2_12;
	add.s32 	%r130, %r26, %r30;
	mad.lo.s32 	%r131, %r130, %r79, %r29;
	mul.wide.s32 	%rd11, %r131, 8;
	add.s64 	%rd12, %rd1, %rd11;
	ld.global.f64 	%fd104, [%rd12];
$L__BB2_12:
	add.s32 	%r219, %r19, %r13;
	and.b32  	%r132, %r20, 3;
	setp.eq.s32 	%p35, %r132, 1;
	shl.b32 	%r133, %r12, 3;
	mov.u32 	%r134, shared_mem_f64;
	add.s32 	%r135, %r134, %r133;
	add.s32 	%r136, %r135, %r22;
	st.shared.f64 	[%r136], %fd104;
	@%p35 bra 	$L__BB2_16;
	div.s32 	%r137, %r219, %r2;
	mul.lo.s32 	%r138, %r137, %r2;
	sub.s32 	%r139, %r219, %r138;
	add.s32 	%r32, %r139, %r15;
	add.s32 	%r33, %r137, %r16;
	setp.gt.s32 	%p36, %r32, -1;
	setp.lt.s32 	%p37, %r32, %r79;
	and.pred  	%p38, %p36, %p37;
	setp.gt.s32 	%p39, %r33, -1;
	setp.lt.s32 	%p40, %r33, %r78;
	and.pred  	%p41, %p39, %p40;
	and.pred  	%p43, %p38, %p41;
	mov.f64 	%fd105, 0d0000000000000000;
	not.pred 	%p44, %p43;
	@%p44 bra 	$L__BB2_15;
	add.s32 	%r140, %r26, %r33;
	mad.lo.s32 	%r141, %r140, %r79, %r32;
	mul.wide.s32 	%rd13, %r141, 8;
	add.s64 	%rd14, %rd1, %rd13;
	ld.global.f64 	%fd105, [%rd14];
$L__BB2_15:
	add.s32 	%r219, %r219, %r13;
	shl.b32 	%r142, %r12, 3;
	mov.u32 	%r143, shared_mem_f64;
	add.s32 	%r144, %r143, %r142;
	add.s32 	%r145, %r144, %r22;
	add.s32 	%r146, %r145, %r22;
	st.shared.f64 	[%r146], %fd105;
$L__BB2_16:
	setp.lt.u32 	%p45, %r20, 3;
	@%p45 bra 	$L__BB2_26;
$L__BB2_17:
	div.s32 	%r147, %r219, %r2;
	mul.lo.s32 	%r148, %r147, %r2;
	sub.s32 	%r149, %r219, %r148;
	add.s32 	%r39, %r149, %r15;
	add.s32 	%r40, %r147, %r16;
	setp.gt.s32 	%p46, %r39, -1;
	setp.lt.s32 	%p47, %r39, %r79;
	and.pred  	%p48, %p46, %p47;
	setp.gt.s32 	%p49, %r40, -1;
	setp.lt.s32 	%p50, %r40, %r78;
	and.pred  	%p51, %p49, %p50;
	and.pred  	%p53, %p48, %p51;
	mov.f64 	%fd106, 0d0000000000000000;
	not.pred 	%p54, %p53;
	@%p54 bra 	$L__BB2_19;
	add.s32 	%r150, %r26, %r40;
	mad.lo.s32 	%r151, %r150, %r79, %r39;
	mul.wide.s32 	%rd15, %r151, 8;
	add.s64 	%rd16, %rd1, %rd15;
	ld.global.f64 	%fd106, [%rd16];
$L__BB2_19:
	shl.b32 	%r152, %r219, 3;
	mov.u32 	%r153, shared_mem_f64;
	add.s32 	%r41, %r153, %r152;
	st.shared.f64 	[%r41], %fd106;
	add.s32 	%r42, %r219, %r13;
	div.s32 	%r154, %r42, %r2;
	mul.lo.s32 	%r155, %r154, %r2;
	sub.s32 	%r156, %r42, %r155;
	add.s32 	%r43, %r156, %r15;
	add.s32 	%r44, %r154, %r16;
	setp.gt.s32 	%p55, %r43, -1;
	setp.lt.s32 	%p56, %r43, %r79;
	and.pred  	%p57, %p55, %p56;
	setp.gt.s32 	%p58, %r44, -1;
	setp.lt.s32 	%p59, %r44, %r78;
	and.pred  	%p60, %p58, %p59;
	and.pred  	%p62, %p57, %p60;
	mov.f64 	%fd107, 0d0000000000000000;
	not.pred 	%p63, %p62;
	@%p63 bra 	$L__BB2_21;
	add.s32 	%r157, %r26, %r44;
	mad.lo.s32 	%r158, %r157, %r79, %r43;
	mul.wide.s32 	%rd17, %r158, 8;
	add.s64 	%rd18, %rd1, %rd17;
	ld.global.f64 	%fd107, [%rd18];
$L__BB2_21:
	add.s32 	%r45, %r41, %r22;
	st.shared.f64 	[%r45], %fd107;
	add.s32 	%r46, %r42, %r13;
	div.s32 	%r159, %r46, %r2;
	mul.lo.s32 	%r160, %r159, %r2;
	sub.s32 	%r161, %r46, %r160;
	add.s32 	%r47, %r161, %r15;
	add.s32 	%r48, %r159, %r16;
	setp.gt.s32 	%p64, %r47, -1;
	setp.lt.s32 	%p65, %r47, %r79;
	and.pred  	%p66, %p64, %p65;
	setp.gt.s32 	%p67, %r48, -1;
	setp.lt.s32 	%p68, %r48, %r78;
	and.pred  	%p69, %p67, %p68;
	and.pred  	%p71, %p66, %p69;
	mov.f64 	%fd108, 0d0000000000000000;
	not.pred 	%p72, %p71;
	@%p72 bra 	$L__BB2_23;
	add.s32 	%r162, %r26, %r48;
	mad.lo.s32 	%r163, %r162, %r79, %r47;
	mul.wide.s32 	%rd19, %r163, 8;
	add.s64 	%rd20, %rd1, %rd19;
	ld.global.f64 	%fd108, [%rd20];
$L__BB2_23:
	add.s32 	%r49, %r45, %r22;
	st.shared.f64 	[%r49], %fd108;
	add.s32 	%r50, %r46, %r13;
	div.s32 	%r164, %r50, %r2;
	mul.lo.s32 	%r165, %r164, %r2;
	sub.s32 	%r166, %r50, %r165;
	add.s32 	%r51, %r166, %r15;
	add.s32 	%r52, %r164, %r16;
	setp.gt.s32 	%p73, %r51, -1;
	setp.lt.s32 	%p74, %r51, %r79;
	and.pred  	%p75, %p73, %p74;
	setp.gt.s32 	%p76, %r52, -1;
	setp.lt.s32 	%p77, %r52, %r78;
	and.pred  	%p78, %p76, %p77;
	and.pred  	%p80, %p75, %p78;
	mov.f64 	%fd109, 0d0000000000000000;
	not.pred 	%p81, %p80;
	@%p81 bra 	$L__BB2_25;
	add.s32 	%r167, %r26, %r52;
	mad.lo.s32 	%r168, %r167, %r79, %r51;
	mul.wide.s32 	%rd21, %r168, 8;
	add.s64 	%rd22, %rd1, %rd21;
	ld.global.f64 	%fd109, [%rd22];
$L__BB2_25:
	add.s32 	%r169, %r49, %r22;
	st.shared.f64 	[%r169], %fd109;
	add.s32 	%r219, %r50, %r13;
	mul.lo.s32 	%r170, %r2, %r1;
	setp.lt.s32 	%p82, %r219, %r170;
	@%p82 bra 	$L__BB2_17;
$L__BB2_26:
	bar.sync 	0;
	@%p2 bra 	$L__BB2_69;
	mov.b32 	%r222, 0;
$L__BB2_28:
	setp.lt.u32 	%p83, %r84, 8;
	add.s32 	%r55, %r222, %r17;
	mul.lo.s32 	%r56, %r55, %r2;
	mul.lo.s32 	%r57, %r222, %r84;
	mov.b32 	%r225, 0;
	@%p83 bra 	$L__BB2_47;
	mov.b32 	%r223, 0;
$L__BB2_30:
	.pragma "nounroll";
	setp.ge.s32 	%p84, %r55, %r1;
	add.s32 	%r59, %r223, %r18;
	setp.ge.s32 	%p85, %r59, %r2;
	add.s32 	%r174, %r59, %r56;
	shl.b32 	%r175, %r174, 3;
	mov.u32 	%r176, shared_mem_f64;
	add.s32 	%r60, %r176, %r175;
	add.s32 	%r177, %r223, %r57;
	shl.b32 	%r178, %r177, 3;
	add.s32 	%r61, %r14, %r178;
	or.pred  	%p86, %p84, %p85;
	@%p86 bra 	$L__BB2_32;
	ld.shared.f64 	%fd69, [%r60];
	ld.shared.f64 	%fd70, [%r61];
	fma.rn.f64 	%fd112, %fd69, %fd70, %fd112;
$L__BB2_32:
	add.s32 	%r179, %r59, 1;
	setp.ge.s32 	%p88, %r179, %r2;
	or.pred  	%p89, %p84, %p88;
	@%p89 bra 	$L__BB2_34;
	ld.shared.f64 	%fd71, [%r60+8];
	ld.shared.f64 	%fd72, [%r61+8];
	fma.rn.f64 	%fd112, %fd71, %fd72, %fd112;
$L__BB2_34:
	add.s32 	%r180, %r59, 2;
	setp.ge.s32 	%p91, %r180, %r2;
	or.pred  	%p92, %p84, %p91;
	@%p92 bra 	$L__BB2_36;
	ld.shared.f64 	%fd73, [%r60+16];
	ld.shared.f64 	%fd74, [%r61+16];
	fma.rn.f64 	%fd112, %fd73, %fd74, %fd112;
$L__BB2_36:
	add.s32 	%r181, %r59, 3;
	setp.ge.s32 	%p94, %r181, %r2;
	or.pred  	%p95, %p84, %p94;
	@%p95 bra 	$L__BB2_38;
	ld.shared.f64 	%fd75, [%r60+24];
	ld.shared.f64 	%fd76, [%r61+24];
	fma.rn.f64 	%fd112, %fd75, %fd76, %fd112;
$L__BB2_38:
	add.s32 	%r182, %r59, 4;
	setp.ge.s32 	%p97, %r182, %r2;
	or.pred  	%p98, %p84, %p97;
	@%p98 bra 	$L__BB2_40;
	ld.shared.f64 	%fd77, [%r60+32];
	ld.shared.f64 	%fd78, [%r61+32];
	fma.rn.f64 	%fd112, %fd77, %fd78, %fd112;
$L__BB2_40:
	add.s32 	%r183, %r59, 5;
	setp.ge.s32 	%p100, %r183, %r2;
	or.pred  	%p101, %p84, %p100;
	@%p101 bra 	$L__BB2_42;
	ld.shared.f64 	%fd79, [%r60+40];
	ld.shared.f64 	%fd80, [%r61+40];
	fma.rn.f64 	%fd112, %fd79, %fd80, %fd112;
$L__BB2_42:
	add.s32 	%r184, %r59, 6;
	setp.ge.s32 	%p103, %r184, %r2;
	or.pred  	%p104, %p84, %p103;
	@%p104 bra 	$L__BB2_44;
	ld.shared.f64 	%fd81, [%r60+48];
	ld.shared.f64 	%fd82, [%r61+48];
	fma.rn.f64 	%fd112, %fd81, %fd82, %fd112;
$L__BB2_44:
	add.s32 	%r185, %r59, 7;
	setp.ge.s32 	%p106, %r185, %r2;
	or.pred  	%p107, %p84, %p106;
	@%p107 bra 	$L__BB2_46;
	ld.shared.f64 	%fd83, [%r60+56];
	ld.shared.f64 	%fd84, [%r61+56];
	fma.rn.f64 	%fd112, %fd83, %fd84, %fd112;
$L__BB2_46:
	add.s32 	%r223, %r223, 8;
	setp.ne.s32 	%p108, %r223, %r23;
	mov.u32 	%r225, %r23;
	@%p108 bra 	$L__BB2_30;
$L__BB2_47:
	setp.eq.s32 	%p109, %r21, 0;
	@%p109 bra 	$L__BB2_68;
	add.s32 	%r186, %r21, -1;
	setp.lt.u32 	%p110, %r186, 3;
	@%p110 bra 	$L__BB2_58;
	setp.ge.s32 	%p111, %r55, %r1;
	add.s32 	%r64, %r225, %r18;
	setp.ge.s32 	%p112, %r64, %r2;
	add.s32 	%r188, %r64, %r56;
	shl.b32 	%r189, %r188, 3;
	mov.u32 	%r190, shared_mem_f64;
	add.s32 	%r65, %r190, %r189;
	add.s32 	%r191, %r225, %r57;
	shl.b32 	%r192, %r191, 3;
	add.s32 	%r66, %r14, %r192;
	or.pred  	%p113, %p111, %p112;
	@%p113 bra 	$L__BB2_51;
	ld.shared.f64 	%fd86, [%r65];
	ld.shared.f64 	%fd87, [%r66];
	fma.rn.f64 	%fd112, %fd86, %fd87, %fd112;
$L__BB2_51:
	add.s32 	%r193, %r64, 1;
	setp.ge.s32 	%p115, %r193, %r2;
	or.pred  	%p116, %p111, %p115;
	@%p116 bra 	$L__BB2_53;
	ld.shared.f64 	%fd88, [%r65+8];
	ld.shared.f64 	%fd89, [%r66+8];
	fma.rn.f64 	%fd112, %fd88, %fd89, %fd112;
$L__BB2_53:
	add.s32 	%r194, %r64, 2;
	setp.ge.s32 	%p118, %r194, %r2;
	or.pred  	%p119, %p111, %p118;
	@%p119 bra 	$L__BB2_55;
	ld.shared.f64 	%fd90, [%r65+16];
	ld.shared.f64 	%fd91, [%r66+16];
	fma.rn.f64 	%fd112, %fd90, %fd91, %fd112;
$L__BB2_55:
	add.s32 	%r195, %r64, 3;
	setp.ge.s32 	%p121, %r195, %r2;
	or.pred  	%p122, %p111, %p121;
	@%p122 bra 	$L__BB2_57;
	ld.shared.f64 	%fd92, [%r65+24];
	ld.shared.f64 	%fd93, [%r66+24];
	fma.rn.f64 	%fd112, %fd92, %fd93, %fd112;
$L__BB2_57:
	add.s32 	%r225, %r225, 4;
$L__BB2_58:
	and.b32  	%r196, %r84, 3;
	setp.eq.s32 	%p123, %r196, 0;
	@%p123 bra 	$L__BB2_68;
	setp.eq.s32 	%p124, %r196, 1;
	@%p124 bra 	$L__BB2_65;
	setp.ge.s32 	%p125, %r55, %r1;
	add.s32 	%r69, %r225, %r18;
	setp.ge.s32 	%p126, %r69, %r2;
	add.s32 	%r197, %r69, %r56;
	shl.b32 	%r198, %r197, 3;
	mov.u32 	%r199, shared_mem_f64;
	add.s32 	%r70, %r199, %r198;
	add.s32 	%r200, %r225, %r57;
	shl.b32 	%r201, %r200, 3;
	add.s32 	%r71, %r14, %r201;
	or.pred  	%p127, %p125, %p126;
	@%p127 bra 	$L__BB2_62;
	ld.shared.f64 	%fd95, [%r70];
	ld.shared.f64 	%fd96, [%r71];
	fma.rn.f64 	%fd112, %fd95, %fd96, %fd112;
$L__BB2_62:
	add.s32 	%r202, %r69, 1;
	setp.ge.s32 	%p129, %r202, %r2;
	or.pred  	%p130, %p125, %p129;
	@%p130 bra 	$L__BB2_64;
	ld.shared.f64 	%fd97, [%r70+8];
	ld.shared.f64 	%fd98, [%r71+8];
	fma.rn.f64 	%fd112, %fd97, %fd98, %fd112;
$L__BB2_64:
	add.s32 	%r225, %r225, 2;
$L__BB2_65:
	and.b32  	%r203, %r84, 1;
	setp.eq.b32 	%p131, %r203, 1;
	not.pred 	%p132, %p131;
	@%p132 bra 	$L__BB2_68;
	setp.ge.s32 	%p133, %r55, %r1;
	add.s32 	%r74, %r225, %r18;
	setp.ge.s32 	%p134, %r74, %r2;
	or.pred  	%p135, %p133, %p134;
	@%p135 bra 	$L__BB2_68;
	add.s32 	%r204, %r74, %r56;
	add.s32 	%r205, %r225, %r57;
	shl.b32 	%r206, %r204, 3;
	mov.u32 	%r207, shared_mem_f64;
	add.s32 	%r208, %r207, %r206;
	ld.shared.f64 	%fd99, [%r208];
	shl.b32 	%r209, %r205, 3;
	add.s32 	%r210, %r14, %r209;
	ld.shared.f64 	%fd100, [%r210];
	fma.rn.f64 	%fd112, %fd99, %fd100, %fd112;
$L__BB2_68:
	add.s32 	%r222, %r222, 1;
	setp.ne.s32 	%p136, %r222, %r83;
	@%p136 bra 	$L__BB2_28;
$L__BB2_69:
	bar.sync 	0;
	add.s32 	%r218, %r218, 1;
	setp.ne.s32 	%p137, %r218, %r77;
	@%p137 bra 	$L__BB2_2;
$L__BB2_70:
	@%p1 bra 	$L__BB2_74;
	ld.param.u64 	%rd30, [conv2d_forward_f64_param_2];
	setp.eq.s64 	%p138, %rd30, 0;
	@%p138 bra 	$L__BB2_73;
	ld.param.u64 	%rd31, [conv2d_forward_f64_param_2];
	cvta.to.global.u64 	%rd23, %rd31;
	mul.wide.u32 	%rd24, %r10, 8;
	add.s64 	%rd25, %rd23, %rd24;
	ld.global.f64 	%fd101, [%rd25];
	add.f64 	%fd112, %fd112, %fd101;
$L__BB2_73:
	ld.param.u64 	%rd32, [conv2d_forward_f64_param_3];
	mad.lo.s32 	%r211, %r11, %r80, %r10;
	mad.lo.s32 	%r212, %r211, %r90, %r93;
	mad.lo.s32 	%r213, %r212, %r82, %r6;
	cvta.to.global.u64 	%rd26, %rd32;
	mul.wide.s32 	%rd27, %r213, 8;
	add.s64 	%rd28, %rd26, %rd27;
	st.global.f64 	[%rd28], %fd112;
$L__BB2_74:
	ret;

}
	// .globl	depthwise_separable_conv2d_fused_f64
.visible .entry depthwise_separable_conv2d_fused_f64(
	.param .u64 .ptr .align 1 depthwise_separable_conv2d_fused_f64_param_0,
	.param .u64 .ptr .align 1 depthwise_separable_conv2d_fused_f64_param_1,
	.param .u64 .ptr .align 1 depthwise_separable_conv2d_fused_f64_param_2,
	.param .u64 .ptr .align 1 depthwise_separable_conv2d_fused_f64_param_3,
	.param .u64 .ptr .align 1 depthwise_separable_conv2d_fused_f64_param_4,
	.param .u64 .ptr .align 1 depthwise_separable_conv2d_fused_f64_param_5,
	.param .u32 depthwise_separable_conv2d_fused_f64_param_6,
	.param .u32 depthwise_separable_conv2d_fused_f64_param_7,
	.param .u32 depthwise_separable_conv2d_fused_f64_param_8,
	.param .u32 depthwise_separable_conv2d_fused_f64_param_9,
	.param .u32 depthwise_separable_conv2d_fused_f64_param_10,
	.param .u32 depthwise_separable_conv2d_fused_f64_param_11,
	.param .u32 depthwise_separable_conv2d_fused_f64_param_12,
	.param .u32 depthwise_separable_conv2d_fused_f64_param_13,
	.param .u32 depthwise_separable_conv2d_fused_f64_param_14,
	.param .u32 depthwise_separable_conv2d_fused_f64_param_15,
	.param .u32 depthwise_separable_conv2d_fused_f64_param_16
)
{
	.reg .pred 	%p<230>;
	.reg .b32 	%r<250>;
	.reg .b32 	%f<162>;
	.reg .b64 	%rd<144>;
	.reg .b64 	%fd<459>;

	ld.param.u64 	%rd20, [depthwise_separable_conv2d_fused_f64_param_0];
	ld.param.u64 	%rd21, [depthwise_separable_conv2d_fused_f64_param_1];
	ld.param.u64 	%rd22, [depthwise_separable_conv2d_fused_f64_param_2];
	ld.param.u64 	%rd17, [depthwise_separable_conv2d_fused_f64_param_3];
	ld.param.u64 	%rd18, [depthwise_separable_conv2d_fused_f64_param_4];
	ld.param.u32 	%r107, [depthwise_separable_conv2d_fused_f64_param_6];
	ld.param.u32 	%r97, [depthwise_separable_conv2d_fused_f64_param_7];
	ld.param.u32 	%r98, [depthwise_separable_conv2d_fused_f64_param_8];
	ld.param.u32 	%r99, [depthwise_separable_conv2d_fused_f64_param_9];
	ld.param.u32 	%r100, [depthwise_separable_conv2d_fused_f64_param_10];
	ld.param.u32 	%r101, [depthwise_separable_conv2d_fused_f64_param_11];
	ld.param.u32 	%r102, [depthwise_separable_conv2d_fused_f64_param_12];
	ld.param.u32 	%r103, [depthwise_separable_conv2d_fused_f64_param_13];
	ld.param.u32 	%r104, [depthwise_separable_conv2d_fused_f64_param_14];
	ld.param.u32 	%r105, [depthwise_separable_conv2d_fused_f64_param_15];
	ld.param.u32 	%r106, [depthwise_separable_conv2d_fused_f64_param_16];
	cvta.to.global.u64 	%rd1, %rd21;
	cvta.to.global.u64 	%rd2, %rd20;
	cvta.to.global.u64 	%rd3, %rd22;
	cvta.to.global.u64 	%rd4, %rd17;
	shl.b32 	%r108, %r105, 1;
	sub.s32 	%r109, %r99, %r101;
	add.s32 	%r110, %r109, %r108;
	div.s32 	%r111, %r110, %r103;
	shl.b32 	%r112, %r106, 1;
	sub.s32 	%r113, %r100, %r102;
	add.s32 	%r114, %r113, %r112;
	div.s32 	%r2, %r114, %r104;
	mov.u32 	%r115, %ctaid.x;
	mov.u32 	%r116, %ntid.x;
	mov.u32 	%r117, %tid.x;
	mad.lo.s32 	%r3, %r115, %r116, %r117;
	mov.u32 	%r118, %ctaid.y;
	mov.u32 	%r119, %ntid.y;
	mov.u32 	%r120, %tid.y;
	mad.lo.s32 	%r121, %r118, %r119, %r120;
	mov.u32 	%r122, %ctaid.z;
	div.u32 	%r6, %r122, %r98;
	mul.lo.s32 	%r123, %r6, %r98;
	sub.s32 	%r5, %r122, %r123;
	setp.gt.s32 	%p3, %r3, %r2;
	setp.gt.s32 	%p4, %r121, %r111;
	or.pred  	%p5, %p3, %p4;
	setp.ge.s32 	%p6, %r5, %r98;
	or.pred  	%p7, %p5, %p6;
	setp.ge.s32 	%p8, %r6, %r107;
	or.pred  	%p9, %p7, %p8;
	@%p9 bra 	$L__BB3_143;
	mul.lo.s32 	%r124, %r104, %r3;
	sub.s32 	%r7, %r124, %r106;
	mul.lo.s32 	%r125, %r103, %r121;
	sub.s32 	%r8, %r125, %r105;
	setp.lt.s32 	%p10, %r97, 1;
	mov.f64 	%fd457, 0d0000000000000000;
	@%p10 bra 	$L__BB3_140;
	setp.lt.s32 	%p11, %r101, 1;
	mul.lo.s32 	%r9, %r6, %r97;
	mul.lo.s32 	%r10, %r5, %r97;
	@%p11 bra 	$L__BB3_116;
	setp.lt.s32 	%p29, %r102, 1;
	@%p29 bra 	$L__BB3_93;
	setp.ne.s64 	%p47, %rd17, 0;
	@%p47 bra 	$L__BB3_49;
	and.b32  	%r11, %r102, 7;
	and.b32  	%r12, %r102, 3;
	and.b32  	%r13, %r102, 2147483640;
	and.b32  	%r14, %r102, 1;
	mov.f64 	%fd457, 0d0000000000000000;
	mov.b32 	%r220, 0;
$L__BB3_6:
	add.s32 	%r188, %r220, %r9;
	mul.lo.s32 	%r16, %r188, %r99;
	mov.f32 	%f118, 0f00000000;
	mov.b32 	%r221, 0;
$L__BB3_7:
	setp.lt.u32 	%p139, %r102, 8;
	add.s32 	%r190, %r221, %r8;
	setp.gt.s32 	%p140, %r190, -1;
	setp.lt.s32 	%p141, %r190, %r99;
	and.pred  	%p1, %p140, %p141;
	add.s32 	%r191, %r16, %r190;
	mul.lo.s32 	%r18, %r191, %r100;
	mad.lo.s32 	%r192, %r220, %r101, %r221;
	mul.lo.s32 	%r19, %r192, %r102;
	mov.b32 	%r224, 0;
	@%p139 bra 	$L__BB3_26;
	mov.b32 	%r222, 0;
$L__BB3_9:
	.pragma "nounroll";
	add.s32 	%r21, %r222, %r7;
	setp.gt.s32 	%p142, %r21, -1;
	setp.lt.s32 	%p143, %r21, %r100;
	and.pred  	%p144, %p142, %p143;
	and.pred  	%p146, %p1, %p144;
	add.s32 	%r194, %r21, %r18;
	mul.wide.s32 	%rd125, %r194, 8;
	add.s64 	%rd5, %rd2, %rd125;
	add.s32 	%r195, %r222, %r19;
	mul.wide.s32 	%rd126, %r195, 8;
	add.s64 	%rd6, %rd1, %rd126;
	not.pred 	%p147, %p146;
	@%p147 bra 	$L__BB3_11;
	ld.global.f64 	%fd363, [%rd5];
	ld.global.f64 	%fd364, [%rd6];
	cvt.f64.f32 	%fd365, %f118;
	fma.rn.f64 	%fd366, %fd363, %fd364, %fd365;
	cvt.rn.f32.f64 	%f118, %fd366;
$L__BB3_11:
	add.s32 	%r196, %r21, 1;
	setp.gt.s32 	%p148, %r196, -1;
	setp.lt.s32 	%p149, %r196, %r100;
	and.pred  	%p150, %p148, %p149;
	and.pred  	%p151, %p1, %p150;
	not.pred 	%p152, %p151;
	@%p152 bra 	$L__BB3_13;
	ld.global.f64 	%fd367, [%rd5+8];
	ld.global.f64 	%fd368, [%rd6+8];
	cvt.f64.f32 	%fd369, %f118;
	fma.rn.f64 	%fd370, %fd367, %fd368, %fd369;
	cvt.rn.f32.f64 	%f118, %fd370;
$L__BB3_13:
	add.s32 	%r197, %r21, 2;
	setp.gt.s32 	%p153, %r197, -1;
	setp.lt.s32 	%p154, %r197, %r100;
	and.pred  	%p155, %p153, %p154;
	and.pred  	%p156, %p1, %p155;
	not.pred 	%p157, %p156;
	@%p157 bra 	$L__BB3_15;
	ld.global.f64 	%fd371, [%rd5+16];
	ld.global.f64 	%fd372, [%rd6+16];
	cvt.f64.f32 	%fd373, %f118;
	fma.rn.f64 	%fd374, %fd371, %fd372, %fd373;
	cvt.rn.f32.f64 	%f118, %fd374;
$L__BB3_15:
	add.s32 	%r198, %r21, 3;
	setp.gt.s32 	%p158, %r198, -1;
	setp.lt.s32 	%p159, %r198, %r100;
	and.pred  	%p160, %p158, %p159;
	and.pred  	%p161, %p1, %p160;
	not.pred 	%p162, %p161;
	@%p162 bra 	$L__BB3_17;
	ld.global.f64 	%fd375, [%rd5+24];
	ld.global.f64 	%fd376, [%rd6+24];
	cvt.f64.f32 	%fd377, %f118;
	fma.rn.f64 	%fd378, %fd375, %fd376, %fd377;
	cvt.rn.f32.f64 	%f118, %fd378;
$L__BB3_17:
	add.s32 	%r199, %r21, 4;
	setp.gt.s32 	%p163, %r199, -1;
	setp.lt.s32 	%p164, %r199, %r100;
	and.pred  	%p165, %p163, %p164;
	and.pred  	%p166, %p1, %p165;
	not.pred 	%p167, %p166;
	@%p167 bra 	$L__BB3_19;
	ld.global.f64 	%fd379, [%rd5+32];
	ld.global.f64 	%fd380, [%rd6+32];
	cvt.f64.f32 	%fd381, %f118;
	fma.rn.f64 	%fd382, %fd379, %fd380, %fd381;
	cvt.rn.f32.f64 	%f118, %fd382;
$L__BB3_19:
	add.s32 	%r200, %r21, 5;
	setp.gt.s32 	%p168, %r200, -1;
	setp.lt.s32 	%p169, %r200, %r100;
	and.pred  	%p170, %p168, %p169;
	and.pred  	%p171, %p1, %p170;
	not.pred 	%p172, %p171;
	@%p172 bra 	$L__BB3_21;
	ld.global.f64 	%fd383, [%rd5+40];
	ld.global.f64 	%fd384, [%rd6+40];
	cvt.f64.f32 	%fd385, %f118;
	fma.rn.f64 	%fd386, %fd383, %fd384, %fd385;
	cvt.rn.f32.f64 	%f118, %fd386;
$L__BB3_21:
	add.s32 	%r201, %r21, 6;
	setp.gt.s32 	%p173, %r201, -1;
	setp.lt.s32 	%p174, %r201, %r100;
	and.pred  	%p175, %p173, %p174;
	and.pred  	%p176, %p1, %p175;
	not.pred 	%p177, %p176;
	@%p177 bra 	$L__BB3_23;
	ld.global.f64 	%fd387, [%rd5+48];
	ld.global.f64 	%fd388, [%rd6+48];
	cvt.f64.f32 	%fd389, %f118;
	fma.rn.f64 	%fd390, %fd387, %fd388, %fd389;
	cvt.rn.f32.f64 	%f118, %fd390;
$L__BB3_23:
	add.s32 	%r202, %r21, 7;
	setp.gt.s32 	%p178, %r202, -1;
	setp.lt.s32 	%p179, %r202, %r100;
	and.pred  	%p180, %p178, %p179;
	and.pred  	%p181, %p1, %p180;
	not.pred 	%p182, %p181;
	@%p182 bra 	$L__BB3_25;
	ld.global.f64 	%fd391, [%rd5+56];
	ld.global.f64 	%fd392, [%rd6+56];
	cvt.f64.f32 	%fd393, %f118;
	fma.rn.f64 	%fd394, %fd391, %fd392, %fd393;
	cvt.rn.f32.f64 	%f118, %fd394;
$L__BB3_25:
	add.s32 	%r222, %r222, 8;
	setp.ne.s32 	%p183, %r222, %r13;
	mov.u32 	%r224, %r13;
	@%p183 bra 	$L__BB3_9;
$L__BB3_26:
	setp.eq.s32 	%p184, %r11, 0;
	@%p184 bra 	$L__BB3_47;
	add.s32 	%r203, %r11, -1;
	setp.lt.u32 	%p185, %r203, 3;
	@%p185 bra 	$L__BB3_37;
	add.s32 	%r24, %r224, %r7;
	setp.gt.s32 	%p186, %r24, -1;
	setp.lt.s32 	%p187, %r24, %r100;
	and.pred  	%p188, %p186, %p187;
	and.pred  	%p190, %p1, %p188;
	add.s32 	%r204, %r24, %r18;
	mul.wide.s32 	%rd127, %r204, 8;
	add.s64 	%rd7, %rd2, %rd127;
	add.s32 	%r205, %r224, %r19;
	mul.wide.s32 	%rd128, %r205, 8;
	add.s64 	%rd8, %rd1, %rd128;
	not.pred 	%p191, %p190;
	@%p191 bra 	$L__BB3_30;
	ld.global.f64 	%fd395, [%rd7];
	ld.global.f64 	%fd396, [%rd8];
	cvt.f64.f32 	%fd397, %f118;
	fma.rn.f64 	%fd398, %fd395, %fd396, %fd397;
	cvt.rn.f32.f64 	%f118, %fd398;
$L__BB3_30:
	add.s32 	%r206, %r24, 1;
	setp.gt.s32 	%p192, %r206, -1;
	setp.lt.s32 	%p193, %r206, %r100;
	and.pred  	%p194, %p192, %p193;
	and.pred  	%p195, %p1, %p194;
	not.pred 	%p196, %p195;
	@%p196 bra 	$L__BB3_32;
	ld.global.f64 	%fd399, [%rd7+8];
	ld.global.f64 	%fd400, [%rd8+8];
	cvt.f64.f32 	%fd401, %f118;
	fma.rn.f64 	%fd402, %fd399, %fd400, %fd401;
	cvt.rn.f32.f64 	%f118, %fd402;
$L__BB3_32:
	add.s32 	%r207, %r24, 2;
	setp.gt.s32 	%p197, %r207, -1;
	setp.lt.s32 	%p198, %r207, %r100;
	and.pred  	%p199, %p197, %p198;
	and.pred  	%p200, %p1, %p199;
	not.pred 	%p201, %p200;
	@%p201 bra 	$L__BB3_34;
	ld.global.f64 	%fd403, [%rd7+16];
	ld.global.f64 	%fd404, [%rd8+16];
	cvt.f64.f32 	%fd405, %f118;
	fma.rn.f64 	%fd406, %fd403, %fd404, %fd405;
	cvt.rn.f32.f64 	%f118, %fd406;
$L__BB3_34:
	add.s32 	%r208, %r24, 3;
	setp.gt.s32 	%p202, %r208, -1;
	setp.lt.s32 	%p203, %r208, %r100;
	and.pred  	%p204, %p202, %p203;
	and.pred  	%p205, %p1, %p204;
	not.pred 	%p206, %p205;
	@%p206 bra 	$L__BB3_36;
	ld.global.f64 	%fd407, [%rd7+24];
	ld.global.f64 	%fd408, [%rd8+24];
	cvt.f64.f32 	%fd409, %f118;
	fma.rn.f64 	%fd410, %fd407, %fd408, %fd409;
	cvt.rn.f32.f64 	%f118, %fd410;
$L__BB3_36:
	add.s32 	%r224, %r224, 4;
$L__BB3_37:
	setp.eq.s32 	%p207, %r12, 0;
	@%p207 bra 	$L__BB3_47;
	setp.eq.s32 	%p208, %r12, 1;
	@%p208 bra 	$L__BB3_44;
	add.s32 	%r27, %r224, %r7;
	setp.gt.s32 	%p209, %r27, -1;
	setp.lt.s32 	%p210, %r27, %r100;
	and.pred  	%p211, %p209, %p210;
	and.pred  	%p213, %p1, %p211;
	add.s32 	%r209, %r27, %r18;
	mul.wide.s32 	%rd129, %r209, 8;
	add.s64 	%rd9, %rd2, %rd129;
	add.s32 	%r210, %r224, %r19;
	mul.wide.s32 	%rd130, %r210, 8;
	add.s64 	%rd10, %rd1, %rd130;
	not.pred 	%p214, %p213;
	@%p214 bra 	$L__BB3_41;
	ld.global.f64 	%fd411, [%rd9];
	ld.global.f64 	%fd412, [%rd10];
	cvt.f64.f32 	%fd413, %f118;
	fma.rn.f64 	%fd414, %fd411, %fd412, %fd413;
	cvt.rn.f32.f64 	%f118, %fd414;
$L__BB3_41:
	add.s32 	%r211, %r27, 1;
	setp.gt.s32 	%p215, %r211, -1;
	setp.lt.s32 	%p216, %r211, %r100;
	and.pred  	%p217, %p215, %p216;
	and.pred  	%p218, %p1, %p217;
	not.pred 	%p219, %p218;
	@%p219 bra 	$L__BB3_43;
	ld.global.f64 	%fd415, [%rd9+8];
	ld.global.f64 	%fd416, [%rd10+8];
	cvt.f64.f32 	%fd417, %f118;
	fma.rn.f64 	%fd418, %fd415, %fd416, %fd417;
	cvt.rn.f32.f64 	%f118, %fd418;
$L__BB3_43:
	add.s32 	%r224, %r224, 2;
$L__BB3_44:
	setp.eq.s32 	%p220, %r14, 0;
	@%p220 bra 	$L__BB3_47;
	add.s32 	%r30, %r224, %r7;
	setp.gt.s32 	%p221, %r30, -1;
	setp.lt.s32 	%p222, %r30, %r100;
	and.pred  	%p223, %p221, %p222;
	and.pred  	%p225, %p1, %p223;
	not.pred 	%p226, %p225;
	@%p226 bra 	$L__BB3_47;
	add.s32 	%r212, %r30, %r18;
	add.s32 	%r213, %r224, %r19;
	mul.wide.s32 	%rd131, %r212, 8;
	add.s64 	%rd132, %rd2, %rd131;
	ld.global.f64 	%fd419, [%rd132];
	mul.wide.s32 	%rd133, %r213, 8;
	add.s64 	%rd134, %rd1, %rd133;
	ld.global.f64 	%fd420, [%rd134];
	cvt.f64.f32 	%fd421, %f118;
	fma.rn.f64 	%fd422, %fd419, %fd420, %fd421;
	cvt.rn.f32.f64 	%f118, %fd422;
$L__BB3_47:
	add.s32 	%r221, %r221, 1;
	setp.ne.s32 	%p227, %r221, %r101;
	@%p227 bra 	$L__BB3_7;
	add.s32 	%r214, %r220, %r10;
	cvt.f64.f32 	%fd423, %f118;
	mul.wide.u32 	%rd135, %r214, 8;
	add.s64 	%rd136, %rd3, %rd135;
	ld.global.f64 	%fd424, [%rd136];
	fma.rn.f64 	%fd457, %fd424, %fd423, %fd457;
	add.s32 	%r220, %r220, 1;
	setp.eq.s32 	%p228, %r220, %r97;
	@%p228 bra 	$L__BB3_140;
	bra.uni 	$L__BB3_6;
$L__BB3_49:
	and.b32  	%r33, %r102, 7;
	and.b32  	%r34, %r102, 2147483640;
	mov.f64 	%fd457, 0d0000000000000000;
	mov.b32 	%r226, 0;
$L__BB3_50:
	mov.f32 	%f141, 0f00000000;
	mov.b32 	%r227, 0;
$L__BB3_51:
	setp.lt.u32 	%p48, %r102, 8;
	add.s32 	%r158, %r227, %r8;
	setp.gt.s32 	%p49, %r158, -1;
	setp.lt.s32 	%p50, %r158, %r99;
	and.pred  	%p2, %p49, %p50;
	add.s32 	%r159, %r226, %r9;
	mad.lo.s32 	%r160, %r159, %r99, %r158;
	mul.lo.s32 	%r37, %r160, %r100;
	mad.lo.s32 	%r161, %r226, %r101, %r227;
	mul.lo.s32 	%r38, %r161, %r102;
	mov.b32 	%r230, 0;
	@%p48 bra 	$L__BB3_70;
	mov.b32 	%r228, 0;
$L__BB3_53:
	.pragma "nounroll";
	add.s32 	%r40, %r228, %r7;
	setp.gt.s32 	%p51, %r40, -1;
	setp.lt.s32 	%p52, %r40, %r100;
	and.pred  	%p53, %p51, %p52;
	and.pred  	%p55, %p2, %p53;
	add.s32 	%r163, %r40, %r37;
	mul.wide.s32 	%rd111, %r163, 8;
	add.s64 	%rd11, %rd2, %rd111;
	add.s32 	%r164, %r228, %r38;
	mul.wide.s32 	%rd112, %r164, 8;
	add.s64 	%rd12, %rd1, %rd112;
	not.pred 	%p56, %p55;
	@%p56 bra 	$L__BB3_55;
	ld.global.f64 	%fd297, [%rd11];
	ld.global.f64 	%fd298, [%rd12];
	cvt.f64.f32 	%fd299, %f141;
	fma.rn.f64 	%fd300, %fd297, %fd298, %fd299;
	cvt.rn.f32.f64 	%f141, %fd300;
$L__BB3_55:
	add.s32 	%r165, %r40, 1;
	setp.gt.s32 	%p57, %r165, -1;
	setp.lt.s32 	%p58, %r165, %r100;
	and.pred  	%p59, %p57, %p58;
	and.pred  	%p60, %p2, %p59;
	not.pred 	%p61, %p60;
	@%p61 bra 	$L__BB3_57;
	ld.global.f64 	%fd301, [%rd11+8];
	ld.global.f64 	%fd302, [%rd12+8];
	cvt.f64.f32 	%fd303, %f141;
	fma.rn.f64 	%fd304, %fd301, %fd302, %fd303;
	cvt.rn.f32.f64 	%f141, %fd304;
$L__BB3_57:
	add.s32 	%r166, %r40, 2;
	setp.gt.s32 	%p62, %r166, -1;
	setp.lt.s32 	%p63, %r166, %r100;
	and.pred  	%p64, %p62, %p63;
	and.pred  	%p65, %p2, %p64;
	not.pred 	%p66, %p65;
	@%p66 bra 	$L__BB3_59;
	ld.global.f64 	%fd305, [%rd11+16];
	ld.global.f64 	%fd306, [%rd12+16];
	cvt.f64.f32 	%fd307, %f141;
	fma.rn.f64 	%fd308, %fd305, %fd306, %fd307;
	cvt.rn.f32.f64 	%f141, %fd308;
$L__BB3_59:
	add.s32 	%r167, %r40, 3;
	setp.gt.s32 	%p67, %r167, -1;
	setp.lt.s32 	%p68, %r167, %r100;
	and.pred  	%p69, %p67, %p68;
	and.pred  	%p70, %p2, %p69;
	not.pred 	%p71, %p70;
	@%p71 bra 	$L__BB3_61;
	ld.global.f64 	%fd309, [%rd11+24];
	ld.global.f64 	%fd310, [%rd12+24];
	cvt.f64.f32 	%fd311, %f141;
	fma.rn.f64 	%fd312, %fd309, %fd310, %fd311;
	cvt.rn.f32.f64 	%f141, %fd312;
$L__BB3_61:
	add.s32 	%r168, %r40, 4;
	setp.gt.s32 	%p72, %r168, -1;
	setp.lt.s32 	%p73, %r168, %r100;
	and.pred  	%p74, %p72, %p73;
	and.pred  	%p75, %p2, %p74;
	not.pred 	%p76, %p75;
	@%p76 bra 	$L__BB3_63;
	ld.global.f64 	%fd313, [%rd11+32];
	ld.global.f64 	%fd314, [%rd12+32];
	cvt.f64.f32 	%fd315, %f141;
	fma.rn.f64 	%fd316, %fd313, %fd314, %fd315;
	cvt.rn.f32.f64 	%f141, %fd316;
$L__BB3_63:
	add.s32 	%r169, %r40, 5;
	setp.gt.s32 	%p77, %r169, -1;
	setp.lt.s32 	%p78, %r169, %r100;
	and.pred  	%p79, %p77, %p78;
	and.pred  	%p80, %p2, %p79;
	not.pred 	%p81, %p80;
	@%p81 bra 	$L__BB3_65;
	ld.global.f64 	%fd317, [%rd11+40];
	ld.global.f64 	%fd318, [%rd12+40];
	cvt.f64.f32 	%fd319, %f141;
	fma.rn.f64 	%fd320, %fd317, %fd318, %fd319;
	cvt.rn.f32.f64 	%f141, %fd320;
$L__BB3_65:
	add.s32 	%r170, %r40, 6;
	setp.gt.s32 	%p82, %r170, -1;
	setp.lt.s32 	%p83, %r170, %r100;
	and.pred  	%p84, %p82, %p83;
	and.pred  	%p85, %p2, %p84;
	not.pred 	%p86, %p85;
	@%p86 bra 	$L__BB3_67;
	ld.global.f64 	%fd321, [%rd11+48];
	ld.global.f64 	%fd322, [%rd12+48];
	cvt.f64.f32 	%fd323, %f141;
	fma.rn.f64 	%fd324, %fd321, %fd322, %fd323;
	cvt.rn.f32.f64 	%f141, %fd324;
$L__BB3_67:
	add.s32 	%r171, %r40, 7;
	setp.gt.s32 	%p87, %r171, -1;
	setp.lt.s32 	%p88, %r171, %r100;
	and.pred  	%p89, %p87, %p88;
	and.pred  	%p90, %p2, %p89;
	not.pred 	%p91, %p90;
	@%p91 bra 	$L__BB3_69;
	ld.global.f64 	%fd325, [%rd11+56];
	ld.global.f64 	%fd326, [%rd12+56];
	cvt.f64.f32 	%fd327, %f141;
	fma.rn.f64 	%fd328, %fd325, %fd326, %fd327;
	cvt.rn.f32.f64 	%f141, %fd328;
$L__BB3_69:
	add.s32 	%r228, %r228, 8;
	setp.ne.s32 	%p92, %r228, %r34;
	mov.u32 	%r230, %r34;
	@%p92 bra 	$L__BB3_53;
$L__BB3_70:
	setp.eq.s32 	%p93, %r33, 0;
	@%p93 bra 	$L__BB3_91;
	add.s32 	%r172, %r33, -1;
	setp.lt.u32 	%p94, %r172, 3;
	@%p94 bra 	$L__BB3_81;
	add.s32 	%r43, %r230, %r7;
	setp.gt.s32 	%p95, %r43, -1;
	setp.lt.s32 	%p96, %r43, %r100;
	and.pred  	%p97, %p95, %p96;
	and.pred  	%p99, %p2, %p97;
	add.s32 	%r173, %r43, %r37;
	mul.wide.s32 	%rd113, %r173, 8;
	add.s64 	%rd13, %rd2, %rd113;
	add.s32 	%r174, %r230, %r38;
	mul.wide.s32 	%rd114, %r174, 8;
	add.s64 	%rd14, %rd1, %rd114;
	not.pred 	%p100, %p99;
	@%p100 bra 	$L__BB3_74;
	ld.global.f64 	%fd329, [%rd13];
	ld.global.f64 	%fd330, [%rd14];
	cvt.f64.f32 	%fd331, %f141;
	fma.rn.f64 	%fd332, %fd329, %fd330, %fd331;
	cvt.rn.f32.f64 	%f141, %fd332;
$L__BB3_74:
	add.s32 	%r175, %r43, 1;
	setp.gt.s32 	%p101, %r175, -1;
	setp.lt.s32 	%p102, %r175, %r100;
	and.pred  	%p103, %p101, %p102;
	and.pred  	%p104, %p2, %p103;
	not.pred 	%p105, %p104;
	@%p105 bra 	$L__BB3_76;
	ld.global.f64 	%fd333, [%rd13+8];
	ld.global.f64 	%fd334, [%rd14+8];
	cvt.f64.f32 	%fd335, %f141;
	fma.rn.f64 	%fd336, %fd333, %fd334, %fd335;
	cvt.rn.f32.f64 	%f141, %fd336;
$L__BB3_76:
	add.s32 	%r176, %r43, 2;
	setp.gt.s32 	%p106, %r176, -1;
	setp.lt.s32 	%p107, %r176, %r100;
	and.pred  	%p108, %p106, %p107;
	and.pred  	%p109, %p2, %p108;
	not.pred 	%p110, %p109;
	@%p110 bra 	$L__BB3_78;
	ld.global.f64 	%fd337, [%rd13+16];
	ld.global.f64 	%fd338, [%rd14+16];
	cvt.f64.f32 	%fd339, %f141;
	fma.rn.f64 	%fd340, %fd337, %fd338, %fd339;
	cvt.rn.f32.f64 	%f141, %fd340;
$L__BB3_78:
	add.s32 	%r177, %r43, 3;
	setp.gt.s32 	%p111, %r177, -1;
	setp.lt.s32 	%p112, %r177, %r100;
	and.pred  	%p113, %p111, %p112;
	and.pred  	%p114, %p2, %p113;
	not.pred 	%p115, %p114;
	@%p115 bra 	$L__BB3_80;
	ld.global.f64 	%fd341, [%rd13+24];
	ld.global.f64 	%fd342, [%rd14+24];
	cvt.f64.f32 	%fd343, %f141;
	fma.rn.f64 	%fd344, %fd341, %fd342, %fd343;
	cvt.rn.f32.f64 	%f141, %fd344;
$L__BB3_80:
	add.s32 	%r230, %r230, 4;
$L__BB3_81:
	and.b32  	%r178, %r102, 3;
	setp.eq.s32 	%p116, %r178, 0;
	@%p116 bra 	$L__BB3_91;
	setp.eq.s32 	%p117, %r178, 1;
	@%p117 bra 	$L__BB3_88;
	add.s32 	%r46, %r230, %r7;
	setp.gt.s32 	%p118, %r46, -1;
	setp.lt.s32 	%p119, %r46, %r100;
	and.pred  	%p120, %p118, %p119;
	and.pred  	%p122, %p2, %p120;
	add.s32 	%r179, %r46, %r37;
	mul.wide.s32 	%rd115, %r179, 8;
	add.s64 	%rd15, %rd2, %rd115;
	add.s32 	%r180, %r230, %r38;
	mul.wide.s32 	%rd116, %r180, 8;
	add.s64 	%rd16, %rd1, %rd116;
	not.pred 	%p123, %p122;
	@%p123 bra 	$L__BB3_85;
	ld.global.f64 	%fd345, [%rd15];
	ld.global.f64 	%fd346, [%rd16];
	cvt.f64.f32 	%fd347, %f141;
	fma.rn.f64 	%fd348, %fd345, %fd346, %fd347;
	cvt.rn.f32.f64 	%f141, %fd348;
$L__BB3_85:
	add.s32 	%r181, %r46, 1;
	setp.gt.s32 	%p124, %r181, -1;
	setp.lt.s32 	%p125, %r181, %r100;
	and.pred  	%p126, %p124, %p125;
	and.pred  	%p127, %p2, %p126;
	not.pred 	%p128, %p127;
	@%p128 bra 	$L__BB3_87;
	ld.global.f64 	%fd349, [%rd15+8];
	ld.global.f64 	%fd350, [%rd16+8];
	cvt.f64.f32 	%fd351, %f141;
	fma.rn.f64 	%fd352, %fd349, %fd350, %fd351;
	cvt.rn.f32.f64 	%f141, %fd352;
$L__BB3_87:
	add.s32 	%r230, %r230, 2;
$L__BB3_88:
	and.b32  	%r182, %r102, 1;
	setp.eq.b32 	%p129, %r182, 1;
	not.pred 	%p130, %p129;
	@%p130 bra 	$L__BB3_91;
	add.s32 	%r49, %r230, %r7;
	setp.gt.s32 	%p131, %r49, -1;
	setp.lt.s32 	%p132, %r49, %r100;
	and.pred  	%p133, %p131, %p132;
	and.pred  	%p135, %p2, %p133;
	not.pred 	%p136, %p135;
	@%p136 bra 	$L__BB3_91;
	add.s32 	%r183, %r49, %r37;
	add.s32 	%r184, %r230, %r38;
	mul.wide.s32 	%rd117, %r183, 8;
	add.s64 	%rd118, %rd2, %rd117;
	ld.global.f64 	%fd353, [%rd118];
	mul.wide.s32 	%rd119, %r184, 8;
	add.s64 	%rd120, %rd1, %rd119;
	ld.global.f64 	%fd354, [%rd120];
	cvt.f64.f32 	%fd355, %f141;
	fma.rn.f64 	%fd356, %fd353, %fd354, %fd355;
	cvt.rn.f32.f64 	%f141, %fd356;
$L__BB3_91:
	add.s32 	%r227, %r227, 1;
	setp.ne.s32 	%p137, %r227, %r101;
	@%p137 bra 	$L__BB3_51;
	mul.wide.u32 	%rd121, %r226, 8;
	add.s64 	%rd122, %rd4, %rd121;
	ld.global.f64 	%fd357, [%rd122];
	cvt.f64.f32 	%fd358, %f141;
	add.f64 	%fd359, %fd357, %fd358;
	cvt.rn.f32.f64 	%f111, %fd359;
	add.s32 	%r185, %r226, %r10;
	cvt.f64.f32 	%fd360, %f111;
	mul.wide.u32 	%rd123, %r185, 8;
	add.s64 	%rd124, %rd3, %rd123;
	ld.global.f64 	%fd361, [%rd124];
	fma.rn.f64 	%fd457, %fd361, %fd360, %fd457;
	add.s32 	%r226, %r226, 1;
	setp.eq.s32 	%p138, %r226, %r97;
	@%p138 bra 	$L__BB3_140;
	bra.uni 	$L__BB3_50;
$L__BB3_93:
	setp.ne.s64 	%p30, %rd17, 0;
	@%p30 bra 	$L__BB3_105;
	add.s32 	%r148, %r97, -1;
	and.b32  	%r52, %r97, 7;
	setp.lt.u32 	%p39, %r148, 7;
	mov.f64 	%fd457, 0d0000000000000000;
	mov.b32 	%r234, 0;
	@%p39 bra 	$L__BB3_97;
	and.b32  	%r234, %r97, 2147483640;
	mov.f64 	%fd457, 0d0000000000000000;
	mov.b32 	%r232, 0;
$L__BB3_96:
	.pragma "nounroll";
	add.s32 	%r150, %r232, %r10;
	mul.wide.u32 	%rd93, %r150, 8;
	add.s64 	%rd94, %rd3, %rd93;
	ld.global.f64 	%fd268, [%rd94];
	fma.rn.f64 	%fd269, %fd268, 0d0000000000000000, %fd457;
	ld.global.f64 	%fd270, [%rd94+8];
	fma.rn.f64 	%fd271, %fd270, 0d0000000000000000, %fd269;
	ld.global.f64 	%fd272, [%rd94+16];
	fma.rn.f64 	%fd273, %fd272, 0d0000000000000000, %fd271;
	ld.global.f64 	%fd274, [%rd94+24];
	fma.rn.f64 	%fd275, %fd274, 0d0000000000000000, %fd273;
	ld.global.f64 	%fd276, [%rd94+32];
	fma.rn.f64 	%fd277, %fd276, 0d0000000000000000, %fd275;
	ld.global.f64 	%fd278, [%rd94+40];
	fma.rn.f64 	%fd279, %fd278, 0d0000000000000000, %fd277;
	ld.global.f64 	%fd280, [%rd94+48];
	fma.rn.f64 	%fd281, %fd280, 0d0000000000000000, %fd279;
	ld.global.f64 	%fd282, [%rd94+56];
	fma.rn.f64 	%fd457, %fd282, 0d0000000000000000, %fd281;
	add.s32 	%r232, %r232, 8;
	setp.ne.s32 	%p40, %r232, %r234;
	@%p40 bra 	$L__BB3_96;
$L__BB3_97:
	setp.eq.s32 	%p41, %r52, 0;
	@%p41 bra 	$L__BB3_140;
	and.b32  	%r57, %r97, 3;
	setp.lt.u32 	%p42, %r52, 4;
	@%p42 bra 	$L__BB3_100;
	add.s32 	%r151, %r234, %r10;
	mul.wide.u32 	%rd95, %r151, 8;
	add.s64 	%rd96, %rd3, %rd95;
	ld.global.f64 	%fd284, [%rd96];
	fma.rn.f64 	%fd285, %fd284, 0d0000000000000000, %fd457;
	cvt.u64.u32 	%rd97, %r10;
	cvt.u64.u32 	%rd98, %r234;
	add.s64 	%rd99, %rd98, %rd97;
	shl.b64 	%rd100, %rd99, 3;
	add.s64 	%rd101, %rd3, %rd100;
	ld.global.f64 	%fd286, [%rd101+8];
	fma.rn.f64 	%fd287, %fd286, 0d0000000000000000, %fd285;
	ld.global.f64 	%fd288, [%rd101+16];
	fma.rn.f64 	%fd289, %fd288, 0d0000000000000000, %fd287;
	ld.global.f64 	%fd290, [%rd101+24];
	fma.rn.f64 	%fd457, %fd290, 0d0000000000000000, %fd289;
	add.s32 	%r234, %r234, 4;
$L__BB3_100:
	setp.eq.s32 	%p43, %r57, 0;
	@%p43 bra 	$L__BB3_140;
	setp.eq.s32 	%p44, %r57, 1;
	@%p44 bra 	$L__BB3_103;
	add.s32 	%r152, %r234, %r10;
	mul.wide.u32 	%rd102, %r152, 8;
	add.s64 	%rd103, %rd3, %rd102;
	ld.global.f64 	%fd292, [%rd103];
	fma.rn.f64 	%fd293, %fd292, 0d0000000000000000, %fd457;
	cvt.u64.u32 	%rd104, %r10;
	cvt.u64.u32 	%rd105, %r234;
	add.s64 	%rd106, %rd105, %rd104;
	shl.b64 	%rd107, %rd106, 3;
	add.s64 	%rd108, %rd3, %rd107;
	ld.global.f64 	%fd294, [%rd108+8];
	fma.rn.f64 	%fd457, %fd294, 0d0000000000000000, %fd293;
	add.s32 	%r234, %r234, 2;
$L__BB3_103:
	and.b32  	%r153, %r97, 1;
	setp.eq.b32 	%p45, %r153, 1;
	not.pred 	%p46, %p45;
	@%p46 bra 	$L__BB3_140;
	add.s32 	%r154, %r234, %r10;
	mul.wide.u32 	%rd109, %r154, 8;
	add.s64 	%rd110, %rd3, %rd109;
	ld.global.f64 	%fd295, [%rd110];
	fma.rn.f64 	%fd457, %fd295, 0d0000000000000000, %fd457;
	bra.uni 	$L__BB3_140;
$L__BB3_105:
	and.b32  	%r62, %r97, 7;
	setp.lt.u32 	%p31, %r97, 8;
	mov.f64 	%fd457, 0d0000000000000000;
	mov.b32 	%r238, 0;
	@%p31 bra 	$L__BB3_108;
	and.b32  	%r238, %r97, 2147483640;
	mov.f64 	%fd457, 0d0000000000000000;
	mov.b32 	%r236, 0;
$L__BB3_107:
	.pragma "nounroll";
	mul.wide.u32 	%rd67, %r236, 8;
	add.s64 	%rd68, %rd4, %rd67;
	ld.global.f64 	%fd192, [%rd68];
	add.f64 	%fd193, %fd192, 0d0000000000000000;
	cvt.rn.f32.f64 	%f92, %fd193;
	add.s32 	%r142, %r236, %r10;
	cvt.f64.f32 	%fd194, %f92;
	mul.wide.u32 	%rd69, %r142, 8;
	add.s64 	%rd70, %rd3, %rd69;
	ld.global.f64 	%fd195, [%rd70];
	fma.rn.f64 	%fd196, %fd195, %fd194, %fd457;
	ld.global.f64 	%fd197, [%rd68+8];
	add.f64 	%fd198, %fd197, 0d0000000000000000;
	cvt.rn.f32.f64 	%f93, %fd198;
	cvt.f64.f32 	%fd199, %f93;
	ld.global.f64 	%fd200, [%rd70+8];
	fma.rn.f64 	%fd201, %fd200, %fd199, %fd196;
	ld.global.f64 	%fd202, [%rd68+16];
	add.f64 	%fd203, %fd202, 0d0000000000000000;
	cvt.rn.f32.f64 	%f94, %fd203;
	cvt.f64.f32 	%fd204, %f94;
	ld.global.f64 	%fd205, [%rd70+16];
	fma.rn.f64 	%fd206, %fd205, %fd204, %fd201;
	ld.global.f64 	%fd207, [%rd68+24];
	add.f64 	%fd208, %fd207, 0d0000000000000000;
	cvt.rn.f32.f64 	%f95, %fd208;
	cvt.f64.f32 	%fd209, %f95;
	ld.global.f64 	%fd210, [%rd70+24];
	fma.rn.f64 	%fd211, %fd210, %fd209, %fd206;
	ld.global.f64 	%fd212, [%rd68+32];
	add.f64 	%fd213, %fd212, 0d0000000000000000;
	cvt.rn.f32.f64 	%f96, %fd213;
	cvt.f64.f32 	%fd214, %f96;
	ld.global.f64 	%fd215, [%rd70+32];
	fma.rn.f64 	%fd216, %fd215, %fd214, %fd211;
	ld.global.f64 	%fd217, [%rd68+40];
	add.f64 	%fd218, %fd217, 0d0000000000000000;
	cvt.rn.f32.f64 	%f97, %fd218;
	cvt.f64.f32 	%fd219, %f97;
	ld.global.f64 	%fd220, [%rd70+40];
	fma.rn.f64 	%fd221, %fd220, %fd219, %fd216;
	ld.global.f64 	%fd222, [%rd68+48];
	add.f64 	%fd223, %fd222, 0d0000000000000000;
	cvt.rn.f32.f64 	%f98, %fd223;
	cvt.f64.f32 	%fd224, %f98;
	ld.global.f64 	%fd225, [%rd70+48];
	fma.rn.f64 	%fd226, %fd225, %fd224, %fd221;
	ld.global.f64 	%fd227, [%rd68+56];
	add.f64 	%fd228, %fd227, 0d0000000000000000;
	cvt.rn.f32.f64 	%f99, %fd228;
	cvt.f64.f32 	%fd229, %f99;
	ld.global.f64 	%fd230, [%rd70+56];
	fma.rn.f64 	%fd457, %fd230, %fd229, %fd226;
	add.s32 	%r236, %r236, 8;
	setp.ne.s32 	%p32, %r236, %r238;
	@%p32 bra 	$L__BB3_107;
$L__BB3_108:
	setp.eq.s32 	%p33, %r62, 0;
	@%p33 bra 	$L__BB3_140;
	and.b32  	%r67, %r97, 3;
	setp.lt.u32 	%p34, %r62, 4;
	@%p34 bra 	$L__BB3_111;
	cvt.u64.u32 	%rd71, %r238;
	mul.wide.u32 	%rd72, %r238, 8;
	add.s64 	%rd73, %rd4, %rd72;
	ld.global.f64 	%fd232, [%rd73];
	add.f64 	%fd233, %fd232, 0d0000000000000000;
	cvt.rn.f32.f64 	%f100, %fd233;
	add.s32 	%r143, %r238, %r10;
	cvt.f64.f32 	%fd234, %f100;
	mul.wide.u32 	%rd74, %r143, 8;
	add.s64 	%rd75, %rd3, %rd74;
	ld.global.f64 	%fd235, [%rd75];
	fma.rn.f64 	%fd236, %fd235, %fd234, %fd457;
	ld.global.f64 	%fd237, [%rd73+8];
	add.f64 	%fd238, %fd237, 0d0000000000000000;
	cvt.rn.f32.f64 	%f101, %fd238;
	cvt.f64.f32 	%fd239, %f101;
	cvt.u64.u32 	%rd76, %r10;
	add.s64 	%rd77, %rd71, %rd76;
	shl.b64 	%rd78, %rd77, 3;
	add.s64 	%rd79, %rd3, %rd78;
	ld.global.f64 	%fd240, [%rd79+8];
	fma.rn.f64 	%fd241, %fd240, %fd239, %fd236;
	ld.global.f64 	%fd242, [%rd73+16];
	add.f64 	%fd243, %fd242, 0d0000000000000000;
	cvt.rn.f32.f64 	%f102, %fd243;
	cvt.f64.f32 	%fd244, %f102;
	ld.global.f64 	%fd245, [%rd79+16];
	fma.rn.f64 	%fd246, %fd245, %fd244, %fd241;
	ld.global.f64 	%fd247, [%rd73+24];
	add.f64 	%fd248, %fd247, 0d0000000000000000;
	cvt.rn.f32.f64 	%f103, %fd248;
	cvt.f64.f32 	%fd249, %f103;
	ld.global.f64 	%fd250, [%rd79+24];
	fma.rn.f64 	%fd457, %fd250, %fd249, %fd246;
	add.s32 	%r238, %r238, 4;
$L__BB3_111:
	setp.eq.s32 	%p35, %r67, 0;
	@%p35 bra 	$L__BB3_140;
	setp.eq.s32 	%p36, %r67, 1;
	@%p36 bra 	$L__BB3_114;
	cvt.u64.u32 	%rd80, %r238;
	mul.wide.u32 	%rd81, %r238, 8;
	add.s64 	%rd82, %rd4, %rd81;
	ld.global.f64 	%fd252, [%rd82];
	add.f64 	%fd253, %fd252, 0d0000000000000000;
	cvt.rn.f32.f64 	%f104, %fd253;
	add.s32 	%r144, %r238, %r10;
	cvt.f64.f32 	%fd254, %f104;
	mul.wide.u32 	%rd83, %r144, 8;
	add.s64 	%rd84, %rd3, %rd83;
	ld.global.f64 	%fd255, [%rd84];
	fma.rn.f64 	%fd256, %fd255, %fd254, %fd457;
	ld.global.f64 	%fd257, [%rd82+8];
	add.f64 	%fd258, %fd257, 0d0000000000000000;
	cvt.rn.f32.f64 	%f105, %fd258;
	cvt.f64.f32 	%fd259, %f105;
	cvt.u64.u32 	%rd85, %r10;
	add.s64 	%rd86, %rd80, %rd85;
	shl.b64 	%rd87, %rd86, 3;
	add.s64 	%rd88, %rd3, %rd87;
	ld.global.f64 	%fd260, [%rd88+8];
	fma.rn.f64 	%fd457, %fd260, %fd259, %fd256;
	add.s32 	%r238, %r238, 2;
$L__BB3_114:
	and.b32  	%r145, %r97, 1;
	setp.eq.b32 	%p37, %r145, 1;
	not.pred 	%p38, %p37;
	@%p38 bra 	$L__BB3_140;
	mul.wide.u32 	%rd89, %r238, 8;
	add.s64 	%rd90, %rd4, %rd89;
	ld.global.f64 	%fd261, [%rd90];
	add.f64 	%fd262, %fd261, 0d0000000000000000;
	cvt.rn.f32.f64 	%f106, %fd262;
	add.s32 	%r146, %r238, %r10;
	cvt.f64.f32 	%fd263, %f106;
	mul.wide.u32 	%rd91, %r146, 8;
	add.s64 	%rd92, %rd3, %rd91;
	ld.global.f64 	%fd264, [%rd92];
	fma.rn.f64 	%fd457, %fd264, %fd263, %fd457;
	bra.uni 	$L__BB3_140;
$L__BB3_116:
	setp.ne.s64 	%p12, %rd17, 0;
	@%p12 bra 	$L__BB3_129;
	and.b32  	%r72, %r97, 15;
	setp.lt.u32 	%p21, %r97, 16;
	mov.f64 	%fd457, 0d0000000000000000;
	mov.b32 	%r242, 0;
	@%p21 bra 	$L__BB3_120;
	and.b32  	%r242, %r97, 2147483632;
	mov.f64 	%fd457, 0d0000000000000000;
	mov.b32 	%r240, 0;
$L__BB3_119:
	.pragma "nounroll";
	add.s32 	%r135, %r240, %r10;
	mul.wide.u32 	%rd49, %r135, 8;
	add.s64 	%rd50, %rd3, %rd49;
	ld.global.f64 	%fd133, [%rd50];
	fma.rn.f64 	%fd134, %fd133, 0d0000000000000000, %fd457;
	ld.global.f64 	%fd135, [%rd50+8];
	fma.rn.f64 	%fd136, %fd135, 0d0000000000000000, %fd134;
	ld.global.f64 	%fd137, [%rd50+16];
	fma.rn.f64 	%fd138, %fd137, 0d0000000000000000, %fd136;
	ld.global.f64 	%fd139, [%rd50+24];
	fma.rn.f64 	%fd140, %fd139, 0d0000000000000000, %fd138;
	ld.global.f64 	%fd141, [%rd50+32];
	fma.rn.f64 	%fd142, %fd141, 0d0000000000000000, %fd140;
	ld.global.f64 	%fd143, [%rd50+40];
	fma.rn.f64 	%fd144, %fd143, 0d0000000000000000, %fd142;
	ld.global.f64 	%fd145, [%rd50+48];
	fma.rn.f64 	%fd146, %fd145, 0d0000000000000000, %fd144;
	ld.global.f64 	%fd147, [%rd50+56];
	fma.rn.f64 	%fd148, %fd147, 0d0000000000000000, %fd146;
	ld.global.f64 	%fd149, [%rd50+64];
	fma.rn.f64 	%fd150, %fd149, 0d0000000000000000, %fd148;
	ld.global.f64 	%fd151, [%rd50+72];
	fma.rn.f64 	%fd152, %fd151, 0d0000000000000000, %fd150;
	ld.global.f64 	%fd153, [%rd50+80];
	fma.rn.f64 	%fd154, %fd153, 0d0000000000000000, %fd152;
	ld.global.f64 	%fd155, [%rd50+88];
	fma.rn.f64 	%fd156, %fd155, 0d0000000000000000, %fd154;
	ld.global.f64 	%fd157, [%rd50+96];
	fma.rn.f64 	%fd158, %fd157, 0d0000000000000000, %fd156;
	ld.global.f64 	%fd159, [%rd50+104];
	fma.rn.f64 	%fd160, %fd159, 0d0000000000000000, %fd158;
	ld.global.f64 	%fd161, [%rd50+112];
	fma.rn.f64 	%fd162, %fd161, 0d0000000000000000, %fd160;
	ld.global.f64 	%fd163, [%rd50+120];
	fma.rn.f64 	%fd457, %fd163, 0d0000000000000000, %fd162;
	add.s32 	%r240, %r240, 16;
	setp.ne.s32 	%p22, %r240, %r242;
	@%p22 bra 	$L__BB3_119;
$L__BB3_120:
	setp.eq.s32 	%p23, %r72, 0;
	@%p23 bra 	$L__BB3_140;
	and.b32  	%r77, %r97, 7;
	setp.lt.u32 	%p24, %r72, 8;
	@%p24 bra 	$L__BB3_123;
	add.s32 	%r136, %r242, %r10;
	mul.wide.u32 	%rd51, %r136, 8;
	add.s64 	%rd52, %rd3, %rd51;
	ld.global.f64 	%fd165, [%rd52];
	fma.rn.f64 	%fd166, %fd165, 0d0000000000000000, %fd457;
	cvt.u64.u32 	%rd53, %r10;
	cvt.u64.u32 	%rd54, %r242;
	add.s64 	%rd55, %rd54, %rd53;
	shl.b64 	%rd56, %rd55, 3;
	add.s64 	%rd57, %rd3, %rd56;
	ld.global.f64 	%fd167, [%rd57+8];
	fma.rn.f64 	%fd168, %fd167, 0d0000000000000000, %fd166;
	ld.global.f64 	%fd169, [%rd57+16];
	fma.rn.f64 	%fd170, %fd169, 0d0000000000000000, %fd168;
	ld.global.f64 	%fd171, [%rd57+24];
	fma.rn.f64 	%fd172, %fd171, 0d0000000000000000, %fd170;
	ld.global.f64 	%fd173, [%rd57+32];
	fma.rn.f64 	%fd174, %fd173, 0d0000000000000000, %fd172;
	ld.global.f64 	%fd175, [%rd57+40];
	fma.rn.f64 	%fd176, %fd175, 0d0000000000000000, %fd174;
	ld.global.f64 	%fd177, [%rd57+48];
	fma.rn.f64 	%fd178, %fd177, 0d0000000000000000, %fd176;
	ld.global.f64 	%fd179, [%rd57+56];
	fma.rn.f64 	%fd457, %fd179, 0d0000000000000000, %fd178;
	add.s32 	%r242, %r242, 8;
$L__BB3_123:
	setp.eq.s32 	%p25, %r77, 0;
	@%p25 bra 	$L__BB3_140;
	and.b32  	%r80, %r97, 3;
	setp.lt.u32 	%p26, %r77, 4;
	@%p26 bra 	$L__BB3_126;
	add.s32 	%r137, %r242, %r10;
	mul.wide.u32 	%rd58, %r137, 8;
	add.s64 	%rd59, %rd3, %rd58;
	ld.global.f64 	%fd181, [%rd59];
	fma.rn.f64 	%fd182, %fd181, 0d0000000000000000, %fd457;
	cvt.u64.u32 	%rd60, %r10;
	cvt.u64.u32 	%rd61, %r242;
	add.s64 	%rd62, %rd61, %rd60;
	shl.b64 	%rd63, %rd62, 3;
	add.s64 	%rd64, %rd3, %rd63;
	ld.global.f64 	%fd183, [%rd64+8];
	fma.rn.f64 	%fd184, %fd183, 0d0000000000000000, %fd182;
	ld.global.f64 	%fd185, [%rd64+16];
	fma.rn.f64 	%fd186, %fd185, 0d0000000000000000, %fd184;
	ld.global.f64 	%fd187, [%rd64+24];
	fma.rn.f64 	%fd457, %fd187, 0d0000000000000000, %fd186;
	add.s32 	%r242, %r242, 4;
$L__BB3_126:
	setp.eq.s32 	%p27, %r80, 0;
	@%p27 bra 	$L__BB3_140;
	mov.b32 	%r245, 0;
$L__BB3_128:
	.pragma "nounroll";
	add.s32 	%r139, %r242, %r10;
	mul.wide.u32 	%rd65, %r139, 8;
	add.s64 	%rd66, %rd3, %rd65;
	ld.global.f64 	%fd188, [%rd66];
	fma.rn.f64 	%fd457, %fd188, 0d0000000000000000, %fd457;
	add.s32 	%r242, %r242, 1;
	add.s32 	%r245, %r245, 1;
	setp.eq.s32 	%p28, %r245, %r80;
	@%p28 bra 	$L__BB3_140;
	bra.uni 	$L__BB3_128;
$L__BB3_129:
	and.b32  	%r87, %r97, 7;
	setp.lt.u32 	%p13, %r97, 8;
	mov.f64 	%fd457, 0d0000000000000000;
	mov.b32 	%r248, 0;
	@%p13 bra 	$L__BB3_132;
	and.b32  	%r248, %r97, 2147483640;
	mov.f64 	%fd457, 0d0000000000000000;
	mov.b32 	%r246, 0;
$L__BB3_131:
	.pragma "nounroll";
	mul.wide.u32 	%rd23, %r246, 8;
	add.s64 	%rd24, %rd4, %rd23;
	ld.global.f64 	%fd57, [%rd24];
	add.f64 	%fd58, %fd57, 0d0000000000000000;
	cvt.rn.f32.f64 	%f77, %fd58;
	add.s32 	%r128, %r246, %r10;
	cvt.f64.f32 	%fd59, %f77;
	mul.wide.u32 	%rd25, %r128, 8;
	add.s64 	%rd26, %rd3, %rd25;
	ld.global.f64 	%fd60, [%rd26];
	fma.rn.f64 	%fd61, %fd60, %fd59, %fd457;
	ld.global.f64 	%fd62, [%rd24+8];
	add.f64 	%fd63, %fd62, 0d0000000000000000;
	cvt.rn.f32.f64 	%f78, %fd63;
	cvt.f64.f32 	%fd64, %f78;
	ld.global.f64 	%fd65, [%rd26+8];
	fma.rn.f64 	%fd66, %fd65, %fd64, %fd61;
	ld.global.f64 	%fd67, [%rd24+16];
	add.f64 	%fd68, %fd67, 0d0000000000000000;
	cvt.rn.f32.f64 	%f79, %fd68;
	cvt.f64.f32 	%fd69, %f79;
	ld.global.f64 	%fd70, [%rd26+16];
	fma.rn.f64 	%fd71, %fd70, %fd69, %fd66;
	ld.global.f64 	%fd72, [%rd24+24];
	add.f64 	%fd73, %fd72, 0d0000000000000000;
	cvt.rn.f32.f64 	%f80, %fd73;
	cvt.f64.f32 	%fd74, %f80;
	ld.global.f64 	%fd75, [%rd26+24];
	fma.rn.f64 	%fd76, %fd75, %fd74, %fd71;
	ld.global.f64 	%fd77, [%rd24+32];
	add.f64 	%fd78, %fd77, 0d0000000000000000;
	cvt.rn.f32.f64 	%f81, %fd78;
	cvt.f64.f32 	%fd79, %f81;
	ld.global.f64 	%fd80, [%rd26+32];
	fma.rn.f64 	%fd81, %fd80, %fd79, %fd76;
	ld.global.f64 	%fd82, [%rd24+40];
	add.f64 	%fd83, %fd82, 0d0000000000000000;
	cvt.rn.f32.f64 	%f82, %fd83;
	cvt.f64.f32 	%fd84, %f82;
	ld.global.f64 	%fd85, [%rd26+40];
	fma.rn.f64 	%fd86, %fd85, %fd84, %fd81;
	ld.global.f64 	%fd87, [%rd24+48];
	add.f64 	%fd88, %fd87, 0d0000000000000000;
	cvt.rn.f32.f64 	%f83, %fd88;
	cvt.f64.f32 	%fd89, %f83;
	ld.global.f64 	%fd90, [%rd26+48];
	fma.rn.f64 	%fd91, %fd90, %fd89, %fd86;
	ld.global.f64 	%fd92, [%rd24+56];
	add.f64 	%fd93, %fd92, 0d0000000000000000;
	cvt.rn.f32.f64 	%f84, %fd93;
	cvt.f64.f32 	%fd94, %f84;
	ld.global.f64 	%fd95, [%rd26+56];
	fma.rn.f64 	%fd457, %fd95, %fd94, %fd91;
	add.s32 	%r246, %r246, 8;
	setp.ne.s32 	%p14, %r246, %r248;
	@%p14 bra 	$L__BB3_131;
$L__BB3_132:
	setp.eq.s32 	%p15, %r87, 0;
	@%p15 bra 	$L__BB3_140;
	and.b32  	%r92, %r97, 3;
	setp.lt.u32 	%p16, %r87, 4;
	@%p16 bra 	$L__BB3_135;
	cvt.u64.u32 	%rd27, %r248;
	mul.wide.u32 	%rd28, %r248, 8;
	add.s64 	%rd29, %rd4, %rd28;
	ld.global.f64 	%fd97, [%rd29];
	add.f64 	%fd98, %fd97, 0d0000000000000000;
	cvt.rn.f32.f64 	%f85, %fd98;
	add.s32 	%r129, %r248, %r10;
	cvt.f64.f32 	%fd99, %f85;
	mul.wide.u32 	%rd30, %r129, 8;
	add.s64 	%rd31, %rd3, %rd30;
	ld.global.f64 	%fd100, [%rd31];
	fma.rn.f64 	%fd101, %fd100, %fd99, %fd457;
	ld.global.f64 	%fd102, [%rd29+8];
	add.f64 	%fd103, %fd102, 0d0000000000000000;
	cvt.rn.f32.f64 	%f86, %fd103;
	cvt.f64.f32 	%fd104, %f86;
	cvt.u64.u32 	%rd32, %r10;
	add.s64 	%rd33, %rd27, %rd32;
	shl.b64 	%rd34, %rd33, 3;
	add.s64 	%rd35, %rd3, %rd34;
	ld.global.f64 	%fd105, [%rd35+8];
	fma.rn.f64 	%fd106, %fd105, %fd104, %fd101;
	ld.global.f64 	%fd107, [%rd29+16];
	add.f64 	%fd108, %fd107, 0d0000000000000000;
	cvt.rn.f32.f64 	%f87, %fd108;
	cvt.f64.f32 	%fd109, %f87;
	ld.global.f64 	%fd110, [%rd35+16];
	fma.rn.f64 	%fd111, %fd110, %fd109, %fd106;
	ld.global.f64 	%fd112, [%rd29+24];
	add.f64 	%fd113, %fd112, 0d0000000000000000;
	cvt.rn.f32.f64 	%f88, %fd113;
	cvt.f64.f32 	%fd114, %f88;
	ld.global.f64 	%fd115, [%rd35+24];
	fma.rn.f64 	%fd457, %fd115, %fd114, %fd111;
	add.s32 	%r248, %r248, 4;
$L__BB3_135:
	setp.eq.s32 	%p17, %r92, 0;
	@%p17 bra 	$L__BB3_140;
	setp.eq.s32 	%p18, %r92, 1;
	@%p18 bra 	$L__BB3_138;
	cvt.u64.u32 	%rd36, %r248;
	mul.wide.u32 	%rd37, %r248, 8;
	add.s64 	%rd38, %rd4, %rd37;
	ld.global.f64 	%fd117, [%rd38];
	add.f64 	%fd118, %fd117, 0d0000000000000000;
	cvt.rn.f32.f64 	%f89, %fd118;
	add.s32 	%r130, %r248, %r10;
	cvt.f64.f32 	%fd119, %f89;
	mul.wide.u32 	%rd39, %r130, 8;
	add.s64 	%rd40, %rd3, %rd39;
	ld.global.f64 	%fd120, [%rd40];
	fma.rn.f64 	%fd121, %fd120, %fd119, %fd457;
	ld.global.f64 	%fd122, [%rd38+8];
	add.f64 	%fd123, %fd122, 0d0000000000000000;
	cvt.rn.f32.f64 	%f90, %fd123;
	cvt.f64.f32 	%fd124, %f90;
	cvt.u64.u32 	%rd41, %r10;
	add.s64 	%rd42, %rd36, %rd41;
	shl.b64 	%rd43, %rd42, 3;
	add.s64 	%rd44, %rd3, %rd43;
	ld.global.f64 	%fd125, [%rd44+8];
	fma.rn.f64 	%fd457, %fd125, %fd124, %fd121;
	add.s32 	%r248, %r248, 2;
$L__BB3_138:
	and.b32  	%r131, %r97, 1;
	setp.eq.b32 	%p19, %r131, 1;
	not.pred 	%p20, %p19;
	@%p20 bra 	$L__BB3_140;
	mul.wide.u32 	%rd45, %r248, 8;
	add.s64 	%rd46, %rd4, %rd45;
	ld.global.f64 	%fd126, [%rd46];
	add.f64 	%fd127, %fd126, 0d0000000000000000;
	cvt.rn.f32.f64 	%f91, %fd127;
	add.s32 	%r132, %r248, %r10;
	cvt.f64.f32 	%fd128, %f91;
	mul.wide.u32 	%rd47, %r132, 8;
	add.s64 	%rd48, %rd3, %rd47;
	ld.global.f64 	%fd129, [%rd48];
	fma.rn.f64 	%fd457, %fd129, %fd128, %fd457;
$L__BB3_140:
	setp.eq.s64 	%p229, %rd18, 0;
	@%p229 bra 	$L__BB3_142;
	cvta.to.global.u64 	%rd137, %rd18;
	mul.wide.u32 	%rd138, %r5, 8;
	add.s64 	%rd139, %rd137, %rd138;
	ld.global.f64 	%fd425, [%rd139];
	add.f64 	%fd457, %fd457, %fd425;
$L__BB3_142:
	ld.param.u64 	%rd143, [depthwise_separable_conv2d_fused_f64_param_5];
	mad.lo.s32 	%r215, %r6, %r98, %r5;
	mad.lo.s32 	%r216, %r215, %r111, %r215;
	add.s32 	%r217, %r216, %r121;
	mad.lo.s32 	%r218, %r217, %r2, %r217;
	add.s32 	%r219, %r218, %r3;
	cvta.to.global.u64 	%rd140, %rd143;
	mul.wide.s32 	%rd141, %r219, 8;
	add.s64 	%rd142, %rd140, %rd141;
	st.global.f64 	[%rd142], %fd457;
$L__BB3_143:
	ret;

}


// ===== COMPILED SASS (sm_100) =====

	.target	sm_100

	.elftype	@"ET_EXEC"


//--------------------- .note.nv.tkinfo           --------------------------
	.section	.note.nv.tkinfo,"",@"SHT_NOTE"
	.sectionflags	@"SHF_NOTE_NV_TKINFO"
	.tkinfo
        /*0018*/ 	.word	0x00000002
        /*0030*/ 	.string	""
        /*0030*/ 	.string	"ptxas"
        /*0030*/ 	.string	"Cuda compilation tools, release 13.0, V13.0.88"
        /*0030*/ 	.string	"Build cuda_13.0.r13.0/compiler.36424714_0"
        /*0030*/ 	.string	"-arch sm_100 -m 64 "



//--------------------- .note.nv.cuinfo           --------------------------
	.section	.note.nv.cuinfo,"",@"SHT_NOTE"
	.sectionflags	@"SHF_NOTE_NV_CUINFO"
        /*0018*/ 	.short	0x0002
        /*001a*/ 	.short	0x0064
        /*001c*/ 	.short	0x0082
	.zero		2


//--------------------- .nv.info                  --------------------------
	.section	.nv.info,"",@"SHT_CUDA_INFO"
	.align	4


	//----- nvinfo : EIATTR_REGCOUNT
	.align		4
        /*0000*/ 	.byte	0x04, 0x2f
        /*0002*/ 	.short	(.L_1 - .L_0)
	.align		4
.L_0:
        /*0004*/ 	.word	index@(conv2d_forward)
        /*0008*/ 	.word	0x00000020


	//----- nvinfo : EIATTR_FRAME_SIZE
	.align		4
.L_1:
        /*000c*/ 	.byte	0x04, 0x11
        /*000e*/ 	.short	(.L_3 - .L_2)
	.align		4
.L_2:
        /*0010*/ 	.word	index@(conv2d_forward)
        /*0014*/ 	.word	0x00000000


	//----- nvinfo : EIATTR_REGCOUNT
	.align		4
.L_3:
        /*0018*/ 	.byte	0x04, 0x2f
        /*001a*/ 	.short	(.L_5 - .L_4)
	.align		4
.L_4:
        /*001c*/ 	.word	index@(depthwise_separable_conv2d_fused)
        /*0020*/ 	.word	0x00000020


	//----- nvinfo : EIATTR_FRAME_SIZE
	.align		4
.L_5:
        /*0024*/ 	.byte	0x04, 0x11
        /*0026*/ 	.short	(.L_7 - .L_6)
	.align		4
.L_6:
        /*0028*/ 	.word	index@(depthwise_separable_conv2d_fused)
        /*002c*/ 	.word	0x00000000


	//----- nvinfo : EIATTR_REGCOUNT
	.align		4
.L_7:
        /*0030*/ 	.byte	0x04, 0x2f
        /*0032*/ 	.short	(.L_9 - .L_8)
	.align		4
.L_8:
        /*0034*/ 	.word	index@(conv2d_forward_f64)
        /*0038*/ 	.word	0x00000020


	//----- nvinfo : EIATTR_FRAME_SIZE
	.align		4
.L_9:
        /*003c*/ 	.byte	0x04, 0x11
        /*003e*/ 	.short	(.L_11 - .L_10)
	.align		4
.L_10:
        /*0040*/ 	.word	index@(conv2d_forward_f64)
        /*0044*/ 	.word	0x00000000


	//----- nvinfo : EIATTR_REGCOUNT
	.align		4
.L_11:
        /*0048*/ 	.byte	0x04, 0x2f
        /*004a*/ 	.short	(.L_13 - .L_12)
	.align		4
.L_12:
        /*004c*/ 	.word	index@(depthwise_separable_conv2d_fused_f64)
        /*0050*/ 	.word	0x00000020


	//----- nvinfo : EIATTR_FRAME_SIZE
	.align		4
.L_13:
        /*0054*/ 	.byte	0x04, 0x11
        /*0056*/ 	.short	(.L_15 - .L_14)
	.align		4
.L_14:
        /*0058*/ 	.word	index@(depthwise_separable_conv2d_fused_f64)
        /*005c*/ 	.word	0x00000000


	//----- nvinfo : EIATTR_MIN_STACK_SIZE
	.align		4
.L_15:
        /*0060*/ 	.byte	0x04, 0x12
        /*0062*/ 	.short	(.L_17 - .L_16)
	.align		4
.L_16:
        /*0064*/ 	.word	index@(depthwise_separable_conv2d_fused_f64)
        /*0068*/ 	.word	0x00000000


	//----- nvinfo : EIATTR_MIN_STACK_SIZE
	.align		4
.L_17:
        /*006c*/ 	.byte	0x04, 0x12
        /*006e*/ 	.short	(.L_19 - .L_18)
	.align		4
.L_18:
        /*0070*/ 	.word	index@(conv2d_forward_f64)
        /*0074*/ 	.word	0x00000000


	//----- nvinfo : EIATTR_MIN_STACK_SIZE
	.align		4
.L_19:
        /*0078*/ 	.byte	0x04, 0x12
        /*007a*/ 	.short	(.L_21 - .L_20)
	.align		4
.L_20:
        /*007c*/ 	.word	index@(depthwise_separable_conv2d_fused)
        /*0080*/ 	.word	0x00000000


	//----- nvinfo : EIATTR_MIN_STACK_SIZE
	.align		4
.L_21:
        /*0084*/ 	.byte	0x04, 0x12
        /*0086*/ 	.short	(.L_23 - .L_22)
	.align		4
.L_22:
        /*0088*/ 	.word	index@(conv2d_forward)
        /*008c*/ 	.word	0x00000000
.L_23:


//--------------------- .nv.compat                --------------------------
	.section	.nv.compat,"",@"SHT_CUDA_COMPAT_INFO"
	.align	4
        /*0000*/ 	.byte	0x02, 0x09, 0x00, 0x00, 0x02, 0x02, 0x01, 0x00, 0x02, 0x05, 0x05, 0x00, 0x03, 0x07, 0x01, 0x01
        /*0010*/ 	.byte	0x02, 0x03, 0x00, 0x00, 0x02, 0x06, 0x01, 0x00, 0x04, 0x0b, 0x08, 0x00, 0x01, 0x00, 0x00, 0x00
        /*0020*/ 	.byte	0x00, 0x00, 0x00, 0x00


//--------------------- .nv.info.depthwise_separable_conv2d_fused_f64 --------------------------
	.section	.nv.info.depthwise_separable_conv2d_fused_f64,"",@"SHT_CUDA_INFO"
	.sectionflags	@""
	.align	4


	//----- nvinfo : EIATTR_CUDA_API_VERSION
	.align		4
        /*0000*/ 	.byte	0x04, 0x37
        /*0002*/ 	.short	(.L_25 - .L_24)
.L_24:
        /*0004*/ 	.word	0x00000082


	//----- nvinfo : EIATTR_KPARAM_INFO
	.align		4
.L_25:
        /*0008*/ 	.byte	0x04, 0x17
        /*000a*/ 	.short	(.L_27 - .L_26)
.L_26:
        /*000c*/ 	.word	0x00000000
        /*0010*/ 	.short	0x0010
        /*0012*/ 	.short	0x0058
        /*0014*/ 	.byte	0x00, 0xf0, 0x11, 0x00


	//----- nvinfo : EIATTR_KPARAM_INFO
	.align		4
.L_27:
        /*0018*/ 	.byte	0x04, 0x17
        /*001a*/ 	.short	(.L_29 - .L_28)
.L_28:
        /*001c*/ 	.word	0x00000000
        /*0020*/ 	.short	0x000f
        /*0022*/ 	.short	0x0054
        /*0024*/ 	.byte	0x00, 0xf0, 0x11, 0x00


	//----- nvinfo : EIATTR_KPARAM_INFO
	.align		4
.L_29:
        /*0028*/ 	.byte	0x04, 0x17
        /*002a*/ 	.short	(.L_31 - .L_30)
.L_30:
        /*002c*/ 	.word	0x00000000
        /*0030*/ 	.short	0x000e
        /*0032*/ 	.short	0x0050
        /*0034*/ 	.byte	0x00, 0xf0, 0x11, 0x00


	//----- nvinfo : EIATTR_KPARAM_INFO
	.align		4
.L_31:
        /*0038*/ 	.byte	0x04, 0x17
        /*003a*/ 	.short	(.L_33 - .L_32)
.L_32:
        /*003c*/ 	.word	0x00000000
        /*0040*/ 	.short	0x000d
        /*0042*/ 	.short	0x004c
        /*0044*/ 	.byte	0x00, 0xf0, 0x11, 0x00


	//----- nvinfo : EIATTR_KPARAM_INFO
	.align		4
.L_33:
        /*0048*/ 	.byte	0x04, 0x17
        /*004a*/ 	.short	(.L_35 - .L_34)
.L_34:
        /*004c*/ 	.word	0x00000000
        /*0050*/ 	.short	0x000c
        /*0052*/ 	.short	0x0048
        /*0054*/ 	.byte	0x00, 0xf0, 0x11, 0x00


	//----- nvinfo : EIATTR_KPARAM_INFO
	.align		4
.L_35:
        /*0058*/ 	.byte	0x04, 0x17
        /*005a*/ 	.short	(.L_37 - .L_36)
.L_36:
        /*005c*/ 	.word	0x00000000
        /*0060*/ 	.short	0x000b
        /*0062*/ 	.short	0x0044
        /*0064*/ 	.byte	0x00, 0xf0, 0x11, 0x00


	//----- nvinfo : EIATTR_KPARAM_INFO
	.align		4
.L_37:
        /*0068*/ 	.byte	0x04, 0x17
        /*006a*/ 	.short	(.L_39 - .L_38)
.L_38:
        /*006c*/ 	.word	0x00000000
        /*0070*/ 	.short	0x000a
        /*0072*/ 	.short	0x0040
        /*0074*/ 	.byte	0x00, 0xf0, 0x11, 0x00


	//----- nvinfo : EIATTR_KPARAM_INFO
	.align		4
.L_39:
        /*0078*/ 	.byte	0x04, 0x17
        /*007a*/ 	.short	(.L_41 - .L_40)
.L_40:
        /*007c*/ 	.word	0x00000000
        /*0080*/ 	.short	0x0009
        /*0082*/ 	.short	0x003c
        /*0084*/ 	.byte	0x00, 0xf0, 0x11, 0x00


	//----- nvinfo : EIATTR_KPARAM_INFO
	.align		4
.L_41:
        /*0088*/ 	.byte	0x04, 0x17
        /*008a*/ 	.short	(.L_43 - .L_42)
.L_42:
        /*008c*/ 	.word	0x00000000
        /*0090*/ 	.short	0x0008
        /*0092*/ 	.short	0x0038
        /*0094*/ 	.byte	0x00, 0xf0, 0x11, 0x00


	//----- nvinfo : EIATTR_KPARAM_INFO
	.align		4
.L_43:
        /*0098*/ 	.byte	0x04, 0x17
        /*009a*/ 	.short	(.L_45 - .L_44)
.L_44:
        /*009c*/ 	.word	0x00000000
        /*00a0*/ 	.short	0x0007
        /*00a2*/ 	.short	0x0034
        /*00a4*/ 	.byte	0x00, 0xf0, 0x11, 0x00


	//----- nvinfo : EIATTR_KPARAM_INFO
	.align		4
.L_45:
        /*00a8*/ 	.byte	0x04, 0x17
        /*00aa*/ 	.short	(.L_47 - .L_46)
.L_46:
        /*00ac*/ 	.word	0x00000000
        /*00b0*/ 	.short	0x0006
        /*00b2*/ 	.short	0x0030
        /*00b4*/ 	.byte	0x00, 0xf0, 0x11, 0x00


	//----- nvinfo : EIATTR_KPARAM_INFO
	.align		4
.L_47:
        /*00b8*/ 	.byte	0x04, 0x17
        /*00ba*/ 	.short	(.L_49 - .L_48)
.L_48:
        /*00bc*/ 	.word	0x00000000
        /*00c0*/ 	.short	0x0005
        /*00c2*/ 	.short	0x0028
        /*00c4*/ 	.byte	0x00, 0xf5, 0x21, 0x00


	//----- nvinfo : EIATTR_KPARAM_INFO
	.align		4
.L_49:
        /*00c8*/ 	.byte	0x04, 0x17
        /*00ca*/ 	.short	(.L_51 - .L_50)
.L_50:
        /*00cc*/ 	.word	0x00000000
        /*00d0*/ 	.short	0x0004
        /*00d2*/ 	.short	0x0020
        /*00d4*/ 	.byte	0x00, 0xf5, 0x21, 0x00


	//----- nvinfo : EIATTR_KPARAM_INFO
	.align		4
.L_51:
        /*00d8*/ 	.byte	0x04, 0x17
        /*00da*/ 	.short	(.L_53 - .L_52)
.L_52:
        /*00dc*/ 	.word	0x00000000
        /*00e0*/ 	.short	0x0003
        /*00e2*/ 	.short	0x0018
        /*00e4*/ 	.byte	0x00, 0xf5, 0x21, 0x00


	//----- nvinfo : EIATTR_KPARAM_INFO
	.align		4
.L_53:
        /*00e8*/ 	.byte	0x04, 0x17
        /*00ea*/ 	.short	(.L_55 - .L_54)
.L_54:
        /*00ec*/ 	.word	0x00000000
        /*00f0*/ 	.short	0x0002
        /*00f2*/ 	.short	0x0010
        /*00f4*/ 	.byte	0x00, 0xf5, 0x21, 0x00


	//----- nvinfo : EIATTR_KPARAM_INFO
	.align		4
.L_55:
        /*00f8*/ 	.byte	0x04, 0x17
        /*00fa*/ 	.short	(.L_57 - .L_56)
.L_56:
        /*00fc*/ 	.word	0x00000000
        /*0100*/ 	.short	0x0001
        /*0102*/ 	.short	0x0008
        /*0104*/ 	.byte	0x00, 0xf5, 0x21, 0x00


	//----- nvinfo : EIATTR_KPARAM_INFO
	.align		4
.L_57:
        /*0108*/ 	.byte	0x04, 0x17
        /*010a*/ 	.short	(.L_59 - .L_58)
.L_58:
        /*010c*/ 	.word	0x00000000
        /*0110*/ 	.short	0x0000
        /*0112*/ 	.short	0x0000
        /*0114*/ 	.byte	0x00, 0xf5, 0x21, 0x00


	//----- nvinfo : EIATTR_SPARSE_MMA_MASK
	.align		4
.L_59:
        /*0118*/ 	.byte	0x03, 0x50
        /*011a*/ 	.short	0x0000


	//----- nvinfo : EIATTR_MAXREG_COUNT
	.align		4
        /*011c*/ 	.byte	0x03, 0x1b
        /*011e*/ 	.short	0x00ff


	//----- nvinfo : EIATTR_MERCURY_ISA_VERSION
	.align		4
        /*0120*/ 	.byte	0x03, 0x5f
        /*0122*/ 	.short	0x0101


	//----- nvinfo : EIATTR_VRC_CTA_INIT_COUNT
	.align		4
        /*0124*/ 	.byte	0x02, 0x4a
	.zero		1
	.zero		1


	//----- nvinfo : EIATTR_EXIT_INSTR_OFFSETS
	.align		4
        /*0128*/ 	.byte	0x04, 0x1c
        /*012a*/ 	.short	(.L_61 - .L_60)


	//   ....[0]....
.L_60:
        /*012c*/ 	.word	0x00000630


	//   ....[1]....
        /*0130*/ 	.word	0x00004340


	//----- nvinfo : EIATTR_CRS_STACK_SIZE
	.align		4
.L_61:
        /*0134*/ 	.byte	0x04, 0x1e
        /*0136*/ 	.short	(.L_63 - .L_62)
.L_62:
        /*0138*/ 	.word	0x00000000


	//----- nvinfo : EIATTR_CBANK_PARAM_SIZE
	.align		4
.L_63:
        /*013c*/ 	.byte	0x03, 0x19
        /*013e*/ 	.short	0x005c


	//----- nvinfo : EIATTR_PARAM_CBANK
	.align		4
        /*0140*/ 	.byte	0x04, 0x0a
        /*0142*/ 	.short	(.L_65 - .L_64)
	.align		4
.L_64:
        /*0144*/ 	.word	index@(.nv.constant0.depthwise_separable_conv2d_fused_f64)
        /*0148*/ 	.short	0x0380
        /*014a*/ 	.short	0x005c


	//----- nvinfo : EIATTR_SW_WAR
	.align		4
.L_65:
        /*014c*/ 	.byte	0x04, 0x36
        /*014e*/ 	.short	(.L_67 - .L_66)
.L_66:
        /*0150*/ 	.word	0x00000008
.L_67:


//--------------------- .nv.info.conv2d_forward_f64 --------------------------
	.section	.nv.info.conv2d_forward_f64,"",@"SHT_CUDA_INFO"
	.sectionflags	@""
	.align	4


	//----- nvinfo : EIATTR_CUDA_API_VERSION
	.align		4
        /*0000*/ 	.byte	0x04, 0x37
        /*0002*/ 	.short	(.L_69 - .L_68)
.L_68:
        /*0004*/ 	.word	0x00000082


	//----- nvinfo : EIATTR_KPARAM_INFO
	.align		4
.L_69:
        /*0008*/ 	.byte	0x04, 0x17
        /*000a*/ 	.short	(.L_71 - .L_70)
.L_70:
        /*000c*/ 	.word	0x00000000
        /*0010*/ 	.short	0x0010
        /*0012*/ 	.short	0x0050
        /*0014*/ 	.byte	0x00, 0xf0, 0x11, 0x00


	//----- nvinfo : EIATTR_KPARAM_INFO
	.align		4
.L_71:
        /*0018*/ 	.byte	0x04, 0x17
        /*001a*/ 	.short	(.L_73 - .L_72)
.L_72:
        /*001c*/ 	.word	0x00000000
        /*0020*/ 	.short	0x000f
        /*0022*/ 	.short	0x004c
        /*0024*/ 	.byte	0x00, 0xf0, 0x11, 0x00


	//----- nvinfo : EIATTR_KPARAM_INFO
	.align		4
.L_73:
        /*0028*/ 	.byte	0x04, 0x17
        /*002a*/ 	.short	(.L_75 - .L_74)
.L_74:
        /*002c*/ 	.word	0x00000000
        /*0030*/ 	.short	0x000e
        /*0032*/ 	.short	0x0048
        /*0034*/ 	.byte	0x00, 0xf0, 0x11, 0x00


	//----- nvinfo : EIATTR_KPARAM_INFO
	.align		4
.L_75:
        /*0038*/ 	.byte	0x04, 0x17
        /*003a*/ 	.short	(.L_77 - .L_76)
.L_76:
        /*003c*/ 	.word	0x00000000
        /*0040*/ 	.short	0x000d
        /*0042*/ 	.short	0x0044
        /*0044*/ 	.byte	0x00, 0xf0, 0x11, 0x00


	//----- nvinfo : EIATTR_KPARAM_INFO
	.align		4
.L_77:
        /*0048*/ 	.byte	0x04, 0x17
        /*004a*/ 	.short	(.L_79 - .L_78)
.L_78:
        /*004c*/ 	.word	0x00000000
        /*0050*/ 	.short	0x000c
        /*0052*/ 	.short	0x0040
        /*0054*/ 	.byte	0x00, 0xf0, 0x11, 0x00


	//----- nvinfo : EIATTR_KPARAM_INFO
	.align		4
.L_79:
        /*0058*/ 	.byte	0x04, 0x17
        /*005a*/ 	.short	(.L_81 - .L_80)
.L_80:
        /*005c*/ 	.word	0x00000000
        /*0060*/ 	.short	0x000b
        /*0062*/ 	.short	0x003c
        /*0064*/ 	.byte	0x00, 0xf0, 0x11, 0x00


	//----- nvinfo : EIATTR_KPARAM_INFO
	.align		4
.L_81:
        /*0068*/ 	.byte	0x04, 0x17
        /*006a*/ 	.short	(.L_83 - .L_82)
.L_82:
        /*006c*/ 	.word	0x00000000
        /*0070*/ 	.short	0x000a
        /*0072*/ 	.short	0x0038
        /*0074*/ 	.byte	0x00, 0xf0, 0x11, 0x00


	//----- nvinfo : EIATTR_KPARAM_INFO
	.align		4
.L_83:
        /*0078*/ 	.byte	0x04, 0x17
        /*007a*/ 	.short	(.L_85 - .L_84)
.L_84:
        /*007c*/ 	.word	0x00000000
        /*0080*/ 	.short	0x0009
        /*0082*/ 	.short	0x0034
        /*0084*/ 	.byte	0x00, 0xf0, 0x11, 0x00


	//----- nvinfo : EIATTR_KPARAM_INFO
	.align		4
.L_85:
        /*0088*/ 	.byte	0x04, 0x17
        /*008a*/ 	.short	(.L_87 - .L_86)
.L_86:
        /*008c*/ 	.word	0x00000000
        /*0090*/ 	.short	0x0008
        /*0092*/ 	.short	0x0030
        /*0094*/ 	.byte	0x00, 0xf0, 0x11, 0x00


	//----- nvinfo : EIATTR_KPARAM_INFO
	.align		4
.L_87:
        /*0098*/ 	.byte	0x04, 0x17
        /*009a*/ 	.short	(.L_89 - .L_88)
.L_88:
        /*009c*/ 	.word	0x00000000
        /*00a0*/ 	.short	0x0007
        /*00a2*/ 	.short	0x002c
        /*00a4*/ 	.byte	0x00, 0xf0, 0x11, 0x00


	//----- nvinfo : EIATTR_KPARAM_INFO
	.align		4
.L_89:
        /*00a8*/ 	.byte	0x04, 0x17
        /*00aa*/ 	.short	(.L_91 - .L_90)
.L_90:
        /*00ac*/ 	.word	0x00000000
        /*00b0*/ 	.short	0x0006
        /*00b2*/ 	.short	0x0028
        /*00b4*/ 	.byte	0x00, 0xf0, 0x11, 0x00


	//----- nvinfo : EIATTR_KPARAM_INFO
	.align		4
.L_91:
        /*00b8*/ 	.byte	0x04, 0x17
        /*00ba*/ 	.short	(.L_93 - .L_92)
.L_92:
        /*00bc*/ 	.word	0x00000000
        /*00c0*/ 	.short	0x0005
        /*00c2*/ 	.short	0x0024
        /*00c4*/ 	.byte	0x00, 0xf0, 0x11, 0x00


	//----- nvinfo : EIATTR_KPARAM_INFO
	.align		4
.L_93:
        /*00c8*/ 	.byte	0x04, 0x17
        /*00ca*/ 	.short	(.L_95 - .L_94)
.L_94:
        /*00cc*/ 	.word	0x00000000
        /*00d0*/ 	.short	0x0004
        /*00d2*/ 	.short	0x0020
        /*00d4*/ 	.byte	0x00, 0xf0, 0x11, 0x00


	//----- nvinfo : EIATTR_KPARAM_INFO
	.align		4
.L_95:
        /*00d8*/ 	.byte	0x04, 0x17
        /*00da*/ 	.short	(.L_97 - .L_96)
.L_96:
        /*00dc*/ 	.word	0x00000000
        /*00e0*/ 	.short	0x0003
        /*00e2*/ 	.short	0x0018
        /*00e4*/ 	.byte	0x00, 0xf5, 0x21, 0x00


	//----- nvinfo : EIATTR_KPARAM_INFO
	.align		4
.L_97:
        /*00e8*/ 	.byte	0x04, 0x17
        /*00ea*/ 	.short	(.L_99 - .L_98)
.L_98:
        /*00ec*/ 	.word	0x00000000
        /*00f0*/ 	.short	0x0002
        /*00f2*/ 	.short	0x0010
        /*00f4*/ 	.byte	0x00, 0xf5, 0x21, 0x00


	//----- nvinfo : EIATTR_KPARAM_INFO
	.align		4
.L_99:
        /*00f8*/ 	.byte	0x04, 0x17
        /*00fa*/ 	.short	(.L_101 - .L_100)
.L_100:
        /*00fc*/ 	.word	0x00000000
        /*0100*/ 	.short	0x0001
        /*0102*/ 	.short	0x0008
        /*0104*/ 	.byte	0x00, 0xf5, 0x21, 0x00


	//----- nvinfo : EIATTR_KPARAM_INFO
	.align		4
.L_101:
        /*0108*/ 	.byte	0x04, 0x17
        /*010a*/ 	.short	(.L_103 - .L_102)
.L_102:
        /*010c*/ 	.word	0x00000000
        /*0110*/ 	.short	0x0000
        /*0112*/ 	.short	0x0000
        /*0114*/ 	.byte	0x00, 0xf5, 0x21, 0x00


	//----- nvinfo : EIATTR_SPARSE_MMA_MASK
	.align		4
.L_103:
        /*0118*/ 	.byte	0x03, 0x50
        /*011a*/ 	.short	0x0000


	//----- nvinfo : EIATTR_MAXREG_COUNT
	.align		4
        /*011c*/ 	.byte	0x03, 0x1b
        /*011e*/ 	.short	0x00ff


	//----- nvinfo : EIATTR_NUM_BARRIERS
	.align		4
        /*0120*/ 	.byte	0x02, 0x4c
        /*0122*/ 	.byte	0x01
	.zero		1


	//----- nvinfo : EIATTR_MERCURY_ISA_VERSION
	.align		4
        /*0124*/ 	.byte	0x03, 0x5f
        /*0126*/ 	.short	0x0101


	//----- nvinfo : EIATTR_VRC_CTA_INIT_COUNT
	.align		4
        /*0128*/ 	.byte	0x02, 0x4a
	.zero		1
	.zero		1


	//----- nvinfo : EIATTR_EXIT_INSTR_OFFSETS
	.align		4
        /*012c*/ 	.byte	0x04, 0x1c
        /*012e*/ 	.short	(.L_105 - .L_104)


	//   ....[0]....
.L_104:
        /*0130*/ 	.word	0x000022c0


	//   ....[1]....
        /*0134*/ 	.word	0x00002440


	//----- nvinfo : EIATTR_CRS_STACK_SIZE
	.align		4
.L_105:
        /*0138*/ 	.byte	0x04, 0x1e
        /*013a*/ 	.short	(.L_107 - .L_106)
.L_106:
        /*013c*/ 	.word	0x00000000


	//----- nvinfo : EIATTR_CBANK_PARAM_SIZE
	.align		4
.L_107:
        /*0140*/ 	.byte	0x03, 0x19
        /*0142*/ 	.short	0x0054


	//----- nvinfo : EIATTR_PARAM_CBANK
	.align		4
        /*0144*/ 	.byte	0x04, 0x0a
        /*0146*/ 	.short	(.L_109 - .L_108)
	.align		4
.L_108:
        /*0148*/ 	.word	index@(.nv.constant0.conv2d_forward_f64)
        /*014c*/ 	.short	0x0380
        /*014e*/ 	.short	0x0054


	//----- nvinfo : EIATTR_SW_WAR
	.align		4
.L_109:
        /*0150*/ 	.byte	0x04, 0x36
        /*0152*/ 	.short	(.L_111 - .L_110)
.L_110:
        /*0154*/ 	.word	0x00000008
.L_111:


//--------------------- .nv.info.depthwise_separable_conv2d_fused --------------------------
	.section	.nv.info.depthwise_separable_conv2d_fused,"",@"SHT_CUDA_INFO"
	.sectionflags	@""
	.align	4


	//----- nvinfo : EIATTR_CUDA_API_VERSION
	.align		4
        /*0000*/ 	.byte	0x04, 0x37
        /*0002*/ 	.short	(.L_113 - .L_112)
.L_112:
        /*0004*/ 	.word	0x00000082


	//----- nvinfo : EIATTR_KPARAM_INFO
	.align		4
.L_113:
        /*0008*/ 	.byte	0x04, 0x17
        /*000a*/ 	.short	(.L_115 - .L_114)
.L_114:
        /*000c*/ 	.word	0x00000000
        /*0010*/ 	.short	0x0010
        /*0012*/ 	.short	0x0058
        /*0014*/ 	.byte	0x00, 0xf0, 0x11, 0x00


	//----- nvinfo : EIATTR_KPARAM_INFO
	.align		4
.L_115:
        /*0018*/ 	.byte	0x04, 0x17
        /*001a*/ 	.short	(.L_117 - .L_116)
.L_116:
        /*001c*/ 	.word	0x00000000
        /*0020*/ 	.short	0x000f
        /*0022*/ 	.short	0x0054
        /*0024*/ 	.byte	0x00, 0xf0, 0x11, 0x00


	//----- nvinfo : EIATTR_KPARAM_INFO
	.align		4
.L_117:
        /*0028*/ 	.byte	0x04, 0x17
        /*002a*/ 	.short	(.L_119 - .L_118)
.L_118:
        /*002c*/ 	.word	0x00000000
        /*0030*/ 	.short	0x000e
        /*0032*/ 	.short	0x0050
        /*0034*/ 	.byte	0x00, 0xf0, 0x11, 0x00


	//----- nvinfo : EIATTR_KPARAM_INFO
	.align		4
.L_119:
        /*0038*/ 	.byte	0x04, 0x17
        /*003a*/ 	.short	(.L_121 - .L_120)
.L_120:
        /*003c*/ 	.word	0x00000000
        /*0040*/ 	.short	0x000d
        /*0042*/ 	.short	0x004c
        /*0044*/ 	.byte	0x00, 0xf0, 0x11, 0x00


	//----- nvinfo : EIATTR_KPARAM_INFO
	.align		4
.L_121:
        /*0048*/ 	.byte	0x04, 0x17
        /*004a*/ 	.short	(.L_123 - .L_122)
.L_122:
        /*004c*/ 	.word	0x00000000
        /*0050*/ 	.short	0x000c
        /*0052*/ 	.short	0x0048
        /*0054*/ 	.byte	0x00, 0xf0, 0x11, 0x00


	//----- nvinfo : EIATTR_KPARAM_INFO
	.align		4
.L_123:
        /*0058*/ 	.byte	0x04, 0x17
        /*005a*/ 	.short	(.L_125 - .L_124)
.L_124:
        /*005c*/ 	.word	0x00000000
        /*0060*/ 	.short	0x000b
        /*0062*/ 	.short	0x0044
        /*0064*/ 	.byte	0x00, 0xf0, 0x11, 0x00


	//----- nvinfo : EIATTR_KPARAM_INFO
	.align		4
.L_125:
        /*0068*/ 	.byte	0x04, 0x17
        /*006a*/ 	.short	(.L_127 - .L_126)
.L_126:
        /*006c*/ 	.word	0x00000000
        /*0070*/ 	.short	0x000a
        /*0072*/ 	.short	0x0040
        /*0074*/ 	.byte	0x00, 0xf0, 0x11, 0x00


	//----- nvinfo : EIATTR_KPARAM_INFO
	.align		4
.L_127:
        /*0078*/ 	.byte	0x04, 0x17
        /*007a*/ 	.short	(.L_129 - .L_128)
.L_128:
        /*007c*/ 	.word	0x00000000
        /*0080*/ 	.short	0x0009
        /*0082*/ 	.short	0x003c
        /*0084*/ 	.byte	0x00, 0xf0, 0x11, 0x00


	//----- nvinfo : EIATTR_KPARAM_INFO
	.align		4
.L_129:
        /*0088*/ 	.byte	0x04, 0x17
        /*008a*/ 	.short	(.L_131 - .L_130)
.L_130:
        /*008c*/ 	.word	0x00000000
        /*0090*/ 	.short	0x0008
        /*0092*/ 	.short	0x0038
        /*0094*/ 	.byte	0x00, 0xf0, 0x11, 0x00


	//----- nvinfo : EIATTR_KPARAM_INFO
	.align		4
.L_131:
        /*0098*/ 	.byte	0x04, 0x17
        /*009a*/ 	.short	(.L_133 - .L_132)
.L_132:
        /*009c*/ 	.word	0x00000000
        /*00a0*/ 	.short	0x0007
        /*00a2*/ 	.short	0x0034
        /*00a4*/ 	.byte	0x00, 0xf0, 0x11, 0x00


	//----- nvinfo : EIATTR_KPARAM_INFO
	.align		4
.L_133:
        /*00a8*/ 	.byte	0x04, 0x17
        /*00aa*/ 	.short	(.L_135 - .L_134)
.L_134:
        /*00ac*/ 	.word	0x00000000
        /*00b0*/ 	.short	0x0006
        /*00b2*/ 	.short	0x0030
        /*00b4*/ 	.byte	0x00, 0xf0, 0x11, 0x00


	//----- nvinfo : EIATTR_KPARAM_INFO
	.align		4
.L_135:
        /*00b8*/ 	.byte	0x04, 0x17
        /*00ba*/ 	.short	(.L_137 - .L_136)
.L_136:
        /*00bc*/ 	.word	0x00000000
        /*00c0*/ 	.short	0x0005
        /*00c2*/ 	.short	0x0028
        /*00c4*/ 	.byte	0x00, 0xf5, 0x21, 0x00


	//----- nvinfo : EIATTR_KPARAM_INFO
	.align		4
.L_137:
        /*00c8*/ 	.byte	0x04, 0x17
        /*00ca*/ 	.short	(.L_139 - .L_138)
.L_138:
        /*00cc*/ 	.word	0x00000000
        /*00d0*/ 	.short	0x0004
        /*00d2*/ 	.short	0x0020
        /*00d4*/ 	.byte	0x00, 0xf5, 0x21, 0x00


	//----- nvinfo : EIATTR_KPARAM_INFO
	.align		4
.L_139:
        /*00d8*/ 	.byte	0x04, 0x17
        /*00da*/ 	.short	(.L_141 - .L_140)
.L_140:
        /*00dc*/ 	.word	0x00000000
        /*00e0*/ 	.short	0x0003
        /*00e2*/ 	.short	0x0018
        /*00e4*/ 	.byte	0x00, 0xf5, 0x21, 0x00


	//----- nvinfo : EIATTR_KPARAM_INFO
	.align		4
.L_141:
        /*00e8*/ 	.byte	0x04, 0x17
        /*00ea*/ 	.short	(.L_143 - .L_142)
.L_142:
        /*00ec*/ 	.word	0x00000000
        /*00f0*/ 	.short	0x0002
        /*00f2*/ 	.short	0x0010
        /*00f4*/ 	.byte	0x00, 0xf5, 0x21, 0x00


	//----- nvinfo : EIATTR_KPARAM_INFO
	.align		4
.L_143:
        /*00f8*/ 	.byte	0x04, 0x17
        /*00fa*/ 	.short	(.L_145 - .L_144)
.L_144:
        /*00fc*/ 	.word	0x00000000
        /*0100*/ 	.short	0x0001
        /*0102*/ 	.short	0x0008
        /*0104*/ 	.byte	0x00, 0xf5, 0x21, 0x00


	//----- nvinfo : EIATTR_KPARAM_INFO
	.align		4
.L_145:
        /*0108*/ 	.byte	0x04, 0x17
        /*010a*/ 	.short	(.L_147 - .L_146)
.L_146:
        /*010c*/ 	.word	0x00000000
        /*0110*/ 	.short	0x0000
        /*0112*/ 	.short	0x0000
        /*0114*/ 	.byte	0x00, 0xf5, 0x21, 0x00


	//----- nvinfo : EIATTR_SPARSE_MMA_MASK
	.align		4
.L_147:
        /*0118*/ 	.byte	0x03, 0x50
        /*011a*/ 	.short	0x0000


	//----- nvinfo : EIATTR_MAXREG_COUNT
	.align		4
        /*011c*/ 	.byte	0x03, 0x1b
        /*011e*/ 	.short	0x00ff


	//----- nvinfo : EIATTR_MERCURY_ISA_VERSION
	.align		4
        /*0120*/ 	.byte	0x03, 0x5f
        /*0122*/ 	.short	0x0101


	//----- nvinfo : EIATTR_VRC_CTA_INIT_COUNT
	.align		4
        /*0124*/ 	.byte	0x02, 0x4a
	.zero		1
	.zero		1


	//----- nvinfo : EIATTR_EXIT_INSTR_OFFSETS
	.align		4
        /*0128*/ 	.byte	0x04, 0x1c
        /*012a*/ 	.short	(.L_149 - .L_148)


	//   ....[0]....
.L_148:
        /*012c*/ 	.word	0x00000620


	//   ....[1]....
        /*0130*/ 	.word	0x00003bc0


	//----- nvinfo : EIATTR_CRS_STACK_SIZE
	.align		4
.L_149:
        /*0134*/ 	.byte	0x04, 0x1e
        /*0136*/ 	.short	(.L_151 - .L_150)
.L_150:
        /*0138*/ 	.word	0x00000000


	//----- nvinfo : EIATTR_CBANK_PARAM_SIZE
	.align		4
.L_151:
        /*013c*/ 	.byte	0x03, 0x19
        /*013e*/ 	.short	0x005c


	//----- nvinfo : EIATTR_PARAM_CBANK
	.align		4
        /*0140*/ 	.byte	0x04, 0x0a
        /*0142*/ 	.short	(.L_153 - .L_152)
	.align		4
.L_152:
        /*0144*/ 	.word	index@(.nv.constant0.depthwise_separable_conv2d_fused)
        /*0148*/ 	.short	0x0380
        /*014a*/ 	.short	0x005c


	//----- nvinfo : EIATTR_SW_WAR
	.align		4
.L_153:
        /*014c*/ 	.byte	0x04, 0x36
        /*014e*/ 	.short	(.L_155 - .L_154)
.L_154:
        /*0150*/ 	.word	0x00000008
.L_155:


//--------------------- .nv.info.conv2d_forward   --------------------------
	.section	.nv.info.conv2d_forward,"",@"SHT_CUDA_INFO"
	.sectionflags	@""
	.align	4


	//----- nvinfo : EIATTR_CUDA_API_VERSION
	.align		4
        /*0000*/ 	.byte	0x04, 0x37
        /*0002*/ 	.short	(.L_157 - .L_156)
.L_156:
        /*0004*/ 	.word	0x00000082


	//----- nvinfo : EIATTR_KPARAM_INFO
	.align		4
.L_157:
        /*0008*/ 	.byte	0x04, 0x17
        /*000a*/ 	.short	(.L_159 - .L_158)
.L_158:
        /*000c*/ 	.word	0x00000000
        /*0010*/ 	.short	0x0010
        /*0012*/ 	.short	0x0050
        /*0014*/ 	.byte	0x00, 0xf0, 0x11, 0x00


	//----- nvinfo : EIATTR_KPARAM_INFO
	.align		4
.L_159:
        /*0018*/ 	.byte	0x04, 0x17
        /*001a*/ 	.short	(.L_161 - .L_160)
.L_160:
        /*001c*/ 	.word	0x00000000
        /*0020*/ 	.short	0x000f
        /*0022*/ 	.short	0x004c
        /*0024*/ 	.byte	0x00, 0xf0, 0x11, 0x00


	//----- nvinfo : EIATTR_KPARAM_INFO
	.align		4
.L_161:
        /*0028*/ 	.byte	0x04, 0x17
        /*002a*/ 	.short	(.L_163 - .L_162)
.L_162:
        /*002c*/ 	.word	0x00000000
        /*0030*/ 	.short	0x000e
        /*0032*/ 	.short	0x0048
        /*0034*/ 	.byte	0x00, 0xf0, 0x11, 0x00


	//----- nvinfo : EIATTR_KPARAM_INFO
	.align		4
.L_163:
        /*0038*/ 	.byte	0x04, 0x17
        /*003a*/ 	.short	(.L_165 - .L_164)
.L_164:
        /*003c*/ 	.word	0x00000000
        /*0040*/ 	.short	0x000d
        /*0042*/ 	.short	0x0044
        /*0044*/ 	.byte	0x00, 0xf0, 0x11, 0x00


	//----- nvinfo : EIATTR_KPARAM_INFO
	.align		4
.L_165:
        /*0048*/ 	.byte	0x04, 0x17
        /*004a*/ 	.short	(.L_167 - .L_166)
.L_166:
        /*004c*/ 	.word	0x00000000
        /*0050*/ 	.short	0x000c
        /*0052*/ 	.short	0x0040
        /*0054*/ 	.byte	0x00, 0xf0, 0x11, 0x00


	//----- nvinfo : EIATTR_KPARAM_INFO
	.align		4
.L_167:
        /*0058*/ 	.byte	0x04, 0x17
        /*005a*/ 	.short	(.L_169 - .L_168)
.L_168:
        /*005c*/ 	.word	0x00000000
        /*0060*/ 	.short	0x000b
        /*0062*/ 	.short	0x003c
        /*0064*/ 	.byte	0x00, 0xf0, 0x11, 0x00


	//----- nvinfo : EIATTR_KPARAM_INFO
	.align		4
.L_169:
        /*0068*/ 	.byte	0x04, 0x17
        /*006a*/ 	.short	(.L_171 - .L_170)
.L_170:
        /*006c*/ 	.word	0x00000000
        /*0070*/ 	.short	0x000a
        /*0072*/ 	.short	0x0038
        /*0074*/ 	.byte	0x00, 0xf0, 0x11, 0x00


	//----- nvinfo : EIATTR_KPARAM_INFO
	.align		4
.L_171:
        /*0078*/ 	.byte	0x04, 0x17
        /*007a*/ 	.short	(.L_173 - .L_172)
.L_172:
        /*007c*/ 	.word	0x00000000
        /*0080*/ 	.short	0x0009
        /*0082*/ 	.short	0x0034
        /*0084*/ 	.byte	0x00, 0xf0, 0x11, 0x00


	//----- nvinfo : EIATTR_KPARAM_INFO
	.align		4
.L_173:
        /*0088*/ 	.byte	0x04, 0x17
        /*008a*/ 	.short	(.L_175 - .L_174)
.L_174:
        /*008c*/ 	.word	0x00000000
        /*0090*/ 	.short	0x0008
        /*0092*/ 	.short	0x0030
        /*0094*/ 	.byte	0x00, 0xf0, 0x11, 0x00


	//----- nvinfo : EIATTR_KPARAM_INFO
	.align		4
.L_175:
        /*0098*/ 	.byte	0x04, 0x17
        /*009a*/ 	.short	(.L_177 - .L_176)
.L_176:
        /*009c*/ 	.word	0x00000000
        /*00a0*/ 	.short	0x0007
        /*00a2*/ 	.short	0x002c
        /*00a4*/ 	.byte	0x00, 0xf0, 0x11, 0x00


	//----- nvinfo : EIATTR_KPARAM_INFO
	.align		4
.L_177:
        /*00a8*/ 	.byte	0x04, 0x17
        /*00aa*/ 	.short	(.L_179 - .L_178)
.L_178:
        /*00ac*/ 	.word	0x00000000
        /*00b0*/ 	.short	0x0006
        /*00b2*/ 	.short	0x0028
        /*00b4*/ 	.byte	0x00, 0xf0, 0x11, 0x00


	//----- nvinfo : EIATTR_KPARAM_INFO
	.align		4
.L_179:
        /*00b8*/ 	.byte	0x04, 0x17
        /*00ba*/ 	.short	(.L_181 - .L_180)
.L_180:
        /*00bc*/ 	.word	0x00000000
        /*00c0*/ 	.short	0x0005
        /*00c2*/ 	.short	0x0024
        /*00c4*/ 	.byte	0x00, 0xf0, 0x11, 0x00


	//----- nvinfo : EIATTR_KPARAM_INFO
	.align		4
.L_181:
        /*00c8*/ 	.byte	0x04, 0x17
        /*00ca*/ 	.short	(.L_183 - .L_182)
.L_182:
        /*00cc*/ 	.word	0x00000000
        /*00d0*/ 	.short	0x0004
        /*00d2*/ 	.short	0x0020
        /*00d4*/ 	.byte	0x00, 0xf0, 0x11, 0x00


	//----- nvinfo : EIATTR_KPARAM_INFO
	.align		4
.L_183:
        /*00d8*/ 	.byte	0x04, 0x17
        /*00da*/ 	.short	(.L_185 - .L_184)
.L_184:
        /*00dc*/ 	.word	0x00000000
        /*00e0*/ 	.short	0x0003
        /*00e2*/ 	.short	0x0018
        /*00e4*/ 	.byte	0x00, 0xf5, 0x21, 0x00


	//----- nvinfo : EIATTR_KPARAM_INFO
	.align		4
.L_185:
        /*00e8*/ 	.byte	0x04, 0x17
        /*00ea*/ 	.short	(.L_187 - .L_186)
.L_186:
        /*00ec*/ 	.word	0x00000000
        /*00f0*/ 	.short	0x0002
        /*00f2*/ 	.short	0x0010
        /*00f4*/ 	.byte	0x00, 0xf5, 0x21, 0x00


	//----- nvinfo : EIATTR_KPARAM_INFO
	.align		4
.L_187:
        /*00f8*/ 	.byte	0x04, 0x17
        /*00fa*/ 	.short	(.L_189 - .L_188)
.L_188:
        /*00fc*/ 	.word	0x00000000
        /*0100*/ 	.short	0x0001
        /*0102*/ 	.short	0x0008
        /*0104*/ 	.byte	0x00, 0xf5, 0x21, 0x00


	//----- nvinfo : EIATTR_KPARAM_INFO
	.align		4
.L_189:
        /*0108*/ 	.byte	0x04, 0x17
        /*010a*/ 	.short	(.L_191 - .L_190)
.L_190:
        /*010c*/ 	.word	0x00000000
        /*0110*/ 	.short	0x0000
        /*0112*/ 	.short	0x0000
        /*0114*/ 	.byte	0x00, 0xf5, 0x21, 0x00


	//----- nvinfo : EIATTR_SPARSE_MMA_MASK
	.align		4
.L_191:
        /*0118*/ 	.byte	0x03, 0x50
        /*011a*/ 	.short	0x0000


	//----- nvinfo : EIATTR_MAXREG_COUNT
	.align		4
        /*011c*/ 	.byte	0x03, 0x1b
        /*011e*/ 	.short	0x00ff


	//----- nvinfo : EIATTR_NUM_BARRIERS
	.align		4
        /*0120*/ 	.byte	0x02, 0x4c
        /*0122*/ 	.byte	0x01
	.zero		1


	//----- nvinfo : EIATTR_MERCURY_ISA_VERSION
	.align		4
        /*0124*/ 	.byte	0x03, 0x5f
        /*0126*/ 	.short	0x0101


	//----- nvinfo : EIATTR_VRC_CTA_INIT_COUNT
	.align		4
        /*0128*/ 	.byte	0x02, 0x4a
	.zero		1
	.zero		1


	//----- nvinfo : EIATTR_EXIT_INSTR_OFFSETS
	.align		4
        /*012c*/ 	.byte	0x04, 0x1c
        /*012e*/ 	.short	(.L_193 - .L_192)


	//   ....[0]....
.L_192:
        /*0130*/ 	.word	0x000022e0


	//   ....[1]....
        /*0134*/ 	.word	0x00002450


	//----- nvinfo : EIATTR_CRS_STACK_SIZE
	.align		4
.L_193:
        /*0138*/ 	.byte	0x04, 0x1e
        /*013a*/ 	.short	(.L_195 - .L_194)
.L_194:
        /*013c*/ 	.word	0x00000000


	//----- nvinfo : EIATTR_CBANK_PARAM_SIZE
	.align		4
.L_195:
        /*0140*/ 	.byte	0x03, 0x19
        /*0142*/ 	.short	0x0054


	//----- nvinfo : EIATTR_PARAM_CBANK
	.align		4
        /*0144*/ 	.byte	0x04, 0x0a
        /*0146*/ 	.short	(.L_197 - .L_196)
	.align		4
.L_196:
        /*0148*/ 	.word	index@(.nv.constant0.conv2d_forward)
        /*014c*/ 	.short	0x0380
        /*014e*/ 	.short	0x0054


	//----- nvinfo : EIATTR_SW_WAR
	.align		4
.L_197:
        /*0150*/ 	.byte	0x04, 0x36
        /*0152*/ 	.short	(.L_199 - .L_198)
.L_198:
        /*0154*/ 	.word	0x00000008
.L_199:


//--------------------- .nv.callgraph             --------------------------
	.section	.nv.callgraph,"",@"SHT_CUDA_CALLGRAPH"
	.align	4
	.sectionentsize	8
	.align		4
        /*0000*/ 	.word	0x00000000
	.align		4
        /*0004*/ 	.word	0xffffffff
	.align		4
        /*0008*/ 	.word	0x00000000
	.align		4
        /*000c*/ 	.word	0xfffffffe
	.align		4
        /*0010*/ 	.word	0x00000000
	.align		4
        /*0014*/ 	.word	0xfffffffd
	.align		4
        /*0018*/ 	.word	0x00000000
	.align		4
        /*001c*/ 	.word	0xfffffffc


//--------------------- .text.depthwise_separable_conv2d_fused_f64 --------------------------
	.section	.text.depthwise_separable_conv2d_fused_f64,"ax",@progbits
	.align	128
        .global         depthwise_separable_conv2d_fused_f64
        .type           depthwise_separable_conv2d_fused_f64,@function
        .size           depthwise_separable_conv2d_fused_f64,(.L_x_127 - depthwise_separable_conv2d_fused_f64)
        .other          depthwise_separable_conv2d_fused_f64,@"STO_CUDA_ENTRY STV_DEFAULT"
depthwise_separable_conv2d_fused_f64:
.text.depthwise_separable_conv2d_fused_f64:
[----:B------:R-:W-:Y:S08]  /*0000*/  LDC R1, c[0x0][0x37c] ;  /* 0x0000df00ff017b82 */ /* 0x000ff00000000800 */
[----:B------:R-:W0:Y:S01]  /*0010*/  LDC R8, c[0x0][0x3cc] ;  /* 0x0000f300ff087b82 */ /* 0x000e220000000800 */
[----:B------:R-:W1:Y:S01]  /*0020*/  LDCU UR4, c[0x0][0x3bc] ;  /* 0x00007780ff0477ac */ /* 0x000e620008000800 */
[----:B------:R-:W1:Y:S06]  /*0030*/  LDCU UR12, c[0x0][0x3c4] ;  /* 0x00007880ff0c77ac */ /* 0x000e6c0008000800 */
[----:B------:R-:W2:Y:S01]  /*0040*/  LDC R6, c[0x0][0x3d0] ;  /* 0x0000f400ff067b82 */ /* 0x000ea20000000800 */
[----:B------:R-:W3:Y:S01]  /*0050*/  LDCU UR5, c[0x0][0x3c0] ;  /* 0x00007800ff0577ac */ /* 0x000ee20008000800 */
[----:B------:R-:W3:Y:S06]  /*0060*/  LDCU UR13, c[0x0][0x3c8] ;  /* 0x00007900ff0d77ac */ /* 0x000eec0008000800 */
[----:B------:R-:W4:Y:S01]  /*0070*/  LDC R10, c[0x0][0x3b8] ;  /* 0x0000ee00ff0a7b82 */ /* 0x000f220000000800 */
[----:B-1----:R-:W-:Y:S01]  /*0080*/  UIADD3 UR4, UPT, UPT, UR4, -UR12, URZ ;  /* 0x8000000c04047290 */ /* 0x002fe2000fffe0ff */
[----:B0-----:R-:W-:-:S06]  /*0090*/  IABS R5, R8 ;  /* 0x0000000800057213 */ /* 0x001fcc0000000000 */
[----:B------:R-:W0:Y:S01]  /*00a0*/  LDC R9, c[0x0][0x3d4] ;  /* 0x0000f500ff097b82 */ /* 0x000e220000000800 */
[----:B------:R-:W1:Y:S01]  /*00b0*/  I2F.RP R0, R5 ;  /* 0x0000000500007306 */ /* 0x000e620000209400 */
[----:B---3--:R-:W-:Y:S01]  /*00c0*/  UIADD3 UR5, UPT, UPT, UR5, -UR13, URZ ;  /* 0x8000000d05057290 */ /* 0x008fe2000fffe0ff */
[----:B--2---:R-:W-:-:S05]  /*00d0*/  IABS R4, R6 ;  /* 0x0000000600047213 */ /* 0x004fca0000000000 */
[----:B------:R-:W2:Y:S01]  /*00e0*/  LDC R11, c[0x0][0x3d8] ;  /* 0x0000f600ff0b7b82 */ /* 0x000ea20000000800 */
[----:B------:R-:W3:Y:S07]  /*00f0*/  I2F.RP R2, R4 ;  /* 0x0000000400027306 */ /* 0x000eee0000209400 */
[----:B------:R-:W5:Y:S01]  /*0100*/  S2UR UR6, SR_CTAID.Z ;  /* 0x00000000000679c3 */ /* 0x000f620000002700 */
[----:B----4-:R-:W4:Y:S01]  /*0110*/  I2F.U32.RP R3, R10 ;  /* 0x0000000a00037306 */ /* 0x010f220000209000 */
[----:B0-----:R-:W-:-:S06]  /*0120*/  LEA R7, R9, UR4, 0x1 ;  /* 0x0000000409077c11 */ /* 0x001fcc000f8e08ff */
[----:B------:R-:W0:Y:S01]  /*0130*/  LDC R16, c[0x0][0x360] ;  /* 0x0000d800ff107b82 */ /* 0x000e220000000800 */
[----:B-1----:R-:W1:Y:S07]  /*0140*/  MUFU.RCP R0, R0 ;  /* 0x0000000000007308 */ /* 0x002e6e0000001000 */
[----:B------:R-:W0:Y:S01]  /*0150*/  LDC R18, c[0x0][0x364] ;  /* 0x0000d900ff127b82 */ /* 0x000e220000000800 */
[----:B---3--:R-:W3:Y:S07]  /*0160*/  MUFU.RCP R2, R2 ;  /* 0x0000000200027308 */ /* 0x008eee0000001000 */
[----:B------:R-:W-:Y:S01]  /*0170*/  S2UR UR4, SR_CTAID.X ;  /* 0x00000000000479c3 */ /* 0x000fe20000002500 */
[----:B----4-:R-:W4:Y:S01]  /*0180*/  MUFU.RCP R3, R3 ;  /* 0x0000000300037308 */ /* 0x010f220000001000 */
[----:B-1----:R-:W-:-:S07]  /*0190*/  VIADD R12, R0, 0xffffffe ;  /* 0x0ffffffe000c7836 */ /* 0x002fce0000000000 */
[----:B------:R1:W5:Y:S01]  /*01a0*/  F2I.FTZ.U32.TRUNC.NTZ R13, R12 ;  /* 0x0000000c000d7305 */ /* 0x000362000021f000 */
[----:B---3--:R-:W-:-:S07]  /*01b0*/  VIADD R14, R2, 0xffffffe ;  /* 0x0ffffffe020e7836 */ /* 0x008fce0000000000 */
[----:B------:R-:W3:Y:S01]  /*01c0*/  F2I.FTZ.U32.TRUNC.NTZ R15, R14 ;  /* 0x0000000e000f7305 */ /* 0x000ee2000021f000 */
[----:B----4-:R-:W-:Y:S02]  /*01d0*/  VIADD R2, R3, 0xffffffe ;  /* 0x0ffffffe03027836 */ /* 0x010fe40000000000 */
[----:B-1----:R-:W-:Y:S02]  /*01e0*/  HFMA2 R12, -RZ, RZ, 0, 0 ;  /* 0x00000000ff0c7431 */ /* 0x002fe400000001ff */
[----:B-----5:R-:W-:-:S03]  /*01f0*/  IMAD.MOV R0, RZ, RZ, -R13 ;  /* 0x000000ffff007224 */ /* 0x020fc600078e0a0d */
[----:B------:R1:W4:Y:S01]  /*0200*/  F2I.FTZ.U32.TRUNC.NTZ R3, R2 ;  /* 0x0000000200037305 */ /* 0x000322000021f000 */
[----:B------:R-:W-:Y:S01]  /*0210*/  IMAD R17, R0, R5, RZ ;  /* 0x0000000500117224 */ /* 0x000fe200078e02ff */
[----:B------:R-:W-:Y:S02]  /*0220*/  IABS R0, R7 ;  /* 0x0000000700007213 */ /* 0x000fe40000000000 */
[----:B------:R-:W-:Y:S01]  /*0230*/  LOP3.LUT R7, R7, R8, RZ, 0x3c, !PT ;  /* 0x0000000807077212 */ /* 0x000fe200078e3cff */
[----:B---3--:R-:W-:Y:S02]  /*0240*/  IMAD.MOV R19, RZ, RZ, -R15 ;  /* 0x000000ffff137224 */ /* 0x008fe400078e0a0f */
[----:B------:R-:W-:Y:S01]  /*0250*/  IMAD.HI.U32 R12, R13, R17, R12 ;  /* 0x000000110d0c7227 */ /* 0x000fe200078e000c */
[----:B--2---:R-:W-:Y:S01]  /*0260*/  LEA R13, R11, UR5, 0x1 ;  /* 0x000000050b0d7c11 */ /* 0x004fe2000f8e08ff */
[----:B------:R-:W0:Y:S01]  /*0270*/  S2UR UR5, SR_CTAID.Y ;  /* 0x00000000000579c3 */ /* 0x000e220000002600 */
[----:B------:R-:W-:Y:S01]  /*0280*/  ISETP.GE.AND P2, PT, R7, RZ, PT ;  /* 0x000000ff0700720c */ /* 0x000fe20003f46270 */
[----:B------:R-:W-:Y:S01]  /*0290*/  IMAD R17, R19, R4, RZ ;  /* 0x0000000413117224 */ /* 0x000fe200078e02ff */
[----:B-1----:R-:W-:Y:S01]  /*02a0*/  IABS R2, R13 ;  /* 0x0000000d00027213 */ /* 0x002fe20000000000 */
[----:B----4-:R-:W-:Y:S01]  /*02b0*/  IMAD.MOV R14, RZ, RZ, -R3 ;  /* 0x000000ffff0e7224 */ /* 0x010fe200078e0a03 */
[----:B------:R-:W-:-:S03]  /*02c0*/  LOP3.LUT R13, R13, R6, RZ, 0x3c, !PT ;  /* 0x000000060d0d7212 */ /* 0x000fc600078e3cff */
[----:B------:R-:W-:Y:S02]  /*02d0*/  IMAD.MOV.U32 R19, RZ, RZ, R14 ;  /* 0x000000ffff137224 */ /* 0x000fe400078e000e */
[----:B------:R-:W-:Y:S02]  /*02e0*/  IMAD.MOV.U32 R14, RZ, RZ, RZ ;  /* 0x000000ffff0e7224 */ /* 0x000fe400078e00ff */
[----:B------:R-:W-:Y:S02]  /*02f0*/  IMAD R19, R19, R10, RZ ;  /* 0x0000000a13137224 */ /* 0x000fe400078e02ff */
[----:B------:R-:W-:-:S04]  /*0300*/  IMAD.HI.U32 R14, R15, R17, R14 ;  /* 0x000000110f0e7227 */ /* 0x000fc800078e000e */
[----:B------:R-:W-:Y:S02]  /*0310*/  IMAD.MOV.U32 R15, RZ, RZ, R0 ;  /* 0x000000ffff0f7224 */ /* 0x000fe400078e0000 */
[----:B------:R-:W-:Y:S01]  /*0320*/  IMAD.MOV.U32 R17, RZ, RZ, R2 ;  /* 0x000000ffff117224 */ /* 0x000fe200078e0002 */
[----:B------:R-:W-:Y:S01]  /*0330*/  MOV R2, RZ ;  /* 0x000000ff00027202 */ /* 0x000fe20000000f00 */
[----:B------:R-:W-:-:S04]  /*0340*/  IMAD.HI.U32 R12, R12, R15, RZ ;  /* 0x0000000f0c0c7227 */ /* 0x000fc800078e00ff */
[----:B------:R-:W-:-:S04]  /*0350*/  IMAD.HI.U32 R14, R14, R17, RZ ;  /* 0x000000110e0e7227 */ /* 0x000fc800078e00ff */
[----:B------:R-:W-:Y:S02]  /*0360*/  IMAD.HI.U32 R0, R3, R19, R2 ;  /* 0x0000001303007227 */ /* 0x000fe400078e0002 */
[----:B------:R-:W0:Y:S02]  /*0370*/  S2R R19, SR_TID.Y ;  /* 0x0000000000137919 */ /* 0x000e240000002200 */
[----:B------:R-:W-:Y:S02]  /*0380*/  IMAD.MOV R2, RZ, RZ, -R12 ;  /* 0x000000ffff027224 */ /* 0x000fe400078e0a0c */
[----:B------:R-:W-:Y:S02]  /*0390*/  IMAD.MOV R3, RZ, RZ, -R14 ;  /* 0x000000ffff037224 */ /* 0x000fe400078e0a0e */
[----:B------:R-:W-:Y:S02]  /*03a0*/  IMAD R2, R5, R2, R15 ;  /* 0x0000000205027224 */ /* 0x000fe400078e020f */
[----:B------:R-:W-:-:S03]  /*03b0*/  IMAD.HI.U32 R0, R0, UR6, RZ ;  /* 0x0000000600007c27 */ /* 0x000fc6000f8e00ff */
[----:B------:R-:W-:Y:S01]  /*03c0*/  ISETP.GT.U32.AND P4, PT, R5, R2, PT ;  /* 0x000000020500720c */ /* 0x000fe20003f84070 */
[C---:B------:R-:W-:Y:S02]  /*03d0*/  IMAD R3, R4.reuse, R3, R17 ;  /* 0x0000000304037224 */ /* 0x040fe400078e0211 */
[----:B------:R-:W-:Y:S01]  /*03e0*/  IMAD.MOV R15, RZ, RZ, -R0 ;  /* 0x000000ffff0f7224 */ /* 0x000fe200078e0a00 */
[----:B------:R-:W1:Y:S02]  /*03f0*/  S2R R17, SR_TID.X ;  /* 0x0000000000117919 */ /* 0x000e640000002100 */
[----:B------:R-:W-:Y:S01]  /*0400*/  ISETP.GT.U32.AND P5, PT, R4, R3, PT ;  /* 0x000000030400720c */ /* 0x000fe20003fa4070 */
[----:B------:R-:W-:-:S05]  /*0410*/  IMAD R15, R10, R15, UR6 ;  /* 0x000000060a0f7e24 */ /* 0x000fca000f8e020f */
[----:B------:R-:W-:Y:S01]  /*0420*/  ISETP.GE.U32.AND P0, PT, R15, R10, PT ;  /* 0x0000000a0f00720c */ /* 0x000fe20003f06070 */
[----:B------:R-:W-:Y:S02]  /*0430*/  @!P4 IMAD.IADD R2, R2, 0x1, -R5 ;  /* 0x000000010202c824 */ /* 0x000fe400078e0a05 */
[----:B------:R-:W-:Y:S01]  /*0440*/  @!P4 VIADD R12, R12, 0x1 ;  /* 0x000000010c0cc836 */ /* 0x000fe20000000000 */
[----:B------:R-:W-:Y:S02]  /*0450*/  ISETP.NE.U32.AND P4, PT, R10, RZ, PT ;  /* 0x000000ff0a00720c */ /* 0x000fe40003f85070 */
[----:B------:R-:W-:Y:S01]  /*0460*/  ISETP.GE.U32.AND P6, PT, R2, R5, PT ;  /* 0x000000050200720c */ /* 0x000fe20003fc6070 */
[----:B------:R-:W-:Y:S02]  /*0470*/  @!P5 IMAD.IADD R3, R3, 0x1, -R4 ;  /* 0x000000010303d824 */ /* 0x000fe400078e0a04 */
[----:B------:R-:W-:Y:S01]  /*0480*/  @!P5 VIADD R14, R14, 0x1 ;  /* 0x000000010e0ed836 */ /* 0x000fe20000000000 */
[----:B------:R-:W-:-:S02]  /*0490*/  ISETP.NE.AND P5, PT, R8, RZ, PT ;  /* 0x000000ff0800720c */ /* 0x000fc40003fa5270 */
[----:B------:R-:W-:Y:S01]  /*04a0*/  ISETP.GE.U32.AND P1, PT, R3, R4, PT ;  /* 0x000000040300720c */ /* 0x000fe20003f26070 */
[----:B0-----:R-:W-:Y:S01]  /*04b0*/  IMAD R3, R18, UR5, R19 ;  /* 0x0000000512037c24 */ /* 0x001fe2000f8e0213 */
[-C--:B------:R-:W-:Y:S01]  /*04c0*/  @P0 IADD3 R15, PT, PT, R15, -R10.reuse, RZ ;  /* 0x8000000a0f0f0210 */ /* 0x080fe20007ffe0ff */
[----:B------:R-:W0:Y:S01]  /*04d0*/  LDCU UR5, c[0x0][0x3b0] ;  /* 0x00007600ff0577ac */ /* 0x000e220008000800 */
[----:B------:R-:W-:Y:S02]  /*04e0*/  @P0 IADD3 R0, PT, PT, R0, 0x1, RZ ;  /* 0x0000000100000810 */ /* 0x000fe40007ffe0ff */
[----:B------:R-:W-:Y:S01]  /*04f0*/  ISETP.GE.U32.AND P3, PT, R15, R10, PT ;  /* 0x0000000a0f00720c */ /* 0x000fe20003f66070 */
[----:B------:R-:W-:Y:S01]  /*0500*/  @P6 VIADD R12, R12, 0x1 ;  /* 0x000000010c0c6836 */ /* 0x000fe20000000000 */
[----:B------:R-:W-:-:S03]  /*0510*/  ISETP.GE.AND P6, PT, R13, RZ, PT ;  /* 0x000000ff0d00720c */ /* 0x000fc60003fc6270 */
[----:B------:R-:W-:Y:S02]  /*0520*/  IMAD.MOV.U32 R2, RZ, RZ, R12 ;  /* 0x000000ffff027224 */ /* 0x000fe400078e000c */
[----:B------:R-:W-:Y:S01]  /*0530*/  @P1 VIADD R14, R14, 0x1 ;  /* 0x000000010e0e1836 */ /* 0x000fe20000000000 */
[----:B------:R-:W-:Y:S01]  /*0540*/  ISETP.NE.AND P1, PT, R6, RZ, PT ;  /* 0x000000ff0600720c */ /* 0x000fe20003f25270 */
[----:B------:R-:W-:Y:S01]  /*0550*/  @!P2 IMAD.MOV R2, RZ, RZ, -R2 ;  /* 0x000000ffff02a224 */ /* 0x000fe200078e0a02 */
[----:B------:R-:W-:Y:S01]  /*0560*/  @!P5 LOP3.LUT R2, RZ, R8, RZ, 0x33, !PT ;  /* 0x00000008ff02d212 */ /* 0x000fe200078e33ff */
[----:B------:R-:W-:Y:S02]  /*0570*/  IMAD.MOV.U32 R4, RZ, RZ, R14 ;  /* 0x000000ffff047224 */ /* 0x000fe400078e000e */
[----:B------:R-:W-:Y:S01]  /*0580*/  @P3 VIADD R0, R0, 0x1 ;  /* 0x0000000100003836 */ /* 0x000fe20000000000 */
[----:B------:R-:W-:Y:S01]  /*0590*/  @!P4 LOP3.LUT R0, RZ, R10, RZ, 0x33, !PT ;  /* 0x0000000aff00c212 */ /* 0x000fe200078e33ff */
[----:B-1----:R-:W-:Y:S01]  /*05a0*/  IMAD R5, R16, UR4, R17 ;  /* 0x0000000410057c24 */ /* 0x002fe2000f8e0211 */
[----:B------:R-:W-:-:S02]  /*05b0*/  @!P6 IADD3 R4, PT, PT, -R4, RZ, RZ ;  /* 0x000000ff0404e210 */ /* 0x000fc40007ffe1ff */
[----:B------:R-:W-:Y:S01]  /*05c0*/  ISETP.GT.AND P0, PT, R3, R2, PT ;  /* 0x000000020300720c */ /* 0x000fe20003f04270 */
[----:B------:R-:W-:Y:S02]  /*05d0*/  IMAD.MOV R7, RZ, RZ, -R0 ;  /* 0x000000ffff077224 */ /* 0x000fe400078e0a00 */
[----:B------:R-:W-:Y:S02]  /*05e0*/  @!P1 LOP3.LUT R4, RZ, R6, RZ, 0x33, !PT ;  /* 0x00000006ff049212 */ /* 0x000fe400078e33ff */
[----:B------:R-:W-:Y:S02]  /*05f0*/  IMAD R7, R10, R7, UR6 ;  /* 0x000000060a077e24 */ /* 0x000fe4000f8e0207 */
[----:B------:R-:W-:-:S04]  /*0600*/  ISETP.GT.OR P0, PT, R5, R4, P0 ;  /* 0x000000040500720c */ /* 0x000fc80000704670 */
[----:B------:R-:W-:-:S04]  /*0610*/  ISETP.GE.OR P0, PT, R7, R10, P0 ;  /* 0x0000000a0700720c */ /* 0x000fc80000706670 */
[----:B0-----:R-:W-:-:S13]  /*0620*/  ISETP.GE.OR P0, PT, R0, UR5, P0 ;  /* 0x0000000500007c0c */ /* 0x001fda0008706670 */
[----:B------:R-:W-:Y:S05]  /*0630*/  @P0 EXIT ;  /* 0x000000000000094d */ /* 0x000fea0003800000 */
[----:B------:R-:W0:Y:S01]  /*0640*/  LDCU UR6, c[0x0][0x3b4] ;  /* 0x00007680ff0677ac */ /* 0x000e220008000800 */
[----:B------:R-:W-:Y:S01]  /*0650*/  IMAD R6, R5, R6, -R11 ;  /* 0x0000000605067224 */ /* 0x000fe200078e0a0b */
[----:B------:R-:W-:Y:S01]  /*0660*/  CS2R R10, SRZ ;  /* 0x00000000000a7805 */ /* 0x000fe2000001ff00 */
[----:B------:R-:W-:Y:S01]  /*0670*/  IMAD R8, R3, R8, -R9 ;  /* 0x0000000803087224 */ /* 0x000fe200078e0a09 */
[----:B------:R-:W1:Y:S01]  /*0680*/  LDCU.64 UR8, c[0x0][0x358] ;  /* 0x00006b00ff0877ac */ /* 0x000e620008000a00 */
[----:B0-----:R-:W-:-:S09]  /*0690*/  UISETP.GE.AND UP0, UPT, UR6, 0x1, UPT ;  /* 0x000000010600788c */ /* 0x001fd2000bf06270 */
[----:B-1----:R-:W-:Y:S05]  /*06a0*/  BRA.U !UP0, `(.L_x_0) ;  /* 0x0000003908e47547 */ /* 0x002fea000b800000 */
[----:B------:R-:W-:Y:S01]  /*06b0*/  UISETP.GE.AND UP0, UPT, UR12, 0x1, UPT ;  /* 0x000000010c00788c */ /* 0x000fe2000bf06270 */
[----:B------:R-:W-:-:S08]  /*06c0*/  IMAD R9, R7, UR6, RZ ;  /* 0x0000000607097c24 */ /* 0x000fd0000f8e02ff */
[----:B------:R-:W-:Y:S05]  /*06d0*/  BRA.U !UP0, `(.L_x_1) ;  /* 0x0000002908a47547 */ /* 0x000fea000b800000 */
[----:B------:R-:W-:-:S09]  /*06e0*/  UISETP.GE.AND UP0, UPT, UR13, 0x1, UPT ;  /* 0x000000010d00788c */ /* 0x000fd2000bf06270 */
[----:B------:R-:W-:Y:S05]  /*06f0*/  BRA.U !UP0, `(.L_x_2) ;  /* 0x0000001d08047547 */ /* 0x000fea000b800000 */
[----:B------:R-:W0:Y:S02]  /*0700*/  LDCU.64 UR4, c[0x0][0x398] ;  /* 0x00007300ff0477ac */ /* 0x000e240008000a00 */
[----:B0-----:R-:W-:-:S04]  /*0710*/  UISETP.NE.U32.AND UP0, UPT, UR4, URZ, UPT ;  /* 0x000000ff0400728c */ /* 0x001fc8000bf05070 */
[----:B------:R-:W-:-:S09]  /*0720*/  UISETP.NE.AND.EX UP0, UPT, UR5, URZ, UPT, UP0 ;  /* 0x000000ff0500728c */ /* 0x000fd2000bf05300 */
[----:B------:R-:W-:Y:S05]  /*0730*/  BRA.U UP0, `(.L_x_3) ;  /* 0x0000000d00707547 */ /* 0x000fea000b800000 */
[----:B------:R-:W-:Y:S01]  /*0740*/  CS2R R10, SRZ ;  /* 0x00000000000a7805 */ /* 0x000fe2000001ff00 */
[----:B------:R-:W-:Y:S02]  /*0750*/  ULOP3.LUT UR6, UR13, 0x7, URZ, 0xc0, !UPT ;  /* 0x000000070d067892 */ /* 0x000fe4000f8ec0ff */
[----:B------:R-:W-:Y:S02]  /*0760*/  ULOP3.LUT UR7, UR13, 0x3, URZ, 0xc0, !UPT ;  /* 0x000000030d077892 */ /* 0x000fe4000f8ec0ff */
[----:B------:R-:W-:Y:S01]  /*0770*/  ULOP3.LUT UR10, UR13, 0x7ffffff8, URZ, 0xc0, !UPT ;  /* 0x7ffffff80d0a7892 */ /* 0x000fe2000f8ec0ff */
[----:B------:R-:W-:-:S11]  /*0780*/  UMOV UR4, URZ ;  /* 0x000000ff00047c82 */ /* 0x000fd60008000000 */
.L_x_11:
[----:B------:R-:W0:Y:S01]  /*0790*/  LDC R25, c[0x0][0x3b4] ;  /* 0x0000ed00ff197b82 */ /* 0x000e220000000800 */
[----:B------:R-:W-:Y:S01]  /*07a0*/  IMAD.MOV.U32 R24, RZ, RZ, RZ ;  /* 0x000000ffff187224 */ /* 0x000fe200078e00ff */
[----:B------:R-:W-:Y:S01]  /*07b0*/  UMOV UR5, URZ ;  /* 0x000000ff00057c82 */ /* 0x000fe20008000000 */
[----:B01----:R-:W-:-:S07]  /*07c0*/  IMAD R25, R0, R25, UR4 ;  /* 0x0000000400197e24 */ /* 0x003fce000f8e0219 */
.L_x_10:
[----:B0-----:R-:W0:Y:S01]  /*07d0*/  LDCU UR16, c[0x0][0x3c8] ;  /* 0x00007900ff1077ac */ /* 0x001e220008000800 */
[----:B----4-:R-:W-:Y:S02]  /*07e0*/  VIADD R12, R8, UR5 ;  /* 0x00000005080c7c36 */ /* 0x010fe40008000000 */
[----:B------:R-:W-:Y:S01]  /*07f0*/  HFMA2 R29, -RZ, RZ, 0, 0 ;  /* 0x00000000ff1d7431 */ /* 0x000fe200000001ff */
[----:B-1----:R-:W1:Y:S01]  /*0800*/  LDCU UR15, c[0x0][0x3c4] ;  /* 0x00007880ff0f77ac */ /* 0x002e620008000800 */
[----:B--2---:R-:W2:Y:S01]  /*0810*/  LDCU UR11, c[0x0][0x3bc] ;  /* 0x00007780ff0b77ac */ /* 0x004ea20008000800 */
[----:B0-----:R-:W-:Y:S01]  /*0820*/  IMAD.U32 R26, RZ, RZ, UR16 ;  /* 0x00000010ff1a7e24 */ /* 0x001fe2000f8e00ff */
[----:B-1----:R-:W-:-:S04]  /*0830*/  UIMAD UR14, UR4, UR15, UR5 ;  /* 0x0000000f040e72a4 */ /* 0x002fc8000f8e0205 */
[----:B------:R-:W-:Y:S01]  /*0840*/  ISETP.GE.U32.AND P1, PT, R26, 0x8, PT ;  /* 0x000000081a00780c */ /* 0x000fe20003f26070 */
[----:B------:R-:W-:Y:S01]  /*0850*/  UIADD3 UR5, UPT, UPT, UR5, 0x1, URZ ;  /* 0x0000000105057890 */ /* 0x000fe2000fffe0ff */
[C---:B--2---:R-:W-:Y:S01]  /*0860*/  ISETP.GE.AND P0, PT, R12.reuse, UR11, PT ;  /* 0x0000000b0c007c0c */ /* 0x044fe2000bf06270 */
[----:B------:R-:W-:Y:S02]  /*0870*/  IMAD R27, R25, UR11, R12 ;  /* 0x0000000b191b7c24 */ /* 0x000fe4000f8e020c */
[----:B------:R-:W-:Y:S01]  /*0880*/  UISETP.NE.AND UP0, UPT, UR5, UR15, UPT ;  /* 0x0000000f0500728c */ /* 0x000fe2000bf05270 */
[----:B------:R-:W-:-:S07]  /*0890*/  ISETP.GT.AND P0, PT, R12, -0x1, !P0 ;  /* 0xffffffff0c00780c */ /* 0x000fce0004704270 */
[----:B---3--:R-:W-:Y:S06]  /*08a0*/  @!P1 BRA `(.L_x_4) ;  /* 0x0000000400549947 */ /* 0x008fec0003800000 */
[----:B------:R-:W-:Y:S01]  /*08b0*/  IMAD.MOV.U32 R29, RZ, RZ, RZ ;  /* 0x000000ffff1d7224 */ /* 0x000fe200078e00ff */
[----:B------:R-:W0:Y:S06]  /*08c0*/  LDCU UR11, c[0x0][0x3c0] ;  /* 0x00007800ff0b77ac */ /* 0x000e2c0008000800 */
.L_x_5:
[----:B-1----:R-:W1:Y:S01]  /*08d0*/  LDC R26, c[0x0][0x3c8] ;  /* 0x0000f200ff1a7b82 */ /* 0x002e620000000800 */
[----:B------:R-:W-:-:S04]  /*08e0*/  IMAD.IADD R28, R6, 0x1, R29 ;  /* 0x00000001061c7824 */ /* 0x000fc800078e021d */
[----:B0-----:R-:W-:Y:S01]  /*08f0*/  IMAD R13, R27, UR11, R28 ;  /* 0x0000000b1b0d7c24 */ /* 0x001fe2000f8e021c */
[C---:B------:R-:W-:Y:S02]  /*0900*/  ISETP.GE.AND P1, PT, R28.reuse, UR11, PT ;  /* 0x0000000b1c007c0c */ /* 0x040fe4000bf26270 */
[----:B------:R-:W0:Y:S02]  /*0910*/  LDC.64 R16, c[0x0][0x380] ;  /* 0x0000e000ff107b82 */ /* 0x000e240000000a00 */
[----:B------:R-:W-:-:S04]  /*0920*/  ISETP.GT.AND P1, PT, R28, -0x1, !P1 ;  /* 0xffffffff1c00780c */ /* 0x000fc80004f24270 */
[----:B------:R-:W-:Y:S02]  /*0930*/  PLOP3.LUT P1, PT, P0, P1, PT, 0x80, 0x8 ;  /* 0x000000000008781c */ /* 0x000fe40000723070 */
[----:B--2---:R-:W2:Y:S01]  /*0940*/  LDC.64 R14, c[0x0][0x388] ;  /* 0x0000e200ff0e7b82 */ /* 0x004ea20000000a00 */
[----:B-1----:R-:W-:Y:S02]  /*0950*/  IMAD R19, R26, UR14, R29 ;  /* 0x0000000e1a137c24 */ /* 0x002fe4000f8e021d */
[----:B0-----:R-:W-:-:S04]  /*0960*/  IMAD.WIDE R16, R13, 0x8, R16 ;  /* 0x000000080d107825 */ /* 0x001fc800078e0210 */
[----:B--2---:R-:W-:-:S04]  /*0970*/  IMAD.WIDE R14, R19, 0x8, R14 ;  /* 0x00000008130e7825 */ /* 0x004fc800078e020e */
[----:B------:R-:W2:Y:S04]  /*0980*/  @P1 LDG.E.64 R18, desc[UR8][R16.64] ;  /* 0x0000000810121981 */ /* 0x000ea8000c1e1b00 */
[----:B------:R-:W2:Y:S01]  /*0990*/  @P1 LDG.E.64 R12, desc[UR8][R14.64] ;  /* 0x000000080e0c1981 */ /* 0x000ea2000c1e1b00 */
[----:B------:R-:W2:Y:S02]  /*09a0*/  @P1 F2F.F64.F32 R20, R24 ;  /* 0x0000001800141310 */ /* 0x000ea40000201800 */
[----:B--2---:R-:W-:Y:S01]  /*09b0*/  @P1 DFMA R20, R18, R12, R20 ;  /* 0x0000000c1214122b */ /* 0x004fe20000000014 */
[----:B------:R-:W-:-:S05]  /*09c0*/  VIADD R12, R28, 0x1 ;  /* 0x000000011c0c7836 */ /* 0x000fca0000000000 */
[----:B------:R-:W-:-:S04]  /*09d0*/  ISETP.GE.AND P2, PT, R12, UR11, PT ;  /* 0x0000000b0c007c0c */ /* 0x000fc8000bf46270 */
[----:B------:R-:W-:-:S04]  /*09e0*/  ISETP.GT.AND P2, PT, R12, -0x1, !P2 ;  /* 0xffffffff0c00780c */ /* 0x000fc80005744270 */
[----:B------:R-:W-:-:S13]  /*09f0*/  PLOP3.LUT P2, PT, P0, P2, PT, 0x80, 0x8 ;  /* 0x000000000008781c */ /* 0x000fda0000745070 */
[----:B------:R-:W2:Y:S04]  /*0a00*/  @P2 LDG.E.64 R18, desc[UR8][R16.64+0x8] ;  /* 0x0000080810122981 */ /* 0x000ea8000c1e1b00 */
[----:B------:R-:W2:Y:S01]  /*0a10*/  @P2 LDG.E.64 R12, desc[UR8][R14.64+0x8] ;  /* 0x000008080e0c2981 */ /* 0x000ea2000c1e1b00 */
[----:B------:R-:W0:Y:S08]  /*0a20*/  @P1 F2F.F32.F64 R24, R20 ;  /* 0x0000001400181310 */ /* 0x000e300000301000 */
[----:B0-----:R-:W2:Y:S02]  /*0a30*/  @P2 F2F.F64.F32 R22, R24 ;  /* 0x0000001800162310 */ /* 0x001ea40000201800 */
        /* <DEDUP_REMOVED lines=10> */
[----:B------:R-:W-:-:S04]  /*0ae0*/  IADD3 R12, PT, PT, R28, 0x3, RZ ;  /* 0x000000031c0c7810 */ /* 0x000fc80007ffe0ff */
        /* <DEDUP_REMOVED lines=32> */
[----:B------:R-:W0:Y:S01]  /*0cf0*/  @P2 F2F.F32.F64 R24, R22 ;  /* 0x0000001600182310 */ /* 0x000e220000301000 */
[----:B------:R-:W-:-:S05]  /*0d00*/  VIADD R28, R28, 0x7 ;  /* 0x000000071c1c7836 */ /* 0x000fca0000000000 */
[----:B------:R-:W-:-:S04]  /*0d10*/  ISETP.GE.AND P2, PT, R28, UR11, PT ;  /* 0x0000000b1c007c0c */ /* 0x000fc8000bf46270 */
[----:B------:R-:W-:-:S04]  /*0d20*/  ISETP.GT.AND P2, PT, R28, -0x1, !P2 ;  /* 0xffffffff1c00780c */ /* 0x000fc80005744270 */
[----:B------:R-:W-:Y:S01]  /*0d30*/  PLOP3.LUT P2, PT, P0, P2, PT, 0x80, 0x8 ;  /* 0x000000000008781c */ /* 0x000fe20000745070 */
[----:B0-----:R-:W2:Y:S02]  /*0d40*/  @P1 F2F.F64.F32 R12, R24 ;  /* 0x00000018000c1310 */ /* 0x001ea40000201800 */
[----:B--2---:R-:W-:-:S10]  /*0d50*/  @P1 DFMA R12, R20, R18, R12 ;  /* 0x00000012140c122b */ /* 0x004fd4000000000c */
[----:B------:R-:W2:Y:S04]  /*0d60*/  @P2 LDG.E.64 R18, desc[UR8][R16.64+0x38] ;  /* 0x0000380810122981 */ /* 0x000ea8000c1e1b00 */
[----:B------:R-:W2:Y:S01]  /*0d70*/  @P2 LDG.E.64 R20, desc[UR8][R14.64+0x38] ;  /* 0x000038080e142981 */ /* 0x000ea2000c1e1b00 */
[----:B------:R-:W0:Y:S01]  /*0d80*/  @P1 F2F.F32.F64 R24, R12 ;  /* 0x0000000c00181310 */ /* 0x000e220000301000 */
[----:B------:R-:W-:-:S04]  /*0d90*/  IADD3 R29, PT, PT, R29, 0x8, RZ ;  /* 0x000000081d1d7810 */ /* 0x000fc80007ffe0ff */
[----:B------:R-:W-:-:S03]  /*0da0*/  ISETP.NE.AND P1, PT, R29, UR10, PT ;  /* 0x0000000a1d007c0c */ /* 0x000fc6000bf25270 */
[----:B0-----:R-:W2:Y:S02]  /*0db0*/  @P2 F2F.F64.F32 R12, R24 ;  /* 0x00000018000c2310 */ /* 0x001ea40000201800 */
[----:B--2---:R-:W-:-:S06]  /*0dc0*/  @P2 DFMA R18, R18, R20, R12 ;  /* 0x000000141212222b */ /* 0x004fcc000000000c */
[----:B------:R1:W2:Y:S02]  /*0dd0*/  @P2 F2F.F32.F64 R24, R18 ;  /* 0x0000001200182310 */ /* 0x0002a40000301000 */
[----:B------:R-:W-:Y:S05]  /*0de0*/  @P1 BRA `(.L_x_5) ;  /* 0xfffffff800b81947 */ /* 0x000fea000383ffff */
[----:B------:R-:W-:-:S07]  /*0df0*/  IMAD.U32 R29, RZ, RZ, UR10 ;  /* 0x0000000aff1d7e24 */ /* 0x000fce000f8e00ff */
.L_x_4:
[----:B------:R-:W-:-:S09]  /*0e00*/  UISETP.NE.AND UP1, UPT, UR6, URZ, UPT ;  /* 0x000000ff0600728c */ /* 0x000fd2000bf25270 */
[----:B------:R-:W-:Y:S05]  /*0e10*/  BRA.U !UP1, `(.L_x_6) ;  /* 0x0000000509887547 */ /* 0x000fea000b800000 */
[----:B------:R-:W-:Y:S02]  /*0e20*/  UIADD3 UR11, UPT, UPT, UR6, -0x1, URZ ;  /* 0xffffffff060b7890 */ /* 0x000fe4000fffe0ff */
[----:B------:R-:W-:Y:S02]  /*0e30*/  UISETP.NE.AND UP2, UPT, UR7, URZ, UPT ;  /* 0x000000ff0700728c */ /* 0x000fe4000bf45270 */
[----:B------:R-:W-:-:S09]  /*0e40*/  UISETP.GE.U32.AND UP1, UPT, UR11, 0x3, UPT ;  /* 0x000000030b00788c */ /* 0x000fd2000bf26070 */
[----:B------:R-:W-:Y:S05]  /*0e50*/  BRA.U !UP1, `(.L_x_7) ;  /* 0x0000000109b07547 */ /* 0x000fea000b800000 */
[----:B------:R-:W0:Y:S01]  /*0e60*/  LDCU UR11, c[0x0][0x3c0] ;  /* 0x00007800ff0b77ac */ /* 0x000e220008000800 */
[----:B------:R-:W3:Y:S01]  /*0e70*/  LDC.64 R14, c[0x0][0x380] ;  /* 0x0000e000ff0e7b82 */ /* 0x000ee20000000a00 */
[--C-:B------:R-:W-:Y:S02]  /*0e80*/  IMAD.IADD R28, R6, 0x1, R29.reuse ;  /* 0x00000001061c7824 */ /* 0x100fe400078e021d */
[----:B-1----:R-:W-:-:S05]  /*0e90*/  IMAD R19, R26, UR14, R29 ;  /* 0x0000000e1a137c24 */ /* 0x002fca000f8e021d */
[----:B------:R-:W1:Y:S01]  /*0ea0*/  LDC.64 R12, c[0x0][0x388] ;  /* 0x0000e200ff0c7b82 */ /* 0x000e620000000a00 */
[----:B0-----:R-:W-:Y:S01]  /*0eb0*/  ISETP.GE.AND P1, PT, R28, UR11, PT ;  /* 0x0000000b1c007c0c */ /* 0x001fe2000bf26270 */
[----:B------:R-:W-:-:S03]  /*0ec0*/  IMAD R17, R27, UR11, R28 ;  /* 0x0000000b1b117c24 */ /* 0x000fc6000f8e021c */
[----:B------:R-:W-:Y:S01]  /*0ed0*/  ISETP.GT.AND P1, PT, R28, -0x1, !P1 ;  /* 0xffffffff1c00780c */ /* 0x000fe20004f24270 */
[----:B---3--:R-:W-:-:S03]  /*0ee0*/  IMAD.WIDE R14, R17, 0x8, R14 ;  /* 0x00000008110e7825 */ /* 0x008fc600078e020e */
[----:B------:R-:W-:Y:S01]  /*0ef0*/  PLOP3.LUT P1, PT, P0, P1, PT, 0x80, 0x8 ;  /* 0x000000000008781c */ /* 0x000fe20000723070 */
[----:B-1----:R-:W-:-:S12]  /*0f00*/  IMAD.WIDE R12, R19, 0x8, R12 ;  /* 0x00000008130c7825 */ /* 0x002fd800078e020c */
[----:B------:R-:W3:Y:S04]  /*0f10*/  @P1 LDG.E.64 R18, desc[UR8][R14.64] ;  /* 0x000000080e121981 */ /* 0x000ee8000c1e1b00 */
[----:B------:R-:W3:Y:S01]  /*0f20*/  @P1 LDG.E.64 R16, desc[UR8][R12.64] ;  /* 0x000000080c101981 */ /* 0x000ee2000c1e1b00 */
[----:B--2---:R-:W3:Y:S02]  /*0f30*/  @P1 F2F.F64.F32 R20, R24 ;  /* 0x0000001800141310 */ /* 0x004ee40000201800 */
[----:B---3--:R-:W-:Y:S01]  /*0f40*/  @P1 DFMA R20, R18, R16, R20 ;  /* 0x000000101214122b */ /* 0x008fe20000000014 */
        /* <DEDUP_REMOVED lines=16> */
[----:B------:R-:W-:-:S04]  /*1050*/  IADD3 R28, PT, PT, R28, 0x3, RZ ;  /* 0x000000031c1c7810 */ /* 0x000fc80007ffe0ff */
[----:B------:R-:W-:-:S04]  /*1060*/  ISETP.GE.AND P2, PT, R28, UR11, PT ;  /* 0x0000000b1c007c0c */ /* 0x000fc8000bf46270 */
[----:B------:R-:W-:-:S04]  /*1070*/  ISETP.GT.AND P2, PT, R28, -0x1, !P2 ;  /* 0xffffffff1c00780c */ /* 0x000fc80005744270 */
[----:B------:R-:W-:Y:S01]  /*1080*/  PLOP3.LUT P2, PT, P0, P2, PT, 0x80, 0x8 ;  /* 0x000000000008781c */ /* 0x000fe20000745070 */
[----:B0-----:R-:W2:Y:S02]  /*1090*/  @P1 F2F.F64.F32 R18, R24 ;  /* 0x0000001800121310 */ /* 0x001ea40000201800 */
[----:B--2---:R-:W-:-:S10]  /*10a0*/  @P1 DFMA R16, R20, R16, R18 ;  /* 0x000000101410122b */ /* 0x004fd40000000012 */
[----:B------:R-:W2:Y:S04]  /*10b0*/  @P2 LDG.E.64 R18, desc[UR8][R14.64+0x18] ;  /* 0x000018080e122981 */ /* 0x000ea8000c1e1b00 */
[----:B------:R0:W2:Y:S01]  /*10c0*/  @P2 LDG.E.64 R20, desc[UR8][R12.64+0x18] ;  /* 0x000018080c142981 */ /* 0x0000a2000c1e1b00 */
[----:B------:R-:W0:Y:S01]  /*10d0*/  @P1 F2F.F32.F64 R24, R16 ;  /* 0x0000001000181310 */ /* 0x000e220000301000 */
[----:B------:R-:W-:-:S07]  /*10e0*/  VIADD R29, R29, 0x4 ;  /* 0x000000041d1d7836 */ /* 0x000fce0000000000 */
[----:B0-----:R-:W2:Y:S02]  /*10f0*/  @P2 F2F.F64.F32 R12, R24 ;  /* 0x00000018000c2310 */ /* 0x001ea40000201800 */
[----:B--2---:R-:W-:-:S06]  /*1100*/  @P2 DFMA R18, R18, R20, R12 ;  /* 0x000000141212222b */ /* 0x004fcc000000000c */
[----:B------:R0:W3:Y:S05]  /*1110*/  @P2 F2F.F32.F64 R24, R18 ;  /* 0x0000001200182310 */ /* 0x0000ea0000301000 */
.L_x_7:
[----:B------:R-:W-:Y:S05]  /*1120*/  BRA.U !UP2, `(.L_x_6) ;  /* 0x000000010ac47547 */ /* 0x000fea000b800000 */
[----:B------:R-:W-:Y:S01]  /*1130*/  UISETP.NE.AND UP1, UPT, UR7, 0x1, UPT ;  /* 0x000000010700788c */ /* 0x000fe2000bf25270 */
[----:B------:R-:W-:-:S08]  /*1140*/  LOP3.LUT P3, RZ, R26, 0x1, RZ, 0xc0, !PT ;  /* 0x000000011aff7812 */ /* 0x000fd0000786c0ff */
[----:B------:R-:W-:Y:S05]  /*1150*/  BRA.U !UP1, `(.L_x_8) ;  /* 0x0000000109687547 */ /* 0x000fea000b800000 */
[----:B------:R-:W4:Y:S01]  /*1160*/  LDCU UR11, c[0x0][0x3c0] ;  /* 0x00007800ff0b77ac */ /* 0x000f220008000800 */
[----:B------:R-:W5:Y:S01]  /*1170*/  LDC.64 R16, c[0x0][0x380] ;  /* 0x0000e000ff107b82 */ /* 0x000f620000000a00 */
[--C-:B------:R-:W-:Y:S02]  /*1180*/  IMAD.IADD R12, R6, 0x1, R29.reuse ;  /* 0x00000001060c7824 */ /* 0x100fe400078e021d */
[----:B------:R-:W-:-:S05]  /*1190*/  IMAD R15, R26, UR14, R29 ;  /* 0x0000000e1a0f7c24 */ /* 0x000fca000f8e021d */
[----:B------:R-:W0:Y:S01]  /*11a0*/  LDC.64 R22, c[0x0][0x388] ;  /* 0x0000e200ff167b82 */ /* 0x000e220000000a00 */
[----:B----4-:R-:W-:Y:S01]  /*11b0*/  ISETP.GE.AND P1, PT, R12, UR11, PT ;  /* 0x0000000b0c007c0c */ /* 0x010fe2000bf26270 */
[----:B------:R-:W-:-:S03]  /*11c0*/  IMAD R13, R27, UR11, R12 ;  /* 0x0000000b1b0d7c24 */ /* 0x000fc6000f8e020c */
[----:B------:R-:W-:Y:S01]  /*11d0*/  ISETP.GT.AND P1, PT, R12, -0x1, !P1 ;  /* 0xffffffff0c00780c */ /* 0x000fe20004f24270 */
[----:B-----5:R-:W-:-:S03]  /*11e0*/  IMAD.WIDE R16, R13, 0x8, R16 ;  /* 0x000000080d107825 */ /* 0x020fc600078e0210 */
[----:B------:R-:W-:Y:S01]  /*11f0*/  PLOP3.LUT P1, PT, P0, P1, PT, 0x80, 0x8 ;  /* 0x000000000008781c */ /* 0x000fe20000723070 */
[----:B0-----:R-:W-:-:S12]  /*1200*/  IMAD.WIDE R22, R15, 0x8, R22 ;  /* 0x000000080f167825 */ /* 0x001fd800078e0216 */
[----:B------:R-:W4:Y:S04]  /*1210*/  @P1 LDG.E.64 R20, desc[UR8][R16.64] ;  /* 0x0000000810141981 */ /* 0x000f28000c1e1b00 */
[----:B-1----:R-:W4:Y:S01]  /*1220*/  @P1 LDG.E.64 R18, desc[UR8][R22.64] ;  /* 0x0000000816121981 */ /* 0x002f22000c1e1b00 */
[----:B------:R-:W-:-:S05]  /*1230*/  VIADD R12, R12, 0x1 ;  /* 0x000000010c0c7836 */ /* 0x000fca0000000000 */
[----:B------:R-:W-:-:S04]  /*1240*/  ISETP.GE.AND P2, PT, R12, UR11, PT ;  /* 0x0000000b0c007c0c */ /* 0x000fc8000bf46270 */
[----:B------:R-:W-:-:S04]  /*1250*/  ISETP.GT.AND P2, PT, R12, -0x1, !P2 ;  /* 0xffffffff0c00780c */ /* 0x000fc80005744270 */
[----:B------:R-:W-:-:S13]  /*1260*/  PLOP3.LUT P2, PT, P0, P2, PT, 0x80, 0x8 ;  /* 0x000000000008781c */ /* 0x000fda0000745070 */
[----:B------:R-:W5:Y:S04]  /*1270*/  @P2 LDG.E.64 R16, desc[UR8][R16.64+0x8] ;  /* 0x0000080810102981 */ /* 0x000f68000c1e1b00 */
[----:B------:R-:W5:Y:S01]  /*1280*/  @P2 LDG.E.64 R14, desc[UR8][R22.64+0x8] ;  /* 0x00000808160e2981 */ /* 0x000f62000c1e1b00 */
[----:B--23--:R-:W4:Y:S01]  /*1290*/  @P1 F2F.F64.F32 R12, R24 ;  /* 0x00000018000c1310 */ /* 0x00cf220000201800 */
[----:B------:R-:W-:Y:S01]  /*12a0*/  VIADD R29, R29, 0x2 ;  /* 0x000000021d1d7836 */ /* 0x000fe20000000000 */
[----:B----4-:R-:W-:-:S06]  /*12b0*/  @P1 DFMA R18, R20, R18, R12 ;  /* 0x000000121412122b */ /* 0x010fcc000000000c */
[----:B------:R-:W0:Y:S08]  /*12c0*/  @P1 F2F.F32.F64 R24, R18 ;  /* 0x0000001200181310 */ /* 0x000e300000301000 */
[----:B0-----:R-:W5:Y:S02]  /*12d0*/  @P2 F2F.F64.F32 R12, R24 ;  /* 0x00000018000c2310 */ /* 0x001f640000201800 */
[----:B-----5:R-:W-:-:S06]  /*12e0*/  @P2 DFMA R12, R16, R14, R12 ;  /* 0x0000000e100c222b */ /* 0x020fcc000000000c */
[----:B------:R4:W0:Y:S05]  /*12f0*/  @P2 F2F.F32.F64 R24, R12 ;  /* 0x0000000c00182310 */ /* 0x00082a0000301000 */
.L_x_8:
[----:B------:R-:W-:Y:S05]  /*1300*/  @!P3 BRA `(.L_x_6) ;  /* 0x00000000004cb947 */ /* 0x000fea0003800000 */
[----:B------:R-:W5:Y:S01]  /*1310*/  LDCU UR11, c[0x0][0x3c0] ;  /* 0x00007800ff0b77ac */ /* 0x000f620008000800 */
[----:B------:R-:W-:Y:S01]  /*1320*/  IADD3 R16, PT, PT, R6, R29, RZ ;  /* 0x0000001d06107210 */ /* 0x000fe20007ffe0ff */
[----:B------:R-:W-:Y:S03]  /*1330*/  BSSY.RECONVERGENT B0, `(.L_x_6) ;  /* 0x0000010000007945 */ /* 0x000fe60003800200 */
[----:B-----5:R-:W-:-:S04]  /*1340*/  ISETP.GE.AND P1, PT, R16, UR11, PT ;  /* 0x0000000b10007c0c */ /* 0x020fc8000bf26270 */
[----:B------:R-:W-:-:S04]  /*1350*/  ISETP.GT.AND P1, PT, R16, -0x1, !P1 ;  /* 0xffffffff1000780c */ /* 0x000fc80004f24270 */
[----:B------:R-:W-:-:S13]  /*1360*/  PLOP3.LUT P1, PT, P0, P1, PT, 0x80, 0x8 ;  /* 0x000000000008781c */ /* 0x000fda0000723070 */
[----:B------:R-:W-:Y:S05]  /*1370*/  @!P1 BRA `(.L_x_9) ;  /* 0x00000000002c9947 */ /* 0x000fea0003800000 */
[----:B------:R-:W5:Y:S01]  /*1380*/  LDC.64 R14, c[0x0][0x380] ;  /* 0x0000e000ff0e7b82 */ /* 0x000f620000000a00 */
[----:B------:R-:W-:Y:S02]  /*1390*/  IMAD R27, R27, UR11, R16 ;  /* 0x0000000b1b1b7c24 */ /* 0x000fe4000f8e0210 */
[----:B------:R-:W-:-:S05]  /*13a0*/  IMAD R29, R26, UR14, R29 ;  /* 0x0000000e1a1d7c24 */ /* 0x000fca000f8e021d */
[----:B----4-:R-:W4:Y:S01]  /*13b0*/  LDC.64 R12, c[0x0][0x388] ;  /* 0x0000e200ff0c7b82 */ /* 0x010f220000000a00 */
[----:B-----5:R-:W-:-:S06]  /*13c0*/  IMAD.WIDE R14, R27, 0x8, R14 ;  /* 0x000000081b0e7825 */ /* 0x020fcc00078e020e */
[----:B------:R-:W5:Y:S01]  /*13d0*/  LDG.E.64 R14, desc[UR8][R14.64] ;  /* 0x000000080e0e7981 */ /* 0x000f62000c1e1b00 */
[----:B----4-:R-:W-:-:S06]  /*13e0*/  IMAD.WIDE R12, R29, 0x8, R12 ;  /* 0x000000081d0c7825 */ /* 0x010fcc00078e020c */
[----:B------:R-:W5:Y:S01]  /*13f0*/  LDG.E.64 R12, desc[UR8][R12.64] ;  /* 0x000000080c0c7981 */ /* 0x000f62000c1e1b00 */
[----:B0-23--:R-:W5:Y:S02]  /*1400*/  F2F.F64.F32 R16, R24 ;  /* 0x0000001800107310 */ /* 0x00df640000201800 */
[----:B-----5:R-:W-:-:S06]  /*1410*/  DFMA R16, R14, R12, R16 ;  /* 0x0000000c0e10722b */ /* 0x020fcc0000000010 */
[----:B------:R0:W2:Y:S05]  /*1420*/  F2F.F32.F64 R24, R16 ;  /* 0x0000001000187310 */ /* 0x0000aa0000301000 */
.L_x_9:
[----:B------:R-:W-:Y:S05]  /*1430*/  BSYNC.RECONVERGENT B0 ;  /* 0x0000000000007941 */ /* 0x000fea0003800200 */
.L_x_6:
[----:B------:R-:W-:Y:S05]  /*1440*/  BRA.U UP0, `(.L_x_10) ;  /* 0xfffffff100e07547 */ /* 0x000fea000b83ffff */
[----:B----4-:R-:W4:Y:S01]  /*1450*/  LDC.64 R12, c[0x0][0x390] ;  /* 0x0000e400ff0c7b82 */ /* 0x010f220000000a00 */
[----:B------:R-:W-:Y:S01]  /*1460*/  VIADD R15, R9, UR4 ;  /* 0x00000004090f7c36 */ /* 0x000fe20008000000 */
[----:B------:R-:W5:Y:S03]  /*1470*/  LDCU UR5, c[0x0][0x3b4] ;  /* 0x00007680ff0577ac */ /* 0x000f660008000800 */
[----:B----4-:R-:W-:-:S06]  /*1480*/  IMAD.WIDE.U32 R12, R15, 0x8, R12 ;  /* 0x000000080f0c7825 */ /* 0x010fcc00078e000c */
[----:B------:R-:W4:Y:S01]  /*1490*/  LDG.E.64 R12, desc[UR8][R12.64] ;  /* 0x000000080c0c7981 */ /* 0x000f22000c1e1b00 */
[----:B0-23--:R-:W4:Y:S01]  /*14a0*/  F2F.F64.F32 R24, R24 ;  /* 0x0000001800187310 */ /* 0x00df220000201800 */
[----:B------:R-:W-:-:S04]  /*14b0*/  UIADD3 UR4, UPT, UPT, UR4, 0x1, URZ ;  /* 0x0000000104047890 */ /* 0x000fc8000fffe0ff */
[----:B-----5:R-:W-:Y:S01]  /*14c0*/  UISETP.NE.AND UP0, UPT, UR4, UR5, UPT ;  /* 0x000000050400728c */ /* 0x020fe2000bf05270 */
[----:B----4-:R-:W-:-:S08]  /*14d0*/  DFMA R10, R24, R12, R10 ;  /* 0x0000000c180a722b */ /* 0x010fd0000000000a */
[----:B------:R-:W-:Y:S05]  /*14e0*/  BRA.U !UP0, `(.L_x_0) ;  /* 0x0000002d08547547 */ /* 0x000fea000b800000 */
[----:B------:R-:W-:Y:S05]  /*14f0*/  BRA `(.L_x_11) ;  /* 0xfffffff000a47947 */ /* 0x000fea000383ffff */
.L_x_3:
[----:B------:R-:W-:Y:S01]  /*1500*/  IMAD.MOV.U32 R24, RZ, RZ, RZ ;  /* 0x000000ffff187224 */ /* 0x000fe200078e00ff */
[----:B------:R-:W-:Y:S01]  /*1510*/  CS2R R10, SRZ ;  /* 0x00000000000a7805 */ /* 0x000fe2000001ff00 */
[----:B------:R-:W-:Y:S02]  /*1520*/  ULOP3.LUT UR10, UR13, 0x7, URZ, 0xc0, !UPT ;  /* 0x000000070d0a7892 */ /* 0x000fe4000f8ec0ff */
[----:B------:R-:W-:-:S12]  /*1530*/  ULOP3.LUT UR11, UR13, 0x7ffffff8, URZ, 0xc0, !UPT ;  /* 0x7ffffff80d0b7892 */ /* 0x000fd8000f8ec0ff */
.L_x_19:
[----:B------:R-:W-:Y:S01]  /*1540*/  IMAD.MOV.U32 R25, RZ, RZ, RZ ;  /* 0x000000ffff197224 */ /* 0x000fe200078e00ff */
[----:B------:R-:W-:-:S06]  /*1550*/  UMOV UR4, URZ ;  /* 0x000000ff00047c82 */ /* 0x000fcc0008000000 */
.L_x_18:
[----:B0---4-:R-:W0:Y:S01]  /*1560*/  LDC R13, c[0x0][0x3c4] ;  /* 0x0000f100ff0d7b82 */ /* 0x011e220000000800 */
[----:B-1----:R-:W1:Y:S01]  /*1570*/  LDCU UR5, c[0x0][0x3c8] ;  /* 0x00007900ff0577ac */ /* 0x002e620008000800 */
[----:B------:R-:W-:Y:S02]  /*1580*/  VIADD R27, R8, UR4 ;  /* 0x00000004081b7c36 */ /* 0x000fe40008000000 */
[----:B------:R-:W-:Y:S01]  /*1590*/  HFMA2 R29, -RZ, RZ, 0, 0 ;  /* 0x00000000ff1d7431 */ /* 0x000fe200000001ff */
[----:B--2---:R-:W2:Y:S01]  /*15a0*/  LDCU UR6, c[0x0][0x3bc] ;  /* 0x00007780ff0677ac */ /* 0x004ea20008000800 */
[----:B---3--:R-:W3:Y:S01]  /*15b0*/  LDCU UR7, c[0x0][0x3b4] ;  /* 0x00007680ff0777ac */ /* 0x008ee20008000800 */
[----:B-1----:R-:W-:Y:S01]  /*15c0*/  UISETP.GE.U32.AND UP0, UPT, UR5, 0x8, UPT ;  /* 0x000000080500788c */ /* 0x002fe2000bf06070 */
[C---:B--2---:R-:W-:Y:S01]  /*15d0*/  ISETP.GE.AND P0, PT, R27.reuse, UR6, PT ;  /* 0x000000061b007c0c */ /* 0x044fe2000bf06270 */
[----:B0-----:R-:W-:Y:S01]  /*15e0*/  IMAD R26, R24, R13, UR4 ;  /* 0x00000004181a7e24 */ /* 0x001fe2000f8e020d */
[----:B------:R-:W-:Y:S01]  /*15f0*/  UIADD3 UR4, UPT, UPT, UR4, 0x1, URZ ;  /* 0x0000000104047890 */ /* 0x000fe2000fffe0ff */
[----:B---3--:R-:W-:Y:S01]  /*1600*/  IMAD R12, R0, UR7, R24 ;  /* 0x00000007000c7c24 */ /* 0x008fe2000f8e0218 */
[----:B------:R-:W-:-:S04]  /*1610*/  ISETP.GT.AND P0, PT, R27, -0x1, !P0 ;  /* 0xffffffff1b00780c */ /* 0x000fc80004704270 */
[----:B------:R-:W-:Y:S01]  /*1620*/  ISETP.NE.AND P3, PT, R13, UR4, PT ;  /* 0x000000040d007c0c */ /* 0x000fe2000bf65270 */
[----:B------:R-:W-:Y:S01]  /*1630*/  IMAD R27, R12, UR6, R27 ;  /* 0x000000060c1b7c24 */ /* 0x000fe2000f8e021b */
[----:B------:R-:W-:Y:S11]  /*1640*/  BRA.U !UP0, `(.L_x_12) ;  /* 0x0000000508547547 */ /* 0x000ff6000b800000 */
[----:B------:R-:W-:Y:S01]  /*1650*/  IMAD.MOV.U32 R29, RZ, RZ, RZ ;  /* 0x000000ffff1d7224 */ /* 0x000fe200078e00ff */
[----:B------:R-:W0:Y:S01]  /*1660*/  LDCU UR6, c[0x0][0x3c0] ;  /* 0x00007800ff0677ac */ /* 0x000e220008000800 */
[----:B------:R-:W1:Y:S05]  /*1670*/  LDCU UR5, c[0x0][0x3c8] ;  /* 0x00007900ff0577ac */ /* 0x000e6a0008000800 */
.L_x_13:
[----:B--2---:R-:W2:Y:S01]  /*1680*/  LDC.64 R16, c[0x0][0x380] ;  /* 0x0000e000ff107b82 */ /* 0x004ea20000000a00 */
[--C-:B------:R-:W-:Y:S02]  /*1690*/  IMAD.IADD R28, R6, 0x1, R29.reuse ;  /* 0x00000001061c7824 */ /* 0x100fe400078e021d */
[----:B-1----:R-:W-:Y:S02]  /*16a0*/  IMAD R19, R26, UR5, R29 ;  /* 0x000000051a137c24 */ /* 0x002fe4000f8e021d */
[----:B0-----:R-:W-:Y:S01]  /*16b0*/  IMAD R13, R27, UR6, R28 ;  /* 0x000000061b0d7c24 */ /* 0x001fe2000f8e021c */
[C---:B------:R-:W-:Y:S02]  /*16c0*/  ISETP.GE.AND P1, PT, R28.reuse, UR6, PT ;  /* 0x000000061c007c0c */ /* 0x040fe4000bf26270 */
[----:B------:R-:W0:Y:S02]  /*16d0*/  LDC.64 R14, c[0x0][0x388] ;  /* 0x0000e200ff0e7b82 */ /* 0x000e240000000a00 */
[----:B------:R-:W-:-:S04]  /*16e0*/  ISETP.GT.AND P1, PT, R28, -0x1, !P1 ;  /* 0xffffffff1c00780c */ /* 0x000fc80004f24270 */
[----:B------:R-:W-:Y:S01]  /*16f0*/  PLOP3.LUT P1, PT, P0, P1, PT, 0x80, 0x8 ;  /* 0x000000000008781c */ /* 0x000fe20000723070 */
[----:B--2---:R-:W-:-:S04]  /*1700*/  IMAD.WIDE R16, R13, 0x8, R16 ;  /* 0x000000080d107825 */ /* 0x004fc800078e0210 */
[----:B0-----:R-:W-:-:S08]  /*1710*/  IMAD.WIDE R14, R19, 0x8, R14 ;  /* 0x00000008130e7825 */ /* 0x001fd000078e020e */
[----:B------:R-:W2:Y:S04]  /*1720*/  @P1 LDG.E.64 R18, desc[UR8][R16.64] ;  /* 0x0000000810121981 */ /* 0x000ea8000c1e1b00 */
[----:B------:R-:W2:Y:S01]  /*1730*/  @P1 LDG.E.64 R12, desc[UR8][R14.64] ;  /* 0x000000080e0c1981 */ /* 0x000ea2000c1e1b00 */
[----:B---3--:R-:W2:Y:S02]  /*1740*/  @P1 F2F.F64.F32 R20, R25 ;  /* 0x0000001900141310 */ /* 0x008ea40000201800 */
        /* <DEDUP_REMOVED lines=66> */
[----:B------:R2:W3:Y:S02]  /*1b70*/  @P2 F2F.F32.F64 R25, R18 ;  /* 0x0000001200192310 */ /* 0x0004e40000301000 */
[----:B------:R-:W-:Y:S05]  /*1b80*/  @P1 BRA `(.L_x_13) ;  /* 0xfffffff800bc1947 */ /* 0x000fea000383ffff */
[----:B------:R-:W-:-:S07]  /*1b90*/  IMAD.U32 R29, RZ, RZ, UR11 ;  /* 0x0000000bff1d7e24 */ /* 0x000fce000f8e00ff */
.L_x_12:
[----:B------:R-:W-:-:S09]  /*1ba0*/  UISETP.NE.AND UP0, UPT, UR10, URZ, UPT ;  /* 0x000000ff0a00728c */ /* 0x000fd2000bf05270 */
[----:B------:R-:W-:Y:S05]  /*1bb0*/  BRA.U !UP0, `(.L_x_14) ;  /* 0x00000005088c7547 */ /* 0x000fea000b800000 */
[----:B------:R-:W-:Y:S02]  /*1bc0*/  UIADD3 UR7, UPT, UPT, UR10, -0x1, URZ ;  /* 0xffffffff0a077890 */ /* 0x000fe4000fffe0ff */
[----:B------:R-:W-:Y:S02]  /*1bd0*/  ULOP3.LUT UP0, UR6, UR5, 0x3, URZ, 0xc0, !UPT ;  /* 0x0000000305067892 */ /* 0x000fe4000f80c0ff */
[----:B------:R-:W-:-:S09]  /*1be0*/  UISETP.GE.U32.AND UP1, UPT, UR7, 0x3, UPT ;  /* 0x000000030700788c */ /* 0x000fd2000bf26070 */
[----:B------:R-:W-:Y:S05]  /*1bf0*/  BRA.U !UP1, `(.L_x_15) ;  /* 0x0000000109b07547 */ /* 0x000fea000b800000 */
[----:B------:R-:W0:Y:S01]  /*1c00*/  LDCU UR7, c[0x0][0x3c0] ;  /* 0x00007800ff0777ac */ /* 0x000e220008000800 */
[----:B------:R-:W1:Y:S01]  /*1c10*/  LDC.64 R14, c[0x0][0x380] ;  /* 0x0000e000ff0e7b82 */ /* 0x000e620000000a00 */
[--C-:B------:R-:W-:Y:S02]  /*1c20*/  IMAD.IADD R28, R6, 0x1, R29.reuse ;  /* 0x00000001061c7824 */ /* 0x100fe400078e021d */
[----:B--2---:R-:W-:-:S05]  /*1c30*/  IMAD R19, R26, UR5, R29 ;  /* 0x000000051a137c24 */ /* 0x004fca000f8e021d */
[----:B------:R-:W2:Y:S01]  /*1c40*/  LDC.64 R12, c[0x0][0x388] ;  /* 0x0000e200ff0c7b82 */ /* 0x000ea20000000a00 */
[----:B0-----:R-:W-:Y:S01]  /*1c50*/  ISETP.GE.AND P1, PT, R28, UR7, PT ;  /* 0x000000071c007c0c */ /* 0x001fe2000bf26270 */
[----:B------:R-:W-:-:S03]  /*1c60*/  IMAD R17, R27, UR7, R28 ;  /* 0x000000071b117c24 */ /* 0x000fc6000f8e021c */
[----:B------:R-:W-:Y:S01]  /*1c70*/  ISETP.GT.AND P1, PT, R28, -0x1, !P1 ;  /* 0xffffffff1c00780c */ /* 0x000fe20004f24270 */
[----:B-1----:R-:W-:-:S03]  /*1c80*/  IMAD.WIDE R14, R17, 0x8, R14 ;  /* 0x00000008110e7825 */ /* 0x002fc600078e020e */
[----:B------:R-:W-:Y:S01]  /*1c90*/  PLOP3.LUT P1, PT, P0, P1, PT, 0x80, 0x8 ;  /* 0x000000000008781c */ /* 0x000fe20000723070 */
[----:B--2---:R-:W-:-:S12]  /*1ca0*/  IMAD.WIDE R12, R19, 0x8, R12 ;  /* 0x00000008130c7825 */ /* 0x004fd800078e020c */
        /* <DEDUP_REMOVED lines=32> */
[----:B------:R0:W1:Y:S05]  /*1eb0*/  @P2 F2F.F32.F64 R25, R18 ;  /* 0x0000001200192310 */ /* 0x00006a0000301000 */
.L_x_15:
[----:B------:R-:W-:Y:S05]  /*1ec0*/  BRA.U !UP0, `(.L_x_14) ;  /* 0x0000000108c87547 */ /* 0x000fea000b800000 */
[----:B------:R-:W-:Y:S02]  /*1ed0*/  UISETP.NE.AND UP0, UPT, UR6, 0x1, UPT ;  /* 0x000000010600788c */ /* 0x000fe4000bf05270 */
[----:B------:R-:W-:-:S04]  /*1ee0*/  ULOP3.LUT UR7, UR5, 0x1, URZ, 0xc0, !UPT ;  /* 0x0000000105077892 */ /* 0x000fc8000f8ec0ff */
[----:B------:R-:W-:-:S03]  /*1ef0*/  UISETP.NE.U32.AND UP1, UPT, UR7, 0x1, UPT ;  /* 0x000000010700788c */ /* 0x000fc6000bf25070 */
[----:B------:R-:W-:Y:S08]  /*1f00*/  BRA.U !UP0, `(.L_x_16) ;  /* 0x0000000108687547 */ /* 0x000ff0000b800000 */
        /* <DEDUP_REMOVED lines=12> */
[----:B--2---:R-:W4:Y:S01]  /*1fd0*/  @P1 LDG.E.64 R18, desc[UR8][R22.64] ;  /* 0x0000000816121981 */ /* 0x004f22000c1e1b00 */
[----:B------:R-:W-:-:S05]  /*1fe0*/  VIADD R12, R12, 0x1 ;  /* 0x000000010c0c7836 */ /* 0x000fca0000000000 */
[----:B------:R-:W-:-:S04]  /*1ff0*/  ISETP.GE.AND P2, PT, R12, UR6, PT ;  /* 0x000000060c007c0c */ /* 0x000fc8000bf46270 */
[----:B------:R-:W-:-:S04]  /*2000*/  ISETP.GT.AND P2, PT, R12, -0x1, !P2 ;  /* 0xffffffff0c00780c */ /* 0x000fc80005744270 */
[----:B------:R-:W-:-:S13]  /*2010*/  PLOP3.LUT P2, PT, P0, P2, PT, 0x80, 0x8 ;  /* 0x000000000008781c */ /* 0x000fda0000745070 */
[----:B------:R-:W2:Y:S04]  /*2020*/  @P2 LDG.E.64 R16, desc[UR8][R16.64+0x8] ;  /* 0x0000080810102981 */ /* 0x000ea8000c1e1b00 */
[----:B------:R-:W2:Y:S01]  /*2030*/  @P2 LDG.E.64 R14, desc[UR8][R22.64+0x8] ;  /* 0x00000808160e2981 */ /* 0x000ea2000c1e1b00 */
[----:B-1-3--:R-:W4:Y:S01]  /*2040*/  @P1 F2F.F64.F32 R12, R25 ;  /* 0x00000019000c1310 */ /* 0x00af220000201800 */
[----:B------:R-:W-:Y:S01]  /*2050*/  VIADD R29, R29, 0x2 ;  /* 0x000000021d1d7836 */ /* 0x000fe20000000000 */
[----:B----4-:R-:W-:-:S06]  /*2060*/  @P1 DFMA R18, R20, R18, R12 ;  /* 0x000000121412122b */ /* 0x010fcc000000000c */
[----:B------:R-:W0:Y:S08]  /*2070*/  @P1 F2F.F32.F64 R25, R18 ;  /* 0x0000001200191310 */ /* 0x000e300000301000 */
[----:B0-----:R-:W2:Y:S02]  /*2080*/  @P2 F2F.F64.F32 R12, R25 ;  /* 0x00000019000c2310 */ /* 0x001ea40000201800 */
[----:B--2---:R-:W-:-:S06]  /*2090*/  @P2 DFMA R12, R16, R14, R12 ;  /* 0x0000000e100c222b */ /* 0x004fcc000000000c */
[----:B------:R4:W0:Y:S05]  /*20a0*/  @P2 F2F.F32.F64 R25, R12 ;  /* 0x0000000c00192310 */ /* 0x00082a0000301000 */
.L_x_16:
[----:B------:R-:W-:Y:S05]  /*20b0*/  BRA.U UP1, `(.L_x_14) ;  /* 0x00000001014c7547 */ /* 0x000fea000b800000 */
        /* <DEDUP_REMOVED lines=17> */
[----:B------:R0:W1:Y:S05]  /*21d0*/  F2F.F32.F64 R25, R16 ;  /* 0x0000001000197310 */ /* 0x00006a0000301000 */
.L_x_17:
[----:B------:R-:W-:Y:S05]  /*21e0*/  BSYNC.RECONVERGENT B0 ;  /* 0x0000000000007941 */ /* 0x000fea0003800200 */
.L_x_14:
[----:B------:R-:W-:Y:S05]  /*21f0*/  @P3 BRA `(.L_x_18) ;  /* 0xfffffff000d83947 */ /* 0x000fea000383ffff */
[----:B----4-:R-:W4:Y:S08]  /*2200*/  LDC.64 R12, c[0x0][0x398] ;  /* 0x0000e600ff0c7b82 */ /* 0x010f300000000a00 */
[----:B------:R-:W5:Y:S01]  /*2210*/  LDC.64 R14, c[0x0][0x390] ;  /* 0x0000e400ff0e7b82 */ /* 0x000f620000000a00 */
[----:B0-----:R-:W-:Y:S01]  /*2220*/  IMAD.IADD R17, R9, 0x1, R24 ;  /* 0x0000000109117824 */ /* 0x001fe200078e0218 */
[----:B------:R-:W0:Y:S01]  /*2230*/  LDCU UR4, c[0x0][0x3b4] ;  /* 0x00007680ff0477ac */ /* 0x000e220008000800 */
[----:B----4-:R-:W-:-:S06]  /*2240*/  IMAD.WIDE.U32 R12, R24, 0x8, R12 ;  /* 0x00000008180c7825 */ /* 0x010fcc00078e000c */
[----:B------:R-:W4:Y:S01]  /*2250*/  LDG.E.64 R12, desc[UR8][R12.64] ;  /* 0x000000080c0c7981 */ /* 0x000f22000c1e1b00 */
[----:B-----5:R-:W-:-:S06]  /*2260*/  IMAD.WIDE.U32 R14, R17, 0x8, R14 ;  /* 0x00000008110e7825 */ /* 0x020fcc00078e000e */
[----:B------:R-:W5:Y:S01]  /*2270*/  LDG.E.64 R14, desc[UR8][R14.64] ;  /* 0x000000080e0e7981 */ /* 0x000f62000c1e1b00 */
[----:B-1-3--:R-:W4:Y:S01]  /*2280*/  F2F.F64.F32 R16, R25 ;  /* 0x0000001900107310 */ /* 0x00af220000201800 */
[----:B------:R-:W-:-:S05]  /*2290*/  VIADD R24, R24, 0x1 ;  /* 0x0000000118187836 */ /* 0x000fca0000000000 */
[----:B0-----:R-:W-:Y:S01]  /*22a0*/  ISETP.NE.AND P0, PT, R24, UR4, PT ;  /* 0x0000000418007c0c */ /* 0x001fe2000bf05270 */
[----:B----4-:R-:W-:-:S10]  /*22b0*/  DADD R16, R16, R12 ;  /* 0x0000000010107229 */ /* 0x010fd4000000000c */
[----:B------:R-:W2:Y:S08]  /*22c0*/  F2F.F32.F64 R16, R16 ;  /* 0x0000001000107310 */ /* 0x000eb00000301000 */
[----:B--2---:R-:W5:Y:S02]  /*22d0*/  F2F.F64.F32 R18, R16 ;  /* 0x0000001000127310 */ /* 0x004f640000201800 */
[----:B-----5:R-:W-:Y:S01]  /*22e0*/  DFMA R10, R18, R14, R10 ;  /* 0x0000000e120a722b */ /* 0x020fe2000000000a */
[----:B------:R-:W-:Y:S10]  /*22f0*/  @!P0 BRA `(.L_x_0) ;  /* 0x0000001c00d08947 */ /* 0x000ff40003800000 */
[----:B------:R-:W-:Y:S05]  /*2300*/  BRA `(.L_x_19) ;  /* 0xfffffff0008c7947 */ /* 0x000fea000383ffff */
.L_x_2:
[----:B------:R-:W0:Y:S02]  /*2310*/  LDCU.64 UR4, c[0x0][0x398] ;  /* 0x00007300ff0477ac */ /* 0x000e240008000a00 */
[----:B0-----:R-:W-:-:S04]  /*2320*/  UISETP.NE.U32.AND UP0, UPT, UR4, URZ, UPT ;  /* 0x000000ff0400728c */ /* 0x001fc8000bf05070 */
[----:B------:R-:W-:-:S09]  /*2330*/  UISETP.NE.AND.EX UP0, UPT, UR5, URZ, UPT, UP0 ;  /* 0x000000ff0500728c */ /* 0x000fd2000bf05300 */
[----:B------:R-:W-:Y:S05]  /*2340*/  BRA.U UP0, `(.L_x_20) ;  /* 0x00000005003c7547 */ /* 0x000fea000b800000 */
[----:B------:R-:W-:Y:S01]  /*2350*/  UIADD3 UR4, UPT, UPT, UR6, -0x1, URZ ;  /* 0xffffffff06047890 */ /* 0x000fe2000fffe0ff */
[----:B------:R-:W-:Y:S01]  /*2360*/  CS2R R10, SRZ ;  /* 0x00000000000a7805 */ /* 0x000fe2000001ff00 */
[----:B------:R-:W-:Y:S02]  /*2370*/  ULOP3.LUT UR7, UR6, 0x7, URZ, 0xc0, !UPT ;  /* 0x0000000706077892 */ /* 0x000fe4000f8ec0ff */
[----:B------:R-:W-:Y:S02]  /*2380*/  UISETP.GE.U32.AND UP0, UPT, UR4, 0x7, UPT ;  /* 0x000000070400788c */ /* 0x000fe4000bf06070 */
[----:B------:R-:W-:Y:S01]  /*2390*/  UISETP.NE.AND UP1, UPT, UR7, URZ, UPT ;  /* 0x000000ff0700728c */ /* 0x000fe2000bf25270 */
[----:B------:R-:W-:-:S06]  /*23a0*/  UMOV UR4, URZ ;  /* 0x000000ff00047c82 */ /* 0x000fcc0008000000 */
[----:B------:R-:W-:Y:S05]  /*23b0*/  BRA.U !UP0, `(.L_x_21) ;  /* 0x0000000108647547 */ /* 0x000fea000b800000 */
[----:B------:R-:W-:Y:S01]  /*23c0*/  CS2R R10, SRZ ;  /* 0x00000000000a7805 */ /* 0x000fe2000001ff00 */
[----:B------:R-:W-:Y:S01]  /*23d0*/  ULOP3.LUT UR4, UR6, 0x7ffffff8, URZ, 0xc0, !UPT ;  /* 0x7ffffff806047892 */ /* 0x000fe2000f8ec0ff */
[----:B------:R-:W-:-:S11]  /*23e0*/  UMOV UR5, URZ ;  /* 0x000000ff00057c82 */ /* 0x000fd60008000000 */
.L_x_22:
[----:B------:R-:W0:Y:S01]  /*23f0*/  LDC.64 R28, c[0x0][0x390] ;  /* 0x0000e400ff1c7b82 */ /* 0x000e220000000a00 */
[----:B------:R-:W-:-:S04]  /*2400*/  VIADD R13, R9, UR5 ;  /* 0x00000005090d7c36 */ /* 0x000fc80008000000 */
[----:B0-----:R-:W-:-:S05]  /*2410*/  IMAD.WIDE.U32 R28, R13, 0x8, R28 ;  /* 0x000000080d1c7825 */ /* 0x001fca00078e001c */
[----:B------:R-:W2:Y:S04]  /*2420*/  LDG.E.64 R26, desc[UR8][R28.64] ;  /* 0x000000081c1a7981 */ /* 0x000ea8000c1e1b00 */
[----:B------:R-:W3:Y:S04]  /*2430*/  LDG.E.64 R24, desc[UR8][R28.64+0x8] ;  /* 0x000008081c187981 */ /* 0x000ee8000c1e1b00 */
[----:B------:R-:W4:Y:S04]  /*2440*/  LDG.E.64 R12, desc[UR8][R28.64+0x10] ;  /* 0x000010081c0c7981 */ /* 0x000f28000c1e1b00 */
[----:B------:R-:W5:Y:S04]  /*2450*/  LDG.E.64 R14, desc[UR8][R28.64+0x18] ;  /* 0x000018081c0e7981 */ /* 0x000f68000c1e1b00 */
[----:B------:R-:W5:Y:S04]  /*2460*/  LDG.E.64 R16, desc[UR8][R28.64+0x20] ;  /* 0x000020081c107981 */ /* 0x000f68000c1e1b00 */
[----:B------:R-:W5:Y:S04]  /*2470*/  LDG.E.64 R18, desc[UR8][R28.64+0x28] ;  /* 0x000028081c127981 */ /* 0x000f68000c1e1b00 */
[----:B------:R-:W5:Y:S04]  /*2480*/  LDG.E.64 R20, desc[UR8][R28.64+0x30] ;  /* 0x000030081c147981 */ /* 0x000f68000c1e1b00 */
[----:B------:R-:W5:Y:S01]  /*2490*/  LDG.E.64 R22, desc[UR8][R28.64+0x38] ;  /* 0x000038081c167981 */ /* 0x000f62000c1e1b00 */
[----:B------:R-:W-:-:S04]  /*24a0*/  UIADD3 UR5, UPT, UPT, UR5, 0x8, URZ ;  /* 0x0000000805057890 */ /* 0x000fc8000fffe0ff */
[----:B------:R-:W-:Y:S01]  /*24b0*/  UISETP.NE.AND UP0, UPT, UR5, UR4, UPT ;  /* 0x000000040500728c */ /* 0x000fe2000bf05270 */
[----:B--2---:R-:W-:-:S08]  /*24c0*/  DFMA R26, RZ, R26, R10 ;  /* 0x0000001aff1a722b */ /* 0x004fd0000000000a */
[----:B---3--:R-:W-:-:S08]  /*24d0*/  DFMA R24, RZ, R24, R26 ;  /* 0x00000018ff18722b */ /* 0x008fd0000000001a */
[----:B----4-:R-:W-:-:S08]  /*24e0*/  DFMA R12, RZ, R12, R24 ;  /* 0x0000000cff0c722b */ /* 0x010fd00000000018 */
[----:B-----5:R-:W-:-:S08]  /*24f0*/  DFMA R12, RZ, R14, R12 ;  /* 0x0000000eff0c722b */ /* 0x020fd0000000000c */
[----:B------:R-:W-:-:S08]  /*2500*/  DFMA R12, RZ, R16, R12 ;  /* 0x00000010ff0c722b */ /* 0x000fd0000000000c */
[----:B------:R-:W-:-:S08]  /*2510*/  DFMA R12, RZ, R18, R12 ;  /* 0x00000012ff0c722b */ /* 0x000fd0000000000c */
[----:B------:R-:W-:-:S08]  /*2520*/  DFMA R12, RZ, R20, R12 ;  /* 0x00000014ff0c722b */ /* 0x000fd0000000000c */
[----:B------:R-:W-:Y:S01]  /*2530*/  DFMA R10, RZ, R22, R12 ;  /* 0x00000016ff0a722b */ /* 0x000fe2000000000c */
[----:B------:R-:W-:Y:S10]  /*2540*/  BRA.U UP0, `(.L_x_22) ;  /* 0xfffffffd00a87547 */ /* 0x000ff4000b83ffff */
.L_x_21:
[----:B------:R-:W-:Y:S05]  /*2550*/  BRA.U !UP1, `(.L_x_0) ;  /* 0x0000001d09387547 */ /* 0x000fea000b800000 */
[----:B------:R-:W-:Y:S02]  /*2560*/  UISETP.GE.U32.AND UP0, UPT, UR7, 0x4, UPT ;  /* 0x000000040700788c */ /* 0x000fe4000bf06070 */
[----:B------:R-:W-:-:S04]  /*2570*/  ULOP3.LUT UR10, UR6, 0x3, URZ, 0xc0, !UPT ;  /* 0x00000003060a7892 */ /* 0x000fc8000f8ec0ff */
[----:B------:R-:W-:-:S03]  /*2580*/  UISETP.NE.AND UP1, UPT, UR10, URZ, UPT ;  /* 0x000000ff0a00728c */ /* 0x000fc6000bf25270 */
[----:B------:R-:W-:Y:S08]  /*2590*/  BRA.U !UP0, `(.L_x_23) ;  /* 0x0000000108447547 */ /* 0x000ff0000b800000 */
[----:B------:R-:W0:Y:S01]  /*25a0*/  LDC.64 R18, c[0x0][0x390] ;  /* 0x0000e400ff127b82 */ /* 0x000e220000000a00 */
[C---:B------:R-:W-:Y:S01]  /*25b0*/  VIADD R15, R9.reuse, UR4 ;  /* 0x00000004090f7c36 */ /* 0x040fe20008000000 */
[----:B------:R-:W-:-:S04]  /*25c0*/  IADD3 R6, P0, PT, R9, UR4, RZ ;  /* 0x0000000409067c10 */ /* 0x000fc8000ff1e0ff */
[----:B------:R-:W-:Y:S02]  /*25d0*/  IADD3.X R8, PT, PT, RZ, RZ, RZ, P0, !PT ;  /* 0x000000ffff087210 */ /* 0x000fe400007fe4ff */
[----:B------:R-:W1:Y:S01]  /*25e0*/  LDC.64 R12, c[0x0][0x390] ;  /* 0x0000e400ff0c7b82 */ /* 0x000e620000000a00 */
[----:B0-----:R-:W-:-:S06]  /*25f0*/  IMAD.WIDE.U32 R18, R15, 0x8, R18 ;  /* 0x000000080f127825 */ /* 0x001fcc00078e0012 */
[----:B------:R-:W2:Y:S01]  /*2600*/  LDG.E.64 R18, desc[UR8][R18.64] ;  /* 0x0000000812127981 */ /* 0x000ea2000c1e1b00 */
[----:B-1----:R-:W-:-:S04]  /*2610*/  LEA R16, P0, R6, R12, 0x3 ;  /* 0x0000000c06107211 */ /* 0x002fc800078018ff */
[----:B------:R-:W-:-:S05]  /*2620*/  LEA.HI.X R17, R6, R13, R8, 0x3, P0 ;  /* 0x0000000d06117211 */ /* 0x000fca00000f1c08 */
[----:B------:R-:W3:Y:S04]  /*2630*/  LDG.E.64 R20, desc[UR8][R16.64+0x8] ;  /* 0x0000080810147981 */ /* 0x000ee8000c1e1b00 */
[----:B------:R-:W4:Y:S04]  /*2640*/  LDG.E.64 R12, desc[UR8][R16.64+0x10] ;  /* 0x00001008100c7981 */ /* 0x000f28000c1e1b00 */
[----:B------:R-:W5:Y:S01]  /*2650*/  LDG.E.64 R14, desc[UR8][R16.64+0x18] ;  /* 0x00001808100e7981 */ /* 0x000f62000c1e1b00 */
[----:B------:R-:W-:Y:S01]  /*2660*/  UIADD3 UR4, UPT, UPT, UR4, 0x4, URZ ;  /* 0x0000000404047890 */ /* 0x000fe2000fffe0ff */
[----:B--2---:R-:W-:-:S08]  /*2670*/  DFMA R10, RZ, R18, R10 ;  /* 0x00000012ff0a722b */ /* 0x004fd0000000000a */
[----:B---3--:R-:W-:-:S08]  /*2680*/  DFMA R10, RZ, R20, R10 ;  /* 0x00000014ff0a722b */ /* 0x008fd0000000000a */
[----:B----4-:R-:W-:-:S08]  /*2690*/  DFMA R10, RZ, R12, R10 ;  /* 0x0000000cff0a722b */ /* 0x010fd0000000000a */
[----:B-----5:R-:W-:-:S11]  /*26a0*/  DFMA R10, RZ, R14, R10 ;  /* 0x0000000eff0a722b */ /* 0x020fd6000000000a */
.L_x_23:
[----:B------:R-:W-:Y:S05]  /*26b0*/  BRA.U !UP1, `(.L_x_0) ;  /* 0x0000001909e07547 */ /* 0x000fea000b800000 */
[----:B------:R-:W-:Y:S02]  /*26c0*/  UISETP.NE.AND UP0, UPT, UR10, 0x1, UPT ;  /* 0x000000010a00788c */ /* 0x000fe4000bf05270 */
[----:B------:R-:W-:-:S04]  /*26d0*/  ULOP3.LUT UR5, UR6, 0x1, URZ, 0xc0, !UPT ;  /* 0x0000000106057892 */ /* 0x000fc8000f8ec0ff */
[----:B------:R-:W-:-:S03]  /*26e0*/  UISETP.NE.U32.AND UP1, UPT, UR5, 0x1, UPT ;  /* 0x000000010500788c */ /* 0x000fc6000bf25070 */
[----:B------:R-:W-:Y:S08]  /*26f0*/  BRA.U !UP0, `(.L_x_24) ;  /* 0x0000000108347547 */ /* 0x000ff0000b800000 */
[----:B------:R-:W0:Y:S01]  /*2700*/  LDC.64 R14, c[0x0][0x390] ;  /* 0x0000e400ff0e7b82 */ /* 0x000e220000000a00 */
[C---:B------:R-:W-:Y:S01]  /*2710*/  VIADD R17, R9.reuse, UR4 ;  /* 0x0000000409117c36 */ /* 0x040fe20008000000 */
[----:B------:R-:W-:-:S05]  /*2720*/  IADD3 R6, P0, PT, R9, UR4, RZ ;  /* 0x0000000409067c10 */ /* 0x000fca000ff1e0ff */
[----:B------:R-:W-:Y:S01]  /*2730*/  IMAD.X R8, RZ, RZ, RZ, P0 ;  /* 0x000000ffff087224 */ /* 0x000fe200000e06ff */
[----:B------:R-:W1:Y:S01]  /*2740*/  LDC.64 R12, c[0x0][0x390] ;  /* 0x0000e400ff0c7b82 */ /* 0x000e620000000a00 */
[----:B0-----:R-:W-:-:S06]  /*2750*/  IMAD.WIDE.U32 R14, R17, 0x8, R14 ;  /* 0x00000008110e7825 */ /* 0x001fcc00078e000e */
[----:B------:R-:W2:Y:S01]  /*2760*/  LDG.E.64 R14, desc[UR8][R14.64] ;  /* 0x000000080e0e7981 */ /* 0x000ea2000c1e1b00 */
[----:B-1----:R-:W-:-:S04]  /*2770*/  LEA R12, P0, R6, R12, 0x3 ;  /* 0x0000000c060c7211 */ /* 0x002fc800078018ff */
[----:B------:R-:W-:-:S06]  /*2780*/  LEA.HI.X R13, R6, R13, R8, 0x3, P0 ;  /* 0x0000000d060d7211 */ /* 0x000fcc00000f1c08 */
[----:B------:R-:W3:Y:S01]  /*2790*/  LDG.E.64 R12, desc[UR8][R12.64+0x8] ;  /* 0x000008080c0c7981 */ /* 0x000ee2000c1e1b00 */
[----:B------:R-:W-:Y:S01]  /*27a0*/  UIADD3 UR4, UPT, UPT, UR4, 0x2, URZ ;  /* 0x0000000204047890 */ /* 0x000fe2000fffe0ff */
[----:B--2---:R-:W-:-:S08]  /*27b0*/  DFMA R10, RZ, R14, R10 ;  /* 0x0000000eff0a722b */ /* 0x004fd0000000000a */
[----:B---3--:R-:W-:-:S11]  /*27c0*/  DFMA R10, RZ, R12, R10 ;  /* 0x0000000cff0a722b */ /* 0x008fd6000000000a */
.L_x_24:
[----:B------:R-:W-:Y:S05]  /*27d0*/  BRA.U UP1, `(.L_x_0) ;  /* 0x0000001901987547 */ /* 0x000fea000b800000 */
[----:B------:R-:W0:Y:S01]  /*27e0*/  LDC.64 R12, c[0x0][0x390] ;  /* 0x0000e400ff0c7b82 */ /* 0x000e220000000a00 */
[----:B------:R-:W-:-:S04]  /*27f0*/  VIADD R9, R9, UR4 ;  /* 0x0000000409097c36 */ /* 0x000fc80008000000 */
[----:B0-----:R-:W-:-:S06]  /*2800*/  IMAD.WIDE.U32 R8, R9, 0x8, R12 ;  /* 0x0000000809087825 */ /* 0x001fcc00078e000c */
[----:B------:R-:W2:Y:S02]  /*2810*/  LDG.E.64 R8, desc[UR8][R8.64] ;  /* 0x0000000808087981 */ /* 0x000ea4000c1e1b00 */
[----:B--2---:R-:W-:Y:S01]  /*2820*/  DFMA R10, RZ, R8, R10 ;  /* 0x00000008ff0a722b */ /* 0x004fe2000000000a */
[----:B------:R-:W-:Y:S10]  /*2830*/  BRA `(.L_x_0) ;  /* 0x0000001800807947 */ /* 0x000ff40003800000 */
.L_x_20:
[----:B------:R-:W-:Y:S01]  /*2840*/  UISETP.GE.U32.AND UP0, UPT, UR6, 0x8, UPT ;  /* 0x000000080600788c */ /* 0x000fe2000bf06070 */
[----:B------:R-:W-:Y:S01]  /*2850*/  IMAD.MOV.U32 R8, RZ, RZ, RZ ;  /* 0x000000ffff087224 */ /* 0x000fe200078e00ff */
[----:B------:R-:W-:Y:S01]  /*2860*/  ULOP3.LUT UR4, UR6, 0x7, URZ, 0xc0, !UPT ;  /* 0x0000000706047892 */ /* 0x000fe2000f8ec0ff */
[----:B------:R-:W-:-:S03]  /*2870*/  CS2R R10, SRZ ;  /* 0x00000000000a7805 */ /* 0x000fc6000001ff00 */
[----:B------:R-:W-:-:S03]  /*2880*/  UISETP.NE.AND UP1, UPT, UR4, URZ, UPT ;  /* 0x000000ff0400728c */ /* 0x000fc6000bf25270 */
[----:B------:R-:W-:Y:S08]  /*2890*/  BRA.U !UP0, `(.L_x_25) ;  /* 0x0000000108f07547 */ /* 0x000ff0000b800000 */
[----:B------:R-:W-:Y:S01]  /*28a0*/  ULOP3.LUT UR5, UR6, 0x7ffffff8, URZ, 0xc0, !UPT ;  /* 0x7ffffff806057892 */ /* 0x000fe2000f8ec0ff */
[----:B------:R-:W-:Y:S02]  /*28b0*/  MOV R6, RZ ;  /* 0x000000ff00067202 */ /* 0x000fe40000000f00 */
[----:B------:R-:W-:-:S03]  /*28c0*/  CS2R R10, SRZ ;  /* 0x00000000000a7805 */ /* 0x000fc6000001ff00 */
[----:B------:R-:W-:-:S07]  /*28d0*/  IMAD.U32 R8, RZ, RZ, UR5 ;  /* 0x00000005ff087e24 */ /* 0x000fce000f8e00ff */
.L_x_26:
[----:B------:R-:W0:Y:S08]  /*28e0*/  LDC.64 R26, c[0x0][0x398] ;  /* 0x0000e600ff1a7b82 */ /* 0x000e300000000a00 */
[----:B------:R-:W1:Y:S01]  /*28f0*/  LDC.64 R12, c[0x0][0x390] ;  /* 0x0000e400ff0c7b82 */ /* 0x000e620000000a00 */
[----:B0-----:R-:W-:-:S05]  /*2900*/  IMAD.WIDE.U32 R26, R6, 0x8, R26 ;  /* 0x00000008061a7825 */ /* 0x001fca00078e001a */
[----:B------:R-:W2:Y:S01]  /*2910*/  LDG.E.64 R24, desc[UR8][R26.64] ;  /* 0x000000081a187981 */ /* 0x000ea2000c1e1b00 */
[----:B------:R-:W-:-:S03]  /*2920*/  IMAD.IADD R15, R9, 0x1, R6 ;  /* 0x00000001090f7824 */ /* 0x000fc600078e0206 */
[----:B------:R-:W3:Y:S01]  /*2930*/  LDG.E.64 R18, desc[UR8][R26.64+0x8] ;  /* 0x000008081a127981 */ /* 0x000ee2000c1e1b00 */
[----:B-1----:R-:W-:-:S03]  /*2940*/  IMAD.WIDE.U32 R12, R15, 0x8, R12 ;  /* 0x000000080f0c7825 */ /* 0x002fc600078e000c */
[----:B------:R-:W4:Y:S04]  /*2950*/  LDG.E.64 R14, desc[UR8][R26.64+0x10] ;  /* 0x000010081a0e7981 */ /* 0x000f28000c1e1b00 */
[----:B------:R-:W5:Y:S04]  /*2960*/  LDG.E.64 R22, desc[UR8][R12.64] ;  /* 0x000000080c167981 */ /* 0x000f68000c1e1b00 */
[----:B------:R-:W4:Y:S04]  /*2970*/  LDG.E.64 R16, desc[UR8][R12.64+0x8] ;  /* 0x000008080c107981 */ /* 0x000f28000c1e1b00 */
[----:B------:R-:W4:Y:S01]  /*2980*/  LDG.E.64 R28, desc[UR8][R26.64+0x20] ;  /* 0x000020081a1c7981 */ /* 0x000f22000c1e1b00 */
[----:B--2---:R-:W-:-:S06]  /*2990*/  DADD R24, RZ, R24 ;  /* 0x00000000ff187229 */ /* 0x004fcc0000000018 */
[----:B------:R0:W1:Y:S04]  /*29a0*/  F2F.F32.F64 R20, R24 ;  /* 0x0000001800147310 */ /* 0x0000680000301000 */
[----:B0-----:R-:W2:Y:S04]  /*29b0*/  LDG.E.64 R24, desc[UR8][R12.64+0x18] ;  /* 0x000018080c187981 */ /* 0x001ea8000c1e1b00 */
[----:B-1----:R-:W5:Y:S02]  /*29c0*/  F2F.F64.F32 R20, R20 ;  /* 0x0000001400147310 */ /* 0x002f640000201800 */
[----:B-----5:R-:W-:Y:S01]  /*29d0*/  DFMA R22, R20, R22, R10 ;  /* 0x000000161416722b */ /* 0x020fe2000000000a */
[----:B------:R-:W5:Y:S04]  /*29e0*/  LDG.E.64 R10, desc[UR8][R26.64+0x18] ;  /* 0x000018081a0a7981 */ /* 0x000f68000c1e1b00 */
[----:B------:R-:W2:Y:S01]  /*29f0*/  LDG.E.64 R20, desc[UR8][R12.64+0x10] ;  /* 0x000010080c147981 */ /* 0x000ea2000c1e1b00 */
[----:B---3--:R-:W-:-:S10]  /*2a00*/  DADD R18, RZ, R18 ;  /* 0x00000000ff127229 */ /* 0x008fd40000000012 */
[----:B------:R-:W0:Y:S08]  /*2a10*/  F2F.F32.F64 R18, R18 ;  /* 0x0000001200127310 */ /* 0x000e300000301000 */
[----:B0-----:R-:W4:Y:S02]  /*2a20*/  F2F.F64.F32 R18, R18 ;  /* 0x0000001200127310 */ /* 0x001f240000201800 */
[----:B----4-:R-:W-:-:S02]  /*2a30*/  DFMA R16, R18, R16, R22 ;  /* 0x000000101210722b */ /* 0x010fc40000000016 */
[----:B------:R-:W-:-:S10]  /*2a40*/  DADD R22, RZ, R14 ;  /* 0x00000000ff167229 */ /* 0x000fd4000000000e */
[----:B------:R-:W0:Y:S08]  /*2a50*/  F2F.F32.F64 R22, R22 ;  /* 0x0000001600167310 */ /* 0x000e300000301000 */
[----:B0-----:R0:W2:Y:S02]  /*2a60*/  F2F.F64.F32 R14, R22 ;  /* 0x00000016000e7310 */ /* 0x0010a40000201800 */
[----:B0-----:R-:W3:Y:S01]  /*2a70*/  LDG.E.64 R22, desc[UR8][R12.64+0x30] ;  /* 0x000030080c167981 */ /* 0x001ee2000c1e1b00 */
[----:B-----5:R-:W-:-:S02]  /*2a80*/  DADD R10, RZ, R10 ;  /* 0x00000000ff0a7229 */ /* 0x020fc4000000000a */
[----:B--2---:R-:W-:Y:S01]  /*2a90*/  DFMA R20, R14, R20, R16 ;  /* 0x000000140e14722b */ /* 0x004fe20000000010 */
[----:B------:R-:W2:Y:S03]  /*2aa0*/  LDG.E.64 R14, desc[UR8][R26.64+0x28] ;  /* 0x000028081a0e7981 */ /* 0x000ea6000c1e1b00 */
[----:B------:R0:W1:Y:S01]  /*2ab0*/  F2F.F32.F64 R19, R10 ;  /* 0x0000000a00137310 */ /* 0x0000620000301000 */
[----:B------:R-:W4:Y:S04]  /*2ac0*/  LDG.E.64 R16, desc[UR8][R26.64+0x38] ;  /* 0x000038081a107981 */ /* 0x000f28000c1e1b00 */
[----:B0-----:R-:W5:Y:S03]  /*2ad0*/  LDG.E.64 R10, desc[UR8][R26.64+0x30] ;  /* 0x000030081a0a7981 */ /* 0x001f66000c1e1b00 */
[----:B-1----:R-:W0:Y:S01]  /*2ae0*/  F2F.F64.F32 R18, R19 ;  /* 0x0000001300127310 */ /* 0x002e220000201800 */
[----:B------:R1:W3:Y:S01]  /*2af0*/  LDG.E.64 R26, desc[UR8][R12.64+0x38] ;  /* 0x000038080c1a7981 */ /* 0x0002e2000c1e1b00 */
[----:B0-----:R-:W-:-:S03]  /*2b00*/  DFMA R24, R18, R24, R20 ;  /* 0x000000181218722b */ /* 0x001fc60000000014 */
[----:B------:R-:W3:Y:S04]  /*2b10*/  LDG.E.64 R18, desc[UR8][R12.64+0x20] ;  /* 0x000020080c127981 */ /* 0x000ee8000c1e1b00 */
[----:B------:R-:W3:Y:S01]  /*2b20*/  LDG.E.64 R20, desc[UR8][R12.64+0x28] ;  /* 0x000028080c147981 */ /* 0x000ee2000c1e1b00 */
[----:B------:R-:W-:-:S10]  /*2b30*/  DADD R28, RZ, R28 ;  /* 0x00000000ff1c7229 */ /* 0x000fd4000000001c */
[----:B------:R-:W0:Y:S08]  /*2b40*/  F2F.F32.F64 R28, R28 ;  /* 0x0000001c001c7310 */ /* 0x000e300000301000 */
[----:B0-----:R-:W-:Y:S01]  /*2b50*/  F2F.F64.F32 R28, R28 ;  /* 0x0000001c001c7310 */ /* 0x001fe20000201800 */
[----:B------:R-:W-:-:S05]  /*2b60*/  VIADD R6, R6, 0x8 ;  /* 0x0000000806067836 */ /* 0x000fca0000000000 */
[----:B------:R-:W-:Y:S01]  /*2b70*/  ISETP.NE.AND P0, PT, R6, R8, PT ;  /* 0x000000080600720c */ /* 0x000fe20003f05270 */
[----:B--2---:R-:W-:Y:S02]  /*2b80*/  DADD R14, RZ, R14 ;  /* 0x00000000ff0e7229 */ /* 0x004fe4000000000e */
[----:B-----5:R-:W-:-:S08]  /*2b90*/  DADD R10, RZ, R10 ;  /* 0x00000000ff0a7229 */ /* 0x020fd0000000000a */
[----:B------:R-:W0:Y:S01]  /*2ba0*/  F2F.F32.F64 R14, R14 ;  /* 0x0000000e000e7310 */ /* 0x000e220000301000 */
[----:B----4-:R-:W-:-:S07]  /*2bb0*/  DADD R16, RZ, R16 ;  /* 0x00000000ff107229 */ /* 0x010fce0000000010 */
[----:B------:R-:W2:Y:S08]  /*2bc0*/  F2F.F32.F64 R10, R10 ;  /* 0x0000000a000a7310 */ /* 0x000eb00000301000 */
[----:B0-----:R-:W0:Y:S08]  /*2bd0*/  F2F.F64.F32 R14, R14 ;  /* 0x0000000e000e7310 */ /* 0x001e300000201800 */
[----:B------:R-:W1:Y:S01]  /*2be0*/  F2F.F32.F64 R16, R16 ;  /* 0x0000001000107310 */ /* 0x000e620000301000 */
[----:B---3--:R-:W-:-:S07]  /*2bf0*/  DFMA R18, R28, R18, R24 ;  /* 0x000000121c12722b */ /* 0x008fce0000000018 */
[----:B--2---:R-:W2:Y:S01]  /*2c00*/  F2F.F64.F32 R24, R10 ;  /* 0x0000000a00187310 */ /* 0x004ea20000201800 */
[----:B0-----:R-:W-:-:S07]  /*2c10*/  DFMA R18, R14, R20, R18 ;  /* 0x000000140e12722b */ /* 0x001fce0000000012 */
[----:B-1----:R-:W0:Y:S01]  /*2c20*/  F2F.F64.F32 R12, R16 ;  /* 0x00000010000c7310 */ /* 0x002e220000201800 */
[----:B--2---:R-:W-:-:S08]  /*2c30*/  DFMA R18, R24, R22, R18 ;  /* 0x000000161812722b */ /* 0x004fd00000000012 */
[----:B0-----:R-:W-:Y:S01]  /*2c40*/  DFMA R10, R12, R26, R18 ;  /* 0x0000001a0c0a722b */ /* 0x001fe20000000012 */
[----:B------:R-:W-:Y:S10]  /*2c50*/  @P0 BRA `(.L_x_26) ;  /* 0xfffffffc00200947 */ /* 0x000ff4000383ffff */
.L_x_25:
[----:B------:R-:W-:Y:S05]  /*2c60*/  BRA.U !UP1, `(.L_x_0) ;  /* 0x0000001509747547 */ /* 0x000fea000b800000 */
[----:B------:R-:W-:Y:S02]  /*2c70*/  UISETP.GE.U32.AND UP0, UPT, UR4, 0x4, UPT ;  /* 0x000000040400788c */ /* 0x000fe4000bf06070 */
[----:B------:R-:W-:-:S04]  /*2c80*/  ULOP3.LUT UR5, UR6, 0x3, URZ, 0xc0, !UPT ;  /* 0x0000000306057892 */ /* 0x000fc8000f8ec0ff */
[----:B------:R-:W-:-:S03]  /*2c90*/  UISETP.NE.AND UP1, UPT, UR5, URZ, UPT ;  /* 0x000000ff0500728c */ /* 0x000fc6000bf25270 */
[----:B------:R-:W-:Y:S08]  /*2ca0*/  BRA.U !UP0, `(.L_x_27) ;  /* 0x00000001088c7547 */ /* 0x000ff0000b800000 */
[----:B------:R-:W0:Y:S08]  /*2cb0*/  LDC.64 R24, c[0x0][0x398] ;  /* 0x0000e600ff187b82 */ /* 0x000e300000000a00 */
[----:B------:R-:W1:Y:S08]  /*2cc0*/  LDC.64 R20, c[0x0][0x390] ;  /* 0x0000e400ff147b82 */ /* 0x000e700000000a00 */
[----:B------:R-:W2:Y:S01]  /*2cd0*/  LDC.64 R12, c[0x0][0x390] ;  /* 0x0000e400ff0c7b82 */ /* 0x000ea20000000a00 */
[----:B0-----:R-:W-:-:S05]  /*2ce0*/  IMAD.WIDE.U32 R24, R8, 0x8, R24 ;  /* 0x0000000808187825 */ /* 0x001fca00078e0018 */
[----:B------:R-:W3:Y:S04]  /*2cf0*/  LDG.E.64 R22, desc[UR8][R24.64] ;  /* 0x0000000818167981 */ /* 0x000ee8000c1e1b00 */
[----:B------:R-:W4:Y:S04]  /*2d00*/  LDG.E.64 R14, desc[UR8][R24.64+0x8] ;  /* 0x00000808180e7981 */ /* 0x000f28000c1e1b00 */
[----:B------:R-:W5:Y:S04]  /*2d10*/  LDG.E.64 R18, desc[UR8][R24.64+0x10] ;  /* 0x0000100818127981 */ /* 0x000f68000c1e1b00 */
[----:B------:R-:W5:Y:S01]  /*2d20*/  LDG.E.64 R16, desc[UR8][R24.64+0x18] ;  /* 0x0000180818107981 */ /* 0x000f62000c1e1b00 */
[C---:B------:R-:W-:Y:S01]  /*2d30*/  IMAD.IADD R27, R9.reuse, 0x1, R8 ;  /* 0x00000001091b7824 */ /* 0x040fe200078e0208 */
[----:B------:R-:W-:-:S03]  /*2d40*/  IADD3 R6, P0, PT, R9, R8, RZ ;  /* 0x0000000809067210 */ /* 0x000fc60007f1e0ff */
[----:B-1----:R-:W-:Y:S01]  /*2d50*/  IMAD.WIDE.U32 R20, R27, 0x8, R20 ;  /* 0x000000081b147825 */ /* 0x002fe200078e0014 */
[----:B------:R-:W-:Y:S02]  /*2d60*/  IADD3.X R26, PT, PT, RZ, RZ, RZ, P0, !PT ;  /* 0x000000ffff1a7210 */ /* 0x000fe400007fe4ff */
[----:B--2---:R-:W-:-:S03]  /*2d70*/  LEA R12, P0, R6, R12, 0x3 ;  /* 0x0000000c060c7211 */ /* 0x004fc600078018ff */
[----:B------:R-:W2:Y:S01]  /*2d80*/  LDG.E.64 R20, desc[UR8][R20.64] ;  /* 0x0000000814147981 */ /* 0x000ea2000c1e1b00 */
[----:B------:R-:W-:-:S05]  /*2d90*/  LEA.HI.X R13, R6, R13, R26, 0x3, P0 ;  /* 0x0000000d060d7211 */ /* 0x000fca00000f1c1a */
[----:B------:R-:W2:Y:S04]  /*2da0*/  LDG.E.64 R26, desc[UR8][R12.64+0x8] ;  /* 0x000008080c1a7981 */ /* 0x000ea8000c1e1b00 */
[----:B------:R-:W2:Y:S04]  /*2db0*/  LDG.E.64 R24, desc[UR8][R12.64+0x10] ;  /* 0x000010080c187981 */ /* 0x000ea8000c1e1b00 */
[----:B------:R0:W2:Y:S01]  /*2dc0*/  LDG.E.64 R28, desc[UR8][R12.64+0x18] ;  /* 0x000018080c1c7981 */ /* 0x0000a2000c1e1b00 */
[----:B------:R-:W-:Y:S01]  /*2dd0*/  VIADD R8, R8, 0x4 ;  /* 0x0000000408087836 */ /* 0x000fe20000000000 */
[----:B---3--:R-:W-:-:S02]  /*2de0*/  DADD R22, RZ, R22 ;  /* 0x00000000ff167229 */ /* 0x008fc40000000016 */
[----:B----4-:R-:W-:Y:S02]  /*2df0*/  DADD R14, RZ, R14 ;  /* 0x00000000ff0e7229 */ /* 0x010fe4000000000e */
[----:B-----5:R-:W-:-:S06]  /*2e00*/  DADD R18, RZ, R18 ;  /* 0x00000000ff127229 */ /* 0x020fcc0000000012 */
[----:B------:R-:W1:Y:S01]  /*2e10*/  F2F.F32.F64 R22, R22 ;  /* 0x0000001600167310 */ /* 0x000e620000301000 */
[----:B------:R-:W-:-:S07]  /*2e20*/  DADD R16, RZ, R16 ;  /* 0x00000000ff107229 */ /* 0x000fce0000000010 */
[----:B------:R-:W-:Y:S08]  /*2e30*/  F2F.F32.F64 R14, R14 ;  /* 0x0000000e000e7310 */ /* 0x000ff00000301000 */
[----:B-1----:R-:W2:Y:S08]  /*2e40*/  F2F.F64.F32 R22, R22 ;  /* 0x0000001600167310 */ /* 0x002eb00000201800 */
[----:B------:R-:W-:Y:S01]  /*2e50*/  F2F.F32.F64 R18, R18 ;  /* 0x0000001200127310 */ /* 0x000fe20000301000 */
[----:B--2---:R-:W-:-:S07]  /*2e60*/  DFMA R20, R22, R20, R10 ;  /* 0x000000141614722b */ /* 0x004fce000000000a */
[----:B------:R-:W1:Y:S08]  /*2e70*/  F2F.F64.F32 R14, R14 ;  /* 0x0000000e000e7310 */ /* 0x000e700000201800 */
[----:B------:R-:W0:Y:S01]  /*2e80*/  F2F.F32.F64 R16, R16 ;  /* 0x0000001000107310 */ /* 0x000e220000301000 */
[----:B-1----:R-:W-:-:S07]  /*2e90*/  DFMA R20, R14, R26, R20 ;  /* 0x0000001a0e14722b */ /* 0x002fce0000000014 */
[----:B------:R-:W1:Y:S08]  /*2ea0*/  F2F.F64.F32 R10, R18 ;  /* 0x00000012000a7310 */ /* 0x000e700000201800 */
[----:B0-----:R-:W0:Y:S01]  /*2eb0*/  F2F.F64.F32 R12, R16 ;  /* 0x00000010000c7310 */ /* 0x001e220000201800 */
[----:B-1----:R-:W-:-:S08]  /*2ec0*/  DFMA R10, R10, R24, R20 ;  /* 0x000000180a0a722b */ /* 0x002fd00000000014 */
[----:B0-----:R-:W-:-:S11]  /*2ed0*/  DFMA R10, R12, R28, R10 ;  /* 0x0000001c0c0a722b */ /* 0x001fd6000000000a */
.L_x_27:
[----:B------:R-:W-:Y:S05]  /*2ee0*/  BRA.U !UP1, `(.L_x_0) ;  /* 0x0000001109d47547 */ /* 0x000fea000b800000 */
[----:B------:R-:W-:Y:S02]  /*2ef0*/  UISETP.NE.AND UP0, UPT, UR5, 0x1, UPT ;  /* 0x000000010500788c */ /* 0x000fe4000bf05270 */
[----:B------:R-:W-:-:S04]  /*2f00*/  ULOP3.LUT UR6, UR6, 0x1, URZ, 0xc0, !UPT ;  /* 0x0000000106067892 */ /* 0x000fc8000f8ec0ff */
[----:B------:R-:W-:-:S03]  /*2f10*/  UISETP.NE.U32.AND UP1, UPT, UR6, 0x1, UPT ;  /* 0x000000010600788c */ /* 0x000fc6000bf25070 */
[----:B------:R-:W-:Y:S08]  /*2f20*/  BRA.U !UP0, `(.L_x_28) ;  /* 0x00000001085c7547 */ /* 0x000ff0000b800000 */
[----:B------:R-:W0:Y:S08]  /*2f30*/  LDC.64 R12, c[0x0][0x398] ;  /* 0x0000e600ff0c7b82 */ /* 0x000e300000000a00 */
[----:B------:R-:W1:Y:S08]  /*2f40*/  LDC.64 R14, c[0x0][0x390] ;  /* 0x0000e400ff0e7b82 */ /* 0x000e700000000a00 */
[----:B------:R-:W2:Y:S01]  /*2f50*/  LDC.64 R18, c[0x0][0x390] ;  /* 0x0000e400ff127b82 */ /* 0x000ea20000000a00 */
[----:B0-----:R-:W-:-:S05]  /*2f60*/  IMAD.WIDE.U32 R20, R8, 0x8, R12 ;  /* 0x0000000808147825 */ /* 0x001fca00078e000c */
[----:B------:R-:W3:Y:S04]  /*2f70*/  LDG.E.64 R16, desc[UR8][R20.64] ;  /* 0x0000000814107981 */ /* 0x000ee8000c1e1b00 */
[----:B------:R-:W4:Y:S01]  /*2f80*/  LDG.E.64 R12, desc[UR8][R20.64+0x8] ;  /* 0x00000808140c7981 */ /* 0x000f22000c1e1b00 */
[C---:B------:R-:W-:Y:S01]  /*2f90*/  IMAD.IADD R23, R9.reuse, 0x1, R8 ;  /* 0x0000000109177824 */ /* 0x040fe200078e0208 */
[----:B------:R-:W-:-:S03]  /*2fa0*/  IADD3 R6, P0, PT, R9, R8, RZ ;  /* 0x0000000809067210 */ /* 0x000fc60007f1e0ff */
[----:B-1----:R-:W-:-:S04]  /*2fb0*/  IMAD.WIDE.U32 R14, R23, 0x8, R14 ;  /* 0x00000008170e7825 */ /* 0x002fc800078e000e */
[----:B------:R-:W-:Y:S01]  /*2fc0*/  IMAD.X R22, RZ, RZ, RZ, P0 ;  /* 0x000000ffff167224 */ /* 0x000fe200000e06ff */
[C---:B--2---:R-:W-:Y:S01]  /*2fd0*/  LEA R18, P0, R6.reuse, R18, 0x3 ;  /* 0x0000001206127211 */ /* 0x044fe200078018ff */
[----:B------:R-:W2:Y:S03]  /*2fe0*/  LDG.E.64 R14, desc[UR8][R14.64] ;  /* 0x000000080e0e7981 */ /* 0x000ea6000c1e1b00 */
[----:B------:R-:W-:-:S06]  /*2ff0*/  LEA.HI.X R19, R6, R19, R22, 0x3, P0 ;  /* 0x0000001306137211 */ /* 0x000fcc00000f1c16 */
[----:B------:R-:W5:Y:S01]  /*3000*/  LDG.E.64 R18, desc[UR8][R18.64+0x8] ;  /* 0x0000080812127981 */ /* 0x000f62000c1e1b00 */
[----:B------:R-:W-:Y:S01]  /*3010*/  VIADD R8, R8, 0x2 ;  /* 0x0000000208087836 */ /* 0x000fe20000000000 */
[----:B---3--:R-:W-:Y:S02]  /*3020*/  DADD R16, RZ, R16 ;  /* 0x00000000ff107229 */ /* 0x008fe40000000010 */
[----:B----4-:R-:W-:-:S08]  /*3030*/  DADD R20, RZ, R12 ;  /* 0x00000000ff147229 */ /* 0x010fd0000000000c */
[----:B------:R-:W0:Y:S08]  /*3040*/  F2F.F32.F64 R16, R16 ;  /* 0x0000001000107310 */ /* 0x000e300000301000 */
[----:B------:R-:W1:Y:S08]  /*3050*/  F2F.F32.F64 R20, R20 ;  /* 0x0000001400147310 */ /* 0x000e700000301000 */
[----:B0-----:R-:W2:Y:S08]  /*3060*/  F2F.F64.F32 R12, R16 ;  /* 0x00000010000c7310 */ /* 0x001eb00000201800 */
[----:B-1----:R-:W5:Y:S01]  /*3070*/  F2F.F64.F32 R22, R20 ;  /* 0x0000001400167310 */ /* 0x002f620000201800 */
[----:B--2---:R-:W-:-:S08]  /*3080*/  DFMA R10, R12, R14, R10 ;  /* 0x0000000e0c0a722b */ /* 0x004fd0000000000a */
[----:B-----5:R-:W-:-:S11]  /*3090*/  DFMA R10, R22, R18, R10 ;  /* 0x00000012160a722b */ /* 0x020fd6000000000a */
.L_x_28:
[----:B------:R-:W-:Y:S05]  /*30a0*/  BRA.U UP1, `(.L_x_0) ;  /* 0x0000001101647547 */ /* 0x000fea000b800000 */
[----:B------:R-:W0:Y:S08]  /*30b0*/  LDC.64 R12, c[0x0][0x398] ;  /* 0x0000e600ff0c7b82 */ /* 0x000e300000000a00 */
[----:B------:R-:W1:Y:S01]  /*30c0*/  LDC.64 R16, c[0x0][0x390] ;  /* 0x0000e400ff107b82 */ /* 0x000e620000000a00 */
[----:B0-----:R-:W-:-:S06]  /*30d0*/  IMAD.WIDE.U32 R12, R8, 0x8, R12 ;  /* 0x00000008080c7825 */ /* 0x001fcc00078e000c */
[----:B------:R-:W2:Y:S01]  /*30e0*/  LDG.E.64 R12, desc[UR8][R12.64] ;  /* 0x000000080c0c7981 */ /* 0x000ea2000c1e1b00 */
[----:B------:R-:W-:-:S05]  /*30f0*/  IADD3 R9, PT, PT, R9, R8, RZ ;  /* 0x0000000809097210 */ /* 0x000fca0007ffe0ff */
[----:B-1----:R-:W-:-:S06]  /*3100*/  IMAD.WIDE.U32 R16, R9, 0x8, R16 ;  /* 0x0000000809107825 */ /* 0x002fcc00078e0010 */
[----:B------:R-:W3:Y:S01]  /*3110*/  LDG.E.64 R16, desc[UR8][R16.64] ;  /* 0x0000000810107981 */ /* 0x000ee2000c1e1b00 */
[----:B--2---:R-:W-:-:S10]  /*3120*/  DADD R8, RZ, R12 ;  /* 0x00000000ff087229 */ /* 0x004fd4000000000c */
[----:B------:R-:W0:Y:S08]  /*3130*/  F2F.F32.F64 R8, R8 ;  /* 0x0000000800087310 */ /* 0x000e300000301000 */
[----:B0-----:R-:W3:Y:S02]  /*3140*/  F2F.F64.F32 R14, R8 ;  /* 0x00000008000e7310 */ /* 0x001ee40000201800 */
[----:B---3--:R-:W-:Y:S01]  /*3150*/  DFMA R10, R14, R16, R10 ;  /* 0x000000100e0a722b */ /* 0x008fe2000000000a */
[----:B------:R-:W-:Y:S10]  /*3160*/  BRA `(.L_x_0) ;  /* 0x0000001000347947 */ /* 0x000ff40003800000 */
.L_x_1:
[----:B------:R-:W0:Y:S02]  /*3170*/  LDCU.64 UR4, c[0x0][0x398] ;  /* 0x00007300ff0477ac */ /* 0x000e240008000a00 */
[----:B0-----:R-:W-:-:S04]  /*3180*/  UISETP.NE.U32.AND UP0, UPT, UR4, URZ, UPT ;  /* 0x000000ff0400728c */ /* 0x001fc8000bf05070 */
[----:B------:R-:W-:-:S09]  /*3190*/  UISETP.NE.AND.EX UP0, UPT, UR5, URZ, UPT, UP0 ;  /* 0x000000ff0500728c */ /* 0x000fd2000bf05300 */
[----:B------:R-:W-:Y:S05]  /*31a0*/  BRA.U UP0, `(.L_x_29) ;  /* 0x0000000500dc7547 */ /* 0x000fea000b800000 */
[----:B------:R-:W-:Y:S01]  /*31b0*/  UISETP.GE.U32.AND UP0, UPT, UR6, 0x10, UPT ;  /* 0x000000100600788c */ /* 0x000fe2000bf06070 */
[----:B------:R-:W-:Y:S01]  /*31c0*/  CS2R R10, SRZ ;  /* 0x00000000000a7805 */ /* 0x000fe2000001ff00 */
[----:B------:R-:W-:Y:S01]  /*31d0*/  ULOP3.LUT UR7, UR6, 0xf, URZ, 0xc0, !UPT ;  /* 0x0000000f06077892 */ /* 0x000fe2000f8ec0ff */
[----:B------:R-:W-:-:S03]  /*31e0*/  UMOV UR4, URZ ;  /* 0x000000ff00047c82 */ /* 0x000fc60008000000 */
[----:B------:R-:W-:-:S03]  /*31f0*/  UISETP.NE.AND UP1, UPT, UR7, URZ, UPT ;  /* 0x000000ff0700728c */ /* 0x000fc6000bf25270 */
[----:B------:R-:W-:Y:S08]  /*3200*/  BRA.U !UP0, `(.L_x_30) ;  /* 0x0000000108a47547 */ /* 0x000ff0000b800000 */
[----:B------:R-:W-:Y:S01]  /*3210*/  CS2R R10, SRZ ;  /* 0x00000000000a7805 */ /* 0x000fe2000001ff00 */
[----:B------:R-:W-:Y:S01]  /*3220*/  ULOP3.LUT UR4, UR6, 0x7ffffff0, URZ, 0xc0, !UPT ;  /* 0x7ffffff006047892 */ /* 0x000fe2000f8ec0ff */
[----:B------:R-:W-:-:S11]  /*3230*/  UMOV UR5, URZ ;  /* 0x000000ff00057c82 */ /* 0x000fd60008000000 */
.L_x_31:
        /* <DEDUP_REMOVED lines=11> */
[----:B--2---:R-:W-:-:S03]  /*32f0*/  DFMA R10, RZ, R26, R10 ;  /* 0x0000001aff0a722b */ /* 0x004fc6000000000a */
[----:B------:R-:W2:Y:S05]  /*3300*/  LDG.E.64 R26, desc[UR8][R12.64+0x38] ;  /* 0x000038080c1a7981 */ /* 0x000eaa000c1e1b00 */
[----:B---3--:R-:W-:Y:S01]  /*3310*/  DFMA R10, RZ, R24, R10 ;  /* 0x00000018ff0a722b */ /* 0x008fe2000000000a */
[----:B------:R-:W3:Y:S07]  /*3320*/  LDG.E.64 R24, desc[UR8][R12.64+0x40] ;  /* 0x000040080c187981 */ /* 0x000eee000c1e1b00 */
[----:B----4-:R-:W-:-:S02]  /*3330*/  DFMA R14, RZ, R14, R10 ;  /* 0x0000000eff0e722b */ /* 0x010fc4000000000a */
[----:B------:R-:W4:Y:S06]  /*3340*/  LDG.E.64 R10, desc[UR8][R12.64+0x48] ;  /* 0x000048080c0a7981 */ /* 0x000f2c000c1e1b00 */
[----:B-----5:R-:W-:Y:S02]  /*3350*/  DFMA R16, RZ, R16, R14 ;  /* 0x00000010ff10722b */ /* 0x020fe4000000000e */
[----:B------:R-:W5:Y:S06]  /*3360*/  LDG.E.64 R14, desc[UR8][R12.64+0x50] ;  /* 0x000050080c0e7981 */ /* 0x000f6c000c1e1b00 */
[----:B------:R-:W-:-:S02]  /*3370*/  DFMA R18, RZ, R18, R16 ;  /* 0x00000012ff12722b */ /* 0x000fc40000000010 */
[----:B------:R-:W5:Y:S06]  /*3380*/  LDG.E.64 R16, desc[UR8][R12.64+0x58] ;  /* 0x000058080c107981 */ /* 0x000f6c000c1e1b00 */
[----:B------:R-:W-:Y:S02]  /*3390*/  DFMA R20, RZ, R20, R18 ;  /* 0x00000014ff14722b */ /* 0x000fe40000000012 */
[----:B------:R-:W5:Y:S06]  /*33a0*/  LDG.E.64 R18, desc[UR8][R12.64+0x60] ;  /* 0x000060080c127981 */ /* 0x000f6c000c1e1b00 */
[----:B------:R-:W-:-:S02]  /*33b0*/  DFMA R22, RZ, R22, R20 ;  /* 0x00000016ff16722b */ /* 0x000fc40000000014 */
[----:B------:R-:W5:Y:S06]  /*33c0*/  LDG.E.64 R20, desc[UR8][R12.64+0x68] ;  /* 0x000068080c147981 */ /* 0x000f6c000c1e1b00 */
[----:B--2---:R-:W-:Y:S02]  /*33d0*/  DFMA R26, RZ, R26, R22 ;  /* 0x0000001aff1a722b */ /* 0x004fe40000000016 */
[----:B------:R-:W2:Y:S06]  /*33e0*/  LDG.E.64 R22, desc[UR8][R12.64+0x70] ;  /* 0x000070080c167981 */ /* 0x000eac000c1e1b00 */
[----:B---3--:R-:W-:-:S08]  /*33f0*/  DFMA R24, RZ, R24, R26 ;  /* 0x00000018ff18722b */ /* 0x008fd0000000001a */
[----:B----4-:R-:W-:-:S08]  /*3400*/  DFMA R10, RZ, R10, R24 ;  /* 0x0000000aff0a722b */ /* 0x010fd00000000018 */
[----:B-----5:R-:W-:-:S08]  /*3410*/  DFMA R10, RZ, R14, R10 ;  /* 0x0000000eff0a722b */ /* 0x020fd0000000000a */
[----:B------:R-:W-:-:S08]  /*3420*/  DFMA R10, RZ, R16, R10 ;  /* 0x00000010ff0a722b */ /* 0x000fd0000000000a */
[----:B------:R-:W-:Y:S01]  /*3430*/  DFMA R10, RZ, R18, R10 ;  /* 0x00000012ff0a722b */ /* 0x000fe2000000000a */
[----:B------:R-:W-:-:S07]  /*3440*/  UIADD3 UR5, UPT, UPT, UR5, 0x10, URZ ;  /* 0x0000001005057890 */ /* 0x000fce000fffe0ff */
[----:B------:R-:W-:Y:S01]  /*3450*/  DFMA R10, RZ, R20, R10 ;  /* 0x00000014ff0a722b */ /* 0x000fe2000000000a */
[----:B------:R-:W-:-:S07]  /*3460*/  UISETP.NE.AND UP0, UPT, UR5, UR4, UPT ;  /* 0x000000040500728c */ /* 0x000fce000bf05270 */
[----:B--2---:R-:W-:-:S08]  /*3470*/  DFMA R10, RZ, R22, R10 ;  /* 0x00000016ff0a722b */ /* 0x004fd0000000000a */
[----:B------:R-:W-:Y:S01]  /*3480*/  DFMA R10, RZ, R28, R10 ;  /* 0x0000001cff0a722b */ /* 0x000fe2000000000a */
[----:B------:R-:W-:Y:S10]  /*3490*/  BRA.U UP0, `(.L_x_31) ;  /* 0xfffffffd00687547 */ /* 0x000ff4000b83ffff */
.L_x_30:
[----:B------:R-:W-:Y:S05]  /*34a0*/  BRA.U !UP1, `(.L_x_0) ;  /* 0x0000000d09647547 */ /* 0x000fea000b800000 */
[----:B------:R-:W-:Y:S02]  /*34b0*/  UISETP.GE.U32.AND UP0, UPT, UR7, 0x8, UPT ;  /* 0x000000080700788c */ /* 0x000fe4000bf06070 */
[----:B------:R-:W-:-:S04]  /*34c0*/  ULOP3.LUT UR5, UR6, 0x7, URZ, 0xc0, !UPT ;  /* 0x0000000706057892 */ /* 0x000fc8000f8ec0ff */
[----:B------:R-:W-:-:S03]  /*34d0*/  UISETP.NE.AND UP1, UPT, UR5, URZ, UPT ;  /* 0x000000ff0500728c */ /* 0x000fc6000bf25270 */
        /* <DEDUP_REMOVED lines=9> */
[----:B------:R-:W-:-:S05]  /*3570*/  LEA.HI.X R29, R6, R29, R8, 0x3, P0 ;  /* 0x0000001d061d7211 */ /* 0x000fca00000f1c08 */
[----:B------:R-:W3:Y:S04]  /*3580*/  LDG.E.64 R24, desc[UR8][R28.64+0x8] ;  /* 0x000008081c187981 */ /* 0x000ee8000c1e1b00 */
[----:B------:R-:W4:Y:S04]  /*3590*/  LDG.E.64 R12, desc[UR8][R28.64+0x10] ;  /* 0x000010081c0c7981 */ /* 0x000f28000c1e1b00 */
[----:B------:R-:W5:Y:S04]  /*35a0*/  LDG.E.64 R14, desc[UR8][R28.64+0x18] ;  /* 0x000018081c0e7981 */ /* 0x000f68000c1e1b00 */
[----:B------:R-:W5:Y:S04]  /*35b0*/  LDG.E.64 R16, desc[UR8][R28.64+0x20] ;  /* 0x000020081c107981 */ /* 0x000f68000c1e1b00 */
[----:B------:R-:W5:Y:S04]  /*35c0*/  LDG.E.64 R18, desc[UR8][R28.64+0x28] ;  /* 0x000028081c127981 */ /* 0x000f68000c1e1b00 */
[----:B------:R-:W5:Y:S04]  /*35d0*/  LDG.E.64 R20, desc[UR8][R28.64+0x30] ;  /* 0x000030081c147981 */ /* 0x000f68000c1e1b00 */
[----:B------:R-:W5:Y:S01]  /*35e0*/  LDG.E.64 R22, desc[UR8][R28.64+0x38] ;  /* 0x000038081c167981 */ /* 0x000f62000c1e1b00 */
[----:B------:R-:W-:Y:S01]  /*35f0*/  UIADD3 UR4, UPT, UPT, UR4, 0x8, URZ ;  /* 0x0000000804047890 */ /* 0x000fe2000fffe0ff */
[----:B--2---:R-:W-:-:S08]  /*3600*/  DFMA R26, RZ, R26, R10 ;  /* 0x0000001aff1a722b */ /* 0x004fd0000000000a */
[----:B---3--:R-:W-:-:S08]  /*3610*/  DFMA R24, RZ, R24, R26 ;  /* 0x00000018ff18722b */ /* 0x008fd0000000001a */
[----:B----4-:R-:W-:-:S08]  /*3620*/  DFMA R12, RZ, R12, R24 ;  /* 0x0000000cff0c722b */ /* 0x010fd00000000018 */
[----:B-----5:R-:W-:-:S08]  /*3630*/  DFMA R12, RZ, R14, R12 ;  /* 0x0000000eff0c722b */ /* 0x020fd0000000000c */
[----:B------:R-:W-:-:S08]  /*3640*/  DFMA R12, RZ, R16, R12 ;  /* 0x00000010ff0c722b */ /* 0x000fd0000000000c */
[----:B------:R-:W-:-:S08]  /*3650*/  DFMA R12, RZ, R18, R12 ;  /* 0x00000012ff0c722b */ /* 0x000fd0000000000c */
[----:B------:R-:W-:-:S08]  /*3660*/  DFMA R12, RZ, R20, R12 ;  /* 0x00000014ff0c722b */ /* 0x000fd0000000000c */
[----:B------:R-:W-:-:S11]  /*3670*/  DFMA R10, RZ, R22, R12 ;  /* 0x00000016ff0a722b */ /* 0x000fd6000000000c */
.L_x_32:
        /* <DEDUP_REMOVED lines=22> */
.L_x_33:
[----:B------:R-:W-:Y:S05]  /*37e0*/  BRA.U !UP1, `(.L_x_0) ;  /* 0x0000000909947547 */ /* 0x000fea000b800000 */
[----:B------:R-:W0:Y:S01]  /*37f0*/  LDC.64 R12, c[0x0][0x390] ;  /* 0x0000e400ff0c7b82 */ /* 0x000e220000000a00 */
[----:B------:R-:W-:-:S04]  /*3800*/  VIADD R15, R9, UR4 ;  /* 0x00000004090f7c36 */ /* 0x000fc80008000000 */
[----:B0-----:R-:W-:-:S06]  /*3810*/  IMAD.WIDE.U32 R14, R15, 0x8, R12 ;  /* 0x000000080f0e7825 */ /* 0x001fcc00078e000c */
[----:B------:R-:W2:Y:S01]  /*3820*/  LDG.E.64 R14, desc[UR8][R14.64] ;  /* 0x000000080e0e7981 */ /* 0x000ea2000c1e1b00 */
[----:B------:R-:W-:Y:S01]  /*3830*/  UISETP.NE.AND UP0, UPT, UR6, 0x1, UPT ;  /* 0x000000010600788c */ /* 0x000fe2000bf05270 */
[----:B--2---:R-:W-:-:S08]  /*3840*/  DFMA R10, RZ, R14, R10 ;  /* 0x0000000eff0a722b */ /* 0x004fd0000000000a */
[----:B------:R-:W-:Y:S05]  /*3850*/  BRA.U !UP0, `(.L_x_0) ;  /* 0x0000000908787547 */ /* 0x000fea000b800000 */
[----:B------:R-:W-:-:S06]  /*3860*/  UIADD3 UR4, UPT, UPT, UR4, 0x1, URZ ;  /* 0x0000000104047890 */ /* 0x000fcc000fffe0ff */
[----:B------:R-:W-:Y:S01]  /*3870*/  IMAD.U32 R6, RZ, RZ, UR4 ;  /* 0x00000004ff067e24 */ /* 0x000fe2000f8e00ff */
[----:B------:R-:W-:-:S06]  /*3880*/  UMOV UR4, 0x1 ;  /* 0x0000000100047882 */ /* 0x000fcc0000000000 */
.L_x_34:
[----:B------:R-:W-:-:S04]  /*3890*/  IMAD.IADD R15, R9, 0x1, R6 ;  /* 0x00000001090f7824 */ /* 0x000fc800078e0206 */
[----:B------:R-:W-:-:S06]  /*38a0*/  IMAD.WIDE.U32 R14, R15, 0x8, R12 ;  /* 0x000000080f0e7825 */ /* 0x000fcc00078e000c */
[----:B------:R-:W2:Y:S01]  /*38b0*/  LDG.E.64 R14, desc[UR8][R14.64] ;  /* 0x000000080e0e7981 */ /* 0x000ea2000c1e1b00 */
[----:B------:R-:W-:Y:S01]  /*38c0*/  UIADD3 UR4, UPT, UPT, UR4, 0x1, URZ ;  /* 0x0000000104047890 */ /* 0x000fe2000fffe0ff */
[----:B------:R-:W-:-:S03]  /*38d0*/  VIADD R6, R6, 0x1 ;  /* 0x0000000106067836 */ /* 0x000fc60000000000 */
[----:B------:R-:W-:Y:S01]  /*38e0*/  UISETP.NE.AND UP0, UPT, UR4, UR6, UPT ;  /* 0x000000060400728c */ /* 0x000fe2000bf05270 */
[----:B--2---:R-:W-:-:S08]  /*38f0*/  DFMA R10, RZ, R14, R10 ;  /* 0x0000000eff0a722b */ /* 0x004fd0000000000a */
[----:B------:R-:W-:Y:S05]  /*3900*/  BRA.U UP0, `(.L_x_34) ;  /* 0xfffffffd00e07547 */ /* 0x000fea000b83ffff */
[----:B------:R-:W-:Y:S05]  /*3910*/  BRA `(.L_x_0) ;  /* 0x0000000800487947 */ /* 0x000fea0003800000 */
.L_x_29:
[----:B------:R-:W-:Y:S01]  /*3920*/  UISETP.GE.U32.AND UP0, UPT, UR6, 0x8, UPT ;  /* 0x000000080600788c */ /* 0x000fe2000bf06070 */
[----:B------:R-:W-:Y:S01]  /*3930*/  MOV R8, RZ ;  /* 0x000000ff00087202 */ /* 0x000fe20000000f00 */
[----:B------:R-:W-:Y:S01]  /*3940*/  ULOP3.LUT UR4, UR6, 0x7, URZ, 0xc0, !UPT ;  /* 0x0000000706047892 */ /* 0x000fe2000f8ec0ff */
[----:B------:R-:W-:-:S03]  /*3950*/  CS2R R10, SRZ ;  /* 0x00000000000a7805 */ /* 0x000fc6000001ff00 */
[----:B------:R-:W-:-:S03]  /*3960*/  UISETP.NE.AND UP1, UPT, UR4, URZ, UPT ;  /* 0x000000ff0400728c */ /* 0x000fc6000bf25270 */
[----:B------:R-:W-:Y:S08]  /*3970*/  BRA.U !UP0, `(.L_x_35) ;  /* 0x0000000108f07547 */ /* 0x000ff0000b800000 */
[----:B------:R-:W-:Y:S01]  /*3980*/  ULOP3.LUT UR5, UR6, 0x7ffffff8, URZ, 0xc0, !UPT ;  /* 0x7ffffff806057892 */ /* 0x000fe2000f8ec0ff */
[----:B------:R-:W-:Y:S01]  /*3990*/  IMAD.MOV.U32 R6, RZ, RZ, RZ ;  /* 0x000000ffff067224 */ /* 0x000fe200078e00ff */
[----:B------:R-:W-:-:S04]  /*39a0*/  CS2R R10, SRZ ;  /* 0x00000000000a7805 */ /* 0x000fc8000001ff00 */
[----:B------:R-:W-:-:S07]  /*39b0*/  IMAD.U32 R8, RZ, RZ, UR5 ;  /* 0x00000005ff087e24 */ /* 0x000fce000f8e00ff */
.L_x_36:
        /* <DEDUP_REMOVED lines=56> */
.L_x_35:
        /* <DEDUP_REMOVED lines=13> */
[----:B------:R-:W-:-:S02]  /*3e10*/  IADD3 R27, PT, PT, R9, R8, RZ ;  /* 0x00000008091b7210 */ /* 0x000fc40007ffe0ff */
[----:B------:R-:W-:-:S03]  /*3e20*/  IADD3 R6, P0, PT, R9, R8, RZ ;  /* 0x0000000809067210 */ /* 0x000fc60007f1e0ff */
[----:B-1----:R-:W-:-:S04]  /*3e30*/  IMAD.WIDE.U32 R20, R27, 0x8, R20 ;  /* 0x000000081b147825 */ /* 0x002fc800078e0014 */
[----:B------:R-:W-:Y:S01]  /*3e40*/  IMAD.X R26, RZ, RZ, RZ, P0 ;  /* 0x000000ffff1a7224 */ /* 0x000fe200000e06ff */
[C---:B--2---:R-:W-:Y:S01]  /*3e50*/  LEA R12, P0, R6.reuse, R12, 0x3 ;  /* 0x0000000c060c7211 */ /* 0x044fe200078018ff */
[----:B------:R-:W2:Y:S03]  /*3e60*/  LDG.E.64 R20, desc[UR8][R20.64] ;  /* 0x0000000814147981 */ /* 0x000ea6000c1e1b00 */
        /* <DEDUP_REMOVED lines=21> */
.L_x_37:
        /* <DEDUP_REMOVED lines=19> */
[----:B------:R-:W-:Y:S01]  /*40f0*/  IADD3 R8, PT, PT, R8, 0x2, RZ ;  /* 0x0000000208087810 */ /* 0x000fe20007ffe0ff */
        /* <DEDUP_REMOVED lines=8> */
.L_x_38:
[----:B------:R-:W-:Y:S05]  /*4180*/  BRA.U UP1, `(.L_x_0) ;  /* 0x00000001012c7547 */ /* 0x000fea000b800000 */
[----:B------:R-:W0:Y:S08]  /*4190*/  LDC.64 R12, c[0x0][0x398] ;  /* 0x0000e600ff0c7b82 */ /* 0x000e300000000a00 */
[----:B------:R-:W1:Y:S01]  /*41a0*/  LDC.64 R16, c[0x0][0x390] ;  /* 0x0000e400ff107b82 */ /* 0x000e620000000a00 */
[----:B0-----:R-:W-:-:S06]  /*41b0*/  IMAD.WIDE.U32 R12, R8, 0x8, R12 ;  /* 0x00000008080c7825 */ /* 0x001fcc00078e000c */
[----:B------:R-:W2:Y:S01]  /*41c0*/  LDG.E.64 R12, desc[UR8][R12.64] ;  /* 0x000000080c0c7981 */ /* 0x000ea2000c1e1b00 */
[----:B------:R-:W-:-:S04]  /*41d0*/  IMAD.IADD R9, R9, 0x1, R8 ;  /* 0x0000000109097824 */ /* 0x000fc800078e0208 */
[----:B-1----:R-:W-:-:S06]  /*41e0*/  IMAD.WIDE.U32 R16, R9, 0x8, R16 ;  /* 0x0000000809107825 */ /* 0x002fcc00078e0010 */
[----:B------:R-:W3:Y:S01]  /*41f0*/  LDG.E.64 R16, desc[UR8][R16.64] ;  /* 0x0000000810107981 */ /* 0x000ee2000c1e1b00 */
[----:B--2---:R-:W-:-:S10]  /*4200*/  DADD R8, RZ, R12 ;  /* 0x00000000ff087229 */ /* 0x004fd4000000000c */
[----:B------:R-:W0:Y:S08]  /*4210*/  F2F.F32.F64 R8, R8 ;  /* 0x0000000800087310 */ /* 0x000e300000301000 */
[----:B0-----:R-:W3:Y:S02]  /*4220*/  F2F.F64.F32 R14, R8 ;  /* 0x00000008000e7310 */ /* 0x001ee40000201800 */
[----:B---3--:R-:W-:-:S11]  /*4230*/  DFMA R10, R14, R16, R10 ;  /* 0x000000100e0a722b */ /* 0x008fd6000000000a */
.L_x_0:
[----:B------:R-:W0:Y:S08]  /*4240*/  LDC.64 R8, c[0x0][0x3a0] ;  /* 0x0000e800ff087b82 */ /* 0x000e300000000a00 */
[----:B------:R-:W2:Y:S08]  /*4250*/  LDC R6, c[0x0][0x3b8] ;  /* 0x0000ee00ff067b82 */ /* 0x000eb00000000800 */
[----:B------:R-:W3:Y:S01]  /*4260*/  LDC.64 R12, c[0x0][0x3a8] ;  /* 0x0000ea00ff0c7b82 */ /* 0x000ee20000000a00 */
[----:B0-----:R-:W-:-:S04]  /*4270*/  ISETP.NE.U32.AND P0, PT, R8, RZ, PT ;  /* 0x000000ff0800720c */ /* 0x001fc80003f05070 */
[----:B------:R-:W-:-:S13]  /*4280*/  ISETP.NE.AND.EX P0, PT, R9, RZ, PT, P0 ;  /* 0x000000ff0900720c */ /* 0x000fda0003f05300 */
[----:B------:R-:W0:Y:S02]  /*4290*/  @P0 LDC.64 R8, c[0x0][0x3a0] ;  /* 0x0000e800ff080b82 */ /* 0x000e240000000a00 */
[----:B0-----:R-:W-:-:S06]  /*42a0*/  @P0 IMAD.WIDE.U32 R8, R7, 0x8, R8 ;  /* 0x0000000807080825 */ /* 0x001fcc00078e0008 */
[----:B------:R-:W4:Y:S01]  /*42b0*/  @P0 LDG.E.64 R8, desc[UR8][R8.64] ;  /* 0x0000000808080981 */ /* 0x000f22000c1e1b00 */
[----:B--2---:R-:W-:-:S04]  /*42c0*/  IMAD R7, R0, R6, R7 ;  /* 0x0000000600077224 */ /* 0x004fc800078e0207 */
[----:B------:R-:W-:-:S04]  /*42d0*/  IMAD R2, R2, R7, R7 ;  /* 0x0000000702027224 */ /* 0x000fc800078e0207 */
[----:B------:R-:W-:-:S04]  /*42e0*/  IMAD.IADD R3, R3, 0x1, R2 ;  /* 0x0000000103037824 */ /* 0x000fc800078e0202 */
[----:B------:R-:W-:-:S04]  /*42f0*/  IMAD R4, R4, R3, R3 ;  /* 0x0000000304047224 */ /* 0x000fc800078e0203 */
[----:B------:R-:W-:-:S04]  /*4300*/  IMAD.IADD R5, R5, 0x1, R4 ;  /* 0x0000000105057824 */ /* 0x000fc800078e0204 */
[----:B---3--:R-:W-:Y:S01]  /*4310*/  IMAD.WIDE R12, R5, 0x8, R12 ;  /* 0x00000008050c7825 */ /* 0x008fe200078e020c */
[----:B----4-:R-:W-:-:S07]  /*4320*/  @P0 DADD R10, R10, R8 ;  /* 0x000000000a0a0229 */ /* 0x010fce0000000008 */
[----:B------:R-:W-:Y:S01]  /*4330*/  STG.E.64 desc[UR8][R12.64], R10 ;  /* 0x0000000a0c007986 */ /* 0x000fe2000c101b08 */
[----:B------:R-:W-:Y:S05]  /*4340*/  EXIT ;  /* 0x000000000000794d */ /* 0x000fea0003800000 */
.L_x_39:
[----:B------:R-:W-:-:S00]  /*4350*/  BRA `(.L_x_39) ;  /* 0xfffffffc00fc7947 */ /* 0x000fc0000383ffff */
[----:B------:R-:W-:-:S00]  /*4360*/  NOP ;  /* 0x0000000000007918 */ /* 0x000fc00000000000 */
        /* <DEDUP_REMOVED lines=9> */
.L_x_127:


//--------------------- .text.conv2d_forward_f64  --------------------------
	.section	.text.conv2d_forward_f64,"ax",@progbits
	.align	128
        .global         conv2d_forward_f64
        .type           conv2d_forward_f64,@function
        .size           conv2d_forward_f64,(.L_x_128 - conv2d_forward_f64)
        .other          conv2d_forward_f64,@"STO_CUDA_ENTRY STV_DEFAULT"
conv2d_forward_f64:
.text.conv2d_forward_f64:
[----:B------:R-:W-:Y:S01]  /*0000*/  LDC R1, c[0x0][0x37c] ;  /* 0x0000df00ff017b82 */ /* 0x000fe20000000800 */
[----:B------:R-:W0:Y:S07]  /*0010*/  LDCU.128 UR12, c[0x0][0x3b0] ;  /* 0x00007600ff0c77ac */ /* 0x000e2e0008000c00 */
[----:B------:R-:W1:Y:S01]  /*0020*/  S2UR UR8, SR_CTAID.Z ;  /* 0x00000000000879c3 */ /* 0x000e620000002700 */
[----:B------:R-:W2:Y:S01]  /*0030*/  S2R R3, SR_TID.X ;  /* 0x0000000000037919 */ /* 0x000ea20000002100 */
[----:B------:R-:W-:Y:S01]  /*0040*/  CS2R R12, SRZ ;  /* 0x00000000000c7805 */ /* 0x000fe2000001ff00 */
[----:B------:R-:W-:Y:S01]  /*0050*/  UMOV UR4, URZ ;  /* 0x000000ff00047c82 */ /* 0x000fe20008000000 */
[----:B------:R-:W3:Y:S04]  /*0060*/  LDCU.64 UR10, c[0x0][0x3a0] ;  /* 0x00007400ff0a77ac */ /* 0x000ee80008000a00 */
[----:B------:R-:W-:Y:S01]  /*0070*/  S2UR UR7, SR_CTAID.X ;  /* 0x00000000000779c3 */ /* 0x000fe20000002500 */
[----:B------:R-:W4:Y:S01]  /*0080*/  LDCU UR9, c[0x0][0x360] ;  /* 0x00006c00ff0977ac */ /* 0x000f220008000800 */
[----:B------:R-:W1:Y:S06]  /*0090*/  LDCU.64 UR18, c[0x0][0x358] ;  /* 0x00006b00ff1277ac */ /* 0x000e6c0008000a00 */
[----:B------:R-:W4:Y:S01]  /*00a0*/  LDC R6, c[0x0][0x364] ;  /* 0x0000d900ff067b82 */ /* 0x000f220000000800 */
[----:B0-----:R-:W0:Y:S01]  /*00b0*/  I2F.U32.RP R0, UR12 ;  /* 0x0000000c00007d06 */ /* 0x001e220008209000 */
[----:B------:R-:W-:-:S07]  /*00c0*/  UISETP.NE.U32.AND UP2, UPT, UR12, URZ, UPT ;  /* 0x000000ff0c00728c */ /* 0x000fce000bf45070 */
[----:B0-----:R-:W0:Y:S01]  /*00d0*/  MUFU.RCP R0, R0 ;  /* 0x0000000000007308 */ /* 0x001e220000001000 */
[----:B----4-:R-:W-:Y:S02]  /*00e0*/  IMAD R6, R6, UR9, RZ ;  /* 0x0000000906067c24 */ /* 0x010fe4000f8e02ff */
[----:B0-----:R-:W-:Y:S02]  /*00f0*/  VIADD R2, R0, 0xffffffe ;  /* 0x0ffffffe00027836 */ /* 0x001fe40000000000 */
[----:B------:R-:W-:-:S04]  /*0100*/  IMAD.U32 R0, RZ, RZ, UR12 ;  /* 0x0000000cff007e24 */ /* 0x000fc8000f8e00ff */
[----:B------:R-:W0:Y:S02]  /*0110*/  F2I.FTZ.U32.TRUNC.NTZ R2, R2 ;  /* 0x0000000200027305 */ /* 0x000e24000021f000 */
[----:B0-----:R-:W-:Y:S02]  /*0120*/  R2UR UR5, R2 ;  /* 0x00000000020572ca */ /* 0x001fe400000e0000 */
[----:B------:R-:W0:Y:S11]  /*0130*/  S2R R2, SR_TID.Y ;  /* 0x0000000000027919 */ /* 0x000e360000002200 */
[----:B------:R-:W-:-:S04]  /*0140*/  UIADD3 UR6, UPT, UPT, URZ, -UR5, URZ ;  /* 0x80000005ff067290 */ /* 0x000fc8000fffe0ff */
[----:B------:R-:W-:-:S04]  /*0150*/  UIMAD UR6, UR6, UR12, URZ ;  /* 0x0000000c060672a4 */ /* 0x000fc8000f8e02ff */
[----:B------:R-:W-:-:S04]  /*0160*/  UIMAD.WIDE.U32 UR4, UR5, UR6, UR4 ;  /* 0x00000006050472a5 */ /* 0x000fc8000f8e0004 */
[----:B-1----:R-:W-:-:S03]  /*0170*/  UIMAD.WIDE.U32 UR4, UR5, UR8, URZ ;  /* 0x00000008050472a5 */ /* 0x002fc6000f8e00ff */
[----:B------:R-:W1:Y:S01]  /*0180*/  S2UR UR6, SR_CTAID.Y ;  /* 0x00000000000679c3 */ /* 0x000e620000002600 */
[----:B------:R-:W-:-:S04]  /*0190*/  UIADD3 UR4, UPT, UPT, -UR5, URZ, URZ ;  /* 0x000000ff05047290 */ /* 0x000fc8000fffe1ff */
[----:B------:R-:W-:-:S04]  /*01a0*/  UIMAD UR4, UR12, UR4, UR8 ;  /* 0x000000040c0472a4 */ /* 0x000fc8000f8e0208 */
[----:B------:R-:W-:-:S11]  /*01b0*/  UISETP.GE.U32.AND UP0, UPT, UR4, UR12, UPT ;  /* 0x0000000c0400728c */ /* 0x000fd6000bf06070 */
[----:B------:R-:W-:Y:S02]  /*01c0*/  @UP0 UIADD3 UR4, UPT, UPT, UR4, -UR12, URZ ;  /* 0x8000000c04040290 */ /* 0x000fe4000fffe0ff */
[----:B------:R-:W-:Y:S02]  /*01d0*/  @UP0 UIADD3 UR5, UPT, UPT, UR5, 0x1, URZ ;  /* 0x0000000105050890 */ /* 0x000fe4000fffe0ff */
[----:B------:R-:W-:Y:S02]  /*01e0*/  UISETP.GE.U32.AND UP1, UPT, UR4, UR12, UPT ;  /* 0x0000000c0400728c */ /* 0x000fe4000bf26070 */
[----:B-1----:R-:W-:Y:S02]  /*01f0*/  USHF.L.U32 UR6, UR6, 0x4, URZ ;  /* 0x0000000406067899 */ /* 0x002fe400080006ff */
[----:B------:R-:W-:Y:S02]  /*0200*/  USHF.L.U32 UR4, UR7, 0x4, URZ ;  /* 0x0000000407047899 */ /* 0x000fe400080006ff */
[----:B---3--:R-:W-:-:S02]  /*0210*/  UISETP.GE.AND UP0, UPT, UR11, 0x1, UPT ;  /* 0x000000010b00788c */ /* 0x008fc4000bf06270 */
[----:B0-----:R-:W-:Y:S02]  /*0220*/  VIADD R4, R2, UR6 ;  /* 0x0000000602047c36 */ /* 0x001fe40008000000 */
[----:B--2---:R-:W-:Y:S01]  /*0230*/  VIADD R5, R3, UR4 ;  /* 0x0000000403057c36 */ /* 0x004fe20008000000 */
[----:B------:R-:W-:Y:S02]  /*0240*/  @UP1 UIADD3 UR5, UPT, UPT, UR5, 0x1, URZ ;  /* 0x0000000105051890 */ /* 0x000fe4000fffe0ff */
[----:B------:R-:W-:Y:S01]  /*0250*/  @!UP2 ULOP3.LUT UR5, URZ, UR12, URZ, 0x33, !UPT ;  /* 0x0000000cff05a292 */ /* 0x000fe2000f8e33ff */
[----:B------:R-:W-:-:S03]  /*0260*/  ISETP.GE.AND P0, PT, R4, UR13, PT ;  /* 0x0000000d04007c0c */ /* 0x000fc6000bf06270 */
[----:B------:R-:W-:Y:S01]  /*0270*/  UIADD3 UR7, UPT, UPT, -UR5, URZ, URZ ;  /* 0x000000ff05077290 */ /* 0x000fe2000fffe1ff */
[----:B------:R-:W-:-:S03]  /*0280*/  ISETP.GE.OR P0, PT, R5, UR14, P0 ;  /* 0x0000000e05007c0c */ /* 0x000fc60008706670 */
[----:B------:R-:W-:-:S06]  /*0290*/  UIMAD UR8, UR12, UR7, UR8 ;  /* 0x000000070c0872a4 */ /* 0x000fcc000f8e0208 */
[----:B------:R-:W-:Y:S01]  /*02a0*/  ISETP.LE.OR P0, PT, R0, UR8, P0 ;  /* 0x0000000800007c0c */ /* 0x000fe20008703670 */
[----:B------:R-:W-:-:S05]  /*02b0*/  IMAD.U32 R0, RZ, RZ, UR10 ;  /* 0x0000000aff007e24 */ /* 0x000fca000f8e00ff */
[----:B------:R-:W-:Y:S01]  /*02c0*/  ISETP.LE.OR P0, PT, R0, UR5, P0 ;  /* 0x0000000500007c0c */ /* 0x000fe20008703670 */
[----:B------:R-:W-:-:S12]  /*02d0*/  BRA.U !UP0, `(.L_x_40) ;  /* 0x0000001d08f87547 */ /* 0x000fd8000b800000 */
[----:B------:R-:W0:Y:S01]  /*02e0*/  I2F.U32.RP R0, R6 ;  /* 0x0000000600007306 */ /* 0x000e220000209000 */
[----:B------:R-:W1:Y:S01]  /*02f0*/  LDCU UR12, c[0x0][0x3c0] ;  /* 0x00007800ff0c77ac */ /* 0x000e620008000800 */
[----:B------:R-:W-:Y:S01]  /*0300*/  IMAD R7, R2, UR9, R3 ;  /* 0x0000000902077c24 */ /* 0x000fe2000f8e0203 */
[----:B------:R-:W2:Y:S01]  /*0310*/  S2UR UR11, SR_CgaCtaId ;  /* 0x00000000000b79c3 */ /* 0x000ea20000008800 */
[--C-:B------:R-:W-:Y:S01]  /*0320*/  IMAD.MOV R13, RZ, RZ, -R6.reuse ;  /* 0x000000ffff0d7224 */ /* 0x100fe200078e0a06 */
[----:B------:R-:W-:Y:S01]  /*0330*/  UIADD3 UR14, UPT, UPT, UR15, 0xf, URZ ;  /* 0x0000000f0f0e7890 */ /* 0x000fe2000fffe0ff */
[----:B------:R-:W-:Y:S01]  /*0340*/  IMAD.IADD R9, R7, 0x1, R6 ;  /* 0x0000000107097824 */ /* 0x000fe200078e0206 */
[----:B------:R-:W3:Y:S01]  /*0350*/  LDCU UR9, c[0x0][0x3d0] ;  /* 0x00007a00ff0977ac */ /* 0x000ee20008000800 */
[----:B------:R-:W-:Y:S01]  /*0360*/  ISETP.NE.U32.AND P4, PT, R6, RZ, PT ;  /* 0x000000ff0600720c */ /* 0x000fe20003f85070 */
[----:B------:R-:W3:Y:S01]  /*0370*/  LDCU.64 UR16, c[0x0][0x3c8] ;  /* 0x00007900ff1077ac */ /* 0x000ee20008000a00 */
[----:B0-----:R-:W0:Y:S01]  /*0380*/  MUFU.RCP R0, R0 ;  /* 0x0000000000007308 */ /* 0x001e220000001000 */
[----:B------:R-:W4:Y:S01]  /*0390*/  LDCU UR13, c[0x0][0x3c4] ;  /* 0x00007880ff0d77ac */ /* 0x000f220008000800 */
[----:B-1----:R-:W-:-:S02]  /*03a0*/  UIADD3 UR20, UPT, UPT, UR12, 0xf, URZ ;  /* 0x0000000f0c147890 */ /* 0x002fc4000fffe0ff */
[----:B------:R-:W-:Y:S02]  /*03b0*/  UISETP.LT.AND UP0, UPT, UR15, UR12, UPT ;  /* 0x0000000c0f00728c */ /* 0x000fe4000bf01270 */
[----:B------:R-:W-:Y:S02]  /*03c0*/  UIMAD UR7, UR14, UR20, URZ ;  /* 0x000000140e0772a4 */ /* 0x000fe4000f8e02ff */
[----:B------:R-:W-:Y:S02]  /*03d0*/  USEL UR10, UR15, UR12, UP0 ;  /* 0x0000000c0f0a7287 */ /* 0x000fe40008000000 */
[----:B------:R-:W-:Y:S02]  /*03e0*/  UIMAD UR21, UR15, UR12, URZ ;  /* 0x0000000c0f1572a4 */ /* 0x000fe4000f8e02ff */
[----:B------:R-:W-:Y:S01]  /*03f0*/  ISETP.GE.AND P1, PT, R9, UR7, PT ;  /* 0x0000000709007c0c */ /* 0x000fe2000bf26270 */
[----:B---3--:R-:W-:Y:S01]  /*0400*/  UIMAD UR9, UR4, UR16, -UR9 ;  /* 0x00000010040972a4 */ /* 0x008fe2000f8e0a09 */
[----:B0-----:R-:W-:-:S02]  /*0410*/  IADD3 R10, PT, PT, R0, 0xffffffe, RZ ;  /* 0x0ffffffe000a7810 */ /* 0x001fc40007ffe0ff */
[----:B------:R-:W-:Y:S01]  /*0420*/  VIMNMX R0, PT, PT, R9, UR7, !PT ;  /* 0x0000000709007c48 */ /* 0x000fe2000ffe0100 */
[----:B------:R-:W-:Y:S01]  /*0430*/  UMOV UR4, 0x400 ;  /* 0x0000040000047882 */ /* 0x000fe20000000000 */
[----:B------:R0:W1:Y:S01]  /*0440*/  F2I.FTZ.U32.TRUNC.NTZ R11, R10 ;  /* 0x0000000a000b7305 */ /* 0x000062000021f000 */
[----:B------:R-:W-:Y:S01]  /*0450*/  SEL R8, RZ, 0x1, P1 ;  /* 0x00000001ff087807 */ /* 0x000fe20000800000 */
[----:B--2---:R-:W-:Y:S02]  /*0460*/  ULEA UR4, UR11, UR4, 0x18 ;  /* 0x000000040b047291 */ /* 0x004fe4000f8ec0ff */
[----:B----4-:R-:W-:Y:S02]  /*0470*/  UIMAD UR6, UR6, UR13, -UR17 ;  /* 0x0000000d060672a4 */ /* 0x010fe4000f8e0a11 */
[----:B------:R-:W-:Y:S02]  /*0480*/  ULEA UR7, UR7, UR4, 0x3 ;  /* 0x0000000407077291 */ /* 0x000fe4000f8e18ff */
[----:B------:R-:W-:Y:S01]  /*0490*/  ULOP3.LUT UR13, UR12, 0x7, URZ, 0xc0, !UPT ;  /* 0x000000070c0d7892 */ /* 0x000fe2000f8ec0ff */
[----:B0-----:R-:W-:Y:S01]  /*04a0*/  IMAD.MOV.U32 R10, RZ, RZ, RZ ;  /* 0x000000ffff0a7224 */ /* 0x001fe200078e00ff */
[----:B------:R-:W-:Y:S01]  /*04b0*/  UMOV UR4, URZ ;  /* 0x000000ff00047c82 */ /* 0x000fe20008000000 */
[----:B-1----:R-:W-:-:S04]  /*04c0*/  IMAD R13, R13, R11, RZ ;  /* 0x0000000b0d0d7224 */ /* 0x002fc800078e02ff */
[----:B------:R-:W-:Y:S01]  /*04d0*/  IMAD.HI.U32 R10, R11, R13, R10 ;  /* 0x0000000d0b0a7227 */ /* 0x000fe200078e000a */
[----:B------:R-:W-:-:S05]  /*04e0*/  IADD3 R11, PT, PT, R0, -R9, -R8 ;  /* 0x80000009000b7210 */ /* 0x000fca0007ffe808 */
[----:B------:R-:W-:-:S04]  /*04f0*/  IMAD.HI.U32 R13, R10, R11, RZ ;  /* 0x0000000b0a0d7227 */ /* 0x000fc800078e00ff */
[----:B------:R-:W-:-:S04]  /*0500*/  IMAD.MOV R0, RZ, RZ, -R13 ;  /* 0x000000ffff007224 */ /* 0x000fc800078e0a0d */
[----:B------:R-:W-:Y:S02]  /*0510*/  IMAD R11, R6, R0, R11 ;  /* 0x00000000060b7224 */ /* 0x000fe400078e020b */
[----:B------:R-:W-:Y:S01]  /*0520*/  IMAD.U32 R0, RZ, RZ, UR10 ;  /* 0x0000000aff007e24 */ /* 0x000fe2000f8e00ff */
[----:B------:R-:W-:Y:S02]  /*0530*/  ULOP3.LUT UR10, UR12, 0x7ffffff8, URZ, 0xc0, !UPT ;  /* 0x7ffffff80c0a7892 */ /* 0x000fe4000f8ec0ff */
[----:B------:R-:W-:Y:S02]  /*0540*/  ISETP.GE.U32.AND P1, PT, R11, R6, PT ;  /* 0x000000060b00720c */ /* 0x000fe40003f26070 */
[----:B------:R-:W-:-:S11]  /*0550*/  ISETP.LT.OR P3, PT, R0, 0x1, P0 ;  /* 0x000000010000780c */ /* 0x000fd60000761670 */
[----:B------:R-:W-:Y:S01]  /*0560*/  @P1 IMAD.IADD R11, R11, 0x1, -R6 ;  /* 0x000000010b0b1824 */ /* 0x000fe200078e0a06 */
[----:B------:R-:W-:-:S04]  /*0570*/  @P1 IADD3 R13, PT, PT, R13, 0x1, RZ ;  /* 0x000000010d0d1810 */ /* 0x000fc80007ffe0ff */
[----:B------:R-:W-:-:S13]  /*0580*/  ISETP.GE.U32.AND P2, PT, R11, R6, PT ;  /* 0x000000060b00720c */ /* 0x000fda0003f46070 */
[----:B------:R-:W-:Y:S01]  /*0590*/  @P2 VIADD R13, R13, 0x1 ;  /* 0x000000010d0d2836 */ /* 0x000fe20000000000 */
[----:B------:R-:W-:-:S05]  /*05a0*/  @!P4 LOP3.LUT R13, RZ, R6, RZ, 0x33, !PT ;  /* 0x00000006ff0dc212 */ /* 0x000fca00078e33ff */
[----:B------:R-:W-:Y:S01]  /*05b0*/  IMAD.IADD R8, R8, 0x1, R13 ;  /* 0x0000000108087824 */ /* 0x000fe200078e020d */
[----:B------:R-:W-:-:S07]  /*05c0*/  CS2R R12, SRZ ;  /* 0x00000000000c7805 */ /* 0x000fce000001ff00 */
.L_x_62:
[C---:B------:R-:W-:Y:S01]  /*05d0*/  ISETP.GE.AND P1, PT, R7.reuse, UR21, PT ;  /* 0x0000001507007c0c */ /* 0x040fe2000bf26270 */
[----:B------:R-:W-:Y:S01]  /*05e0*/  UIMAD UR15, UR14, UR20, URZ ;  /* 0x000000140e0f72a4 */ /* 0x000fe2000f8e02ff */
[----:B------:R-:W-:Y:S01]  /*05f0*/  BSSY.RECONVERGENT B0, `(.L_x_41) ;  /* 0x0000014000007945 */ /* 0x000fe20003800200 */
[----:B0-----:R-:W0:Y:S04]  /*0600*/  LDCU.64 UR16, c[0x0][0x3a8] ;  /* 0x00007500ff1077ac */ /* 0x001e280008000a00 */
[----:B------:R-:W-:-:S06]  /*0610*/  ISETP.GE.AND P2, PT, R7, UR15, PT ;  /* 0x0000000f07007c0c */ /* 0x000fcc000bf46270 */
[----:B-12---:R-:W-:Y:S07]  /*0620*/  @P1 BRA `(.L_x_42) ;  /* 0x0000000000401947 */ /* 0x006fee0003800000 */
[----:B------:R-:W1:Y:S01]  /*0630*/  LDCU UR11, c[0x0][0x3a4] ;  /* 0x00007480ff0b77ac */ /* 0x000e620008000800 */
[----:B------:R-:W2:Y:S01]  /*0640*/  LDC.64 R10, c[0x0][0x388] ;  /* 0x0000e200ff0a7b82 */ /* 0x000ea20000000a00 */
[----:B------:R-:W-:Y:S01]  /*0650*/  IMAD.U32 R15, RZ, RZ, UR4 ;  /* 0x00000004ff0f7e24 */ /* 0x000fe2000f8e00ff */
[----:B------:R-:W-:Y:S01]  /*0660*/  MOV R17, R7 ;  /* 0x0000000700117202 */ /* 0x000fe20000000f00 */
[----:B-1----:R-:W-:-:S04]  /*0670*/  UIMAD UR11, UR21, UR11, URZ ;  /* 0x0000000b150b72a4 */ /* 0x002fc8000f8e02ff */
[----:B------:R-:W-:-:S06]  /*0680*/  UIMAD UR11, UR8, UR11, URZ ;  /* 0x0000000b080b72a4 */ /* 0x000fcc000f8e02ff */
[----:B------:R-:W-:-:S04]  /*0690*/  IMAD.U32 R0, RZ, RZ, UR11 ;  /* 0x0000000bff007e24 */ /* 0x000fc8000f8e00ff */
[----:B------:R-:W-:-:S07]  /*06a0*/  IMAD R0, R15, UR21, R0 ;  /* 0x000000150f007c24 */ /* 0x000fce000f8e0200 */
.L_x_43:
[----:B-1----:R-:W-:-:S04]  /*06b0*/  IMAD.IADD R15, R0, 0x1, R17 ;  /* 0x00000001000f7824 */ /* 0x002fc800078e0211 */
[----:B--2---:R-:W-:-:S06]  /*06c0*/  IMAD.WIDE R14, R15, 0x8, R10 ;  /* 0x000000080f0e7825 */ /* 0x004fcc00078e020a */
[----:B------:R-:W2:Y:S01]  /*06d0*/  LDG.E.64 R14, desc[UR18][R14.64] ;  /* 0x000000120e0e7981 */ /* 0x000ea2000c1e1b00 */
[----:B------:R-:W-:Y:S01]  /*06e0*/  LEA R19, R17, UR7, 0x3 ;  /* 0x0000000711137c11 */ /* 0x000fe2000f8e18ff */
[----:B------:R-:W-:-:S05]  /*06f0*/  IMAD.IADD R17, R6, 0x1, R17 ;  /* 0x0000000106117824 */ /* 0x000fca00078e0211 */
[----:B------:R-:W-:Y:S01]  /*0700*/  ISETP.GE.AND P1, PT, R17, UR21, PT ;  /* 0x0000001511007c0c */ /* 0x000fe2000bf26270 */
[----:B--2---:R1:W-:-:S12]  /*0710*/  STS.64 [R19], R14 ;  /* 0x0000000e13007388 */ /* 0x0043d80000000a00 */
[----:B------:R-:W-:Y:S05]  /*0720*/  @!P1 BRA `(.L_x_43) ;  /* 0xfffffffc00e09947 */ /* 0x000fea000383ffff */
.L_x_42:
[----:B0-----:R-:W-:Y:S05]  /*0730*/  BSYNC.RECONVERGENT B0 ;  /* 0x0000000000007941 */ /* 0x001fea0003800200 */
.L_x_41:
[----:B------:R-:W-:Y:S04]  /*0740*/  BSSY.RECONVERGENT B1, `(.L_x_44) ;  /* 0x000011a000017945 */ /* 0x000fe80003800200 */
[----:B------:R-:W-:Y:S05]  /*0750*/  @P2 BRA `(.L_x_45) ;  /* 0x0000001000602947 */ /* 0x000fea0003800000 */
[----:B------:R-:W0:Y:S01]  /*0760*/  LDC R11, c[0x0][0x3a4] ;  /* 0x0000e900ff0b7b82 */ /* 0x000e220000000800 */
[----:B------:R-:W-:Y:S01]  /*0770*/  LOP3.LUT R22, R8, 0x3, RZ, 0xc0, !PT ;  /* 0x0000000308167812 */ /* 0x000fe200078ec0ff */
[----:B------:R-:W-:Y:S01]  /*0780*/  IMAD.U32 R0, RZ, RZ, UR4 ;  /* 0x00000004ff007e24 */ /* 0x000fe2000f8e00ff */
[----:B------:R-:W-:Y:S01]  /*0790*/  BSSY.RECONVERGENT B0, `(.L_x_46) ;  /* 0x000007d000007945 */ /* 0x000fe20003800200 */
[----:B------:R-:W-:Y:S01]  /*07a0*/  IMAD.MOV.U32 R25, RZ, RZ, R7 ;  /* 0x000000ffff197224 */ /* 0x000fe200078e0007 */
[----:B------:R-:W-:Y:S01]  /*07b0*/  ISETP.NE.AND P1, PT, R22, 0x3, PT ;  /* 0x000000031600780c */ /* 0x000fe20003f25270 */
[----:B0-----:R-:W-:-:S12]  /*07c0*/  IMAD R11, R11, UR5, R0 ;  /* 0x000000050b0b7c24 */ /* 0x001fd8000f8e0200 */
[----:B------:R-:W-:Y:S05]  /*07d0*/  @!P1 BRA `(.L_x_47) ;  /* 0x0000000400e09947 */ /* 0x000fea0003800000 */
[----:B------:R-:W-:Y:S02]  /*07e0*/  IABS R21, UR20 ;  /* 0x0000001400157c13 */ /* 0x000fe40008000000 */
[----:B------:R-:W-:Y:S02]  /*07f0*/  IABS R16, UR20 ;  /* 0x0000001400107c13 */ /* 0x000fe40008000000 */
[----:B------:R-:W0:Y:S01]  /*0800*/  I2F.RP R0, R21 ;  /* 0x0000001500007306 */ /* 0x000e220000209400 */
[----:B------:R-:W-:Y:S02]  /*0810*/  ISETP.NE.AND P4, PT, RZ, UR20, PT ;  /* 0x00000014ff007c0c */ /* 0x000fe4000bf85270 */
[----:B------:R-:W-:-:S05]  /*0820*/  IMAD.MOV R16, RZ, RZ, -R16 ;  /* 0x000000ffff107224 */ /* 0x000fca00078e0a10 */
[----:B0-----:R-:W1:Y:S02]  /*0830*/  MUFU.RCP R0, R0 ;  /* 0x0000000000007308 */ /* 0x001e640000001000 */
[----:B-1----:R-:W-:-:S06]  /*0840*/  VIADD R14, R0, 0xffffffe ;  /* 0x0ffffffe000e7836 */ /* 0x002fcc0000000000 */
[----:B------:R0:W1:Y:S02]  /*0850*/  F2I.FTZ.U32.TRUNC.NTZ R15, R14 ;  /* 0x0000000e000f7305 */ /* 0x000064000021f000 */
[----:B0-----:R-:W-:Y:S01]  /*0860*/  IMAD.MOV.U32 R14, RZ, RZ, RZ ;  /* 0x000000ffff0e7224 */ /* 0x001fe200078e00ff */
[----:B-1----:R-:W-:-:S05]  /*0870*/  IADD3 R10, PT, PT, RZ, -R15, RZ ;  /* 0x8000000fff0a7210 */ /* 0x002fca0007ffe0ff */
[----:B------:R-:W-:Y:S01]  /*0880*/  IMAD R17, R10, R21, RZ ;  /* 0x000000150a117224 */ /* 0x000fe200078e02ff */
[----:B------:R-:W-:-:S03]  /*0890*/  IABS R10, R7 ;  /* 0x00000007000a7213 */ /* 0x000fc60000000000 */
[----:B------:R-:W-:-:S04]  /*08a0*/  IMAD.HI.U32 R20, R15, R17, R14 ;  /* 0x000000110f147227 */ /* 0x000fc800078e000e */
[----:B------:R-:W-:Y:S02]  /*08b0*/  IMAD.MOV.U32 R17, RZ, RZ, R10 ;  /* 0x000000ffff117224 */ /* 0x000fe400078e000a */
[----:B------:R-:W-:Y:S02]  /*08c0*/  IMAD.MOV.U32 R10, RZ, RZ, R16 ;  /* 0x000000ffff0a7224 */ /* 0x000fe400078e0010 */
[----:B------:R-:W-:-:S04]  /*08d0*/  IMAD.HI.U32 R15, R20, R17, RZ ;  /* 0x00000011140f7227 */ /* 0x000fc800078e00ff */
[----:B------:R-:W-:-:S05]  /*08e0*/  IMAD R0, R15, R10, R17 ;  /* 0x0000000a0f007224 */ /* 0x000fca00078e0211 */
[----:B------:R-:W-:-:S13]  /*08f0*/  ISETP.GT.U32.AND P2, PT, R21, R0, PT ;  /* 0x000000001500720c */ /* 0x000fda0003f44070 */
[----:B------:R-:W-:Y:S01]  /*0900*/  @!P2 IMAD.IADD R0, R0, 0x1, -R21 ;  /* 0x000000010000a824 */ /* 0x000fe200078e0a15 */
[----:B------:R-:W-:-:S04]  /*0910*/  @!P2 IADD3 R15, PT, PT, R15, 0x1, RZ ;  /* 0x000000010f0fa810 */ /* 0x000fc80007ffe0ff */
[----:B------:R-:W-:Y:S02]  /*0920*/  ISETP.GE.U32.AND P1, PT, R0, R21, PT ;  /* 0x000000150000720c */ /* 0x000fe40003f26070 */
[----:B------:R-:W-:-:S04]  /*0930*/  LOP3.LUT R0, R7, UR20, RZ, 0x3c, !PT ;  /* 0x0000001407007c12 */ /* 0x000fc8000f8e3cff */
[----:B------:R-:W-:Y:S02]  /*0940*/  ISETP.GE.AND P5, PT, R0, RZ, PT ;  /* 0x000000ff0000720c */ /* 0x000fe40003fa6270 */
[----:B------:R-:W-:-:S05]  /*0950*/  LOP3.LUT R0, RZ, UR20, RZ, 0x33, !PT ;  /* 0x00000014ff007c12 */ /* 0x000fca000f8e33ff */
[----:B------:R-:W-:-:S04]  /*0960*/  @P1 VIADD R15, R15, 0x1 ;  /* 0x000000010f0f1836 */ /* 0x000fc80000000000 */
[----:B------:R-:W-:Y:S02]  /*0970*/  IMAD.MOV.U32 R17, RZ, RZ, R15 ;  /* 0x000000ffff117224 */ /* 0x000fe400078e000f */
[----:B------:R-:W0:Y:S02]  /*0980*/  LDC.64 R14, c[0x0][0x3a8] ;  /* 0x0000ea00ff0e7b82 */ /* 0x000e240000000a00 */
[----:B------:R-:W-:-:S05]  /*0990*/  @!P5 IMAD.MOV R17, RZ, RZ, -R17 ;  /* 0x000000ffff11d224 */ /* 0x000fca00078e0a11 */
[----:B------:R-:W-:-:S05]  /*09a0*/  SEL R17, R0, R17, !P4 ;  /* 0x0000001100117207 */ /* 0x000fca0006000000 */
[----:B------:R-:W-:Y:S02]  /*09b0*/  IMAD.MOV R16, RZ, RZ, -R17 ;  /* 0x000000ffff107224 */ /* 0x000fe400078e0a11 */
[----:B------:R-:W-:Y:S02]  /*09c0*/  VIADD R17, R17, UR6 ;  /* 0x0000000611117c36 */ /* 0x000fe40008000000 */
[----:B------:R-:W-:-:S05]  /*09d0*/  IMAD R16, R16, UR20, R7 ;  /* 0x0000001410107c24 */ /* 0x000fca000f8e0207 */
[----:B------:R-:W-:Y:S02]  /*09e0*/  IADD3 R24, PT, PT, R16, UR9, RZ ;  /* 0x0000000910187c10 */ /* 0x000fe4000fffe0ff */
[C---:B0-----:R-:W-:Y:S02]  /*09f0*/  ISETP.GE.AND P2, PT, R17.reuse, R14, PT ;  /* 0x0000000e1100720c */ /* 0x041fe40003f46270 */
[C---:B------:R-:W-:Y:S02]  /*0a00*/  ISETP.GE.AND P1, PT, R24.reuse, R15, PT ;  /* 0x0000000f1800720c */ /* 0x040fe40003f26270 */
[----:B------:R-:W-:Y:S02]  /*0a10*/  ISETP.GT.AND P2, PT, R17, -0x1, !P2 ;  /* 0xffffffff1100780c */ /* 0x000fe40005744270 */
[----:B------:R-:W-:-:S04]  /*0a20*/  ISETP.GT.AND P1, PT, R24, -0x1, !P1 ;  /* 0xffffffff1800780c */ /* 0x000fc80004f24270 */
[----:B------:R-:W-:-:S13]  /*0a30*/  PLOP3.LUT P1, PT, P1, P2, PT, 0x80, 0x8 ;  /* 0x000000000008781c */ /* 0x000fda0000f25070 */
[----:B------:R-:W0:Y:S01]  /*0a40*/  @P1 LDC.64 R18, c[0x0][0x380] ;  /* 0x0000e000ff121b82 */ /* 0x000e220000000a00 */
[----:B------:R-:W-:-:S04]  /*0a50*/  @P1 IMAD R16, R11, R14, R17 ;  /* 0x0000000e0b101224 */ /* 0x000fc800078e0211 */
[----:B------:R-:W-:Y:S01]  /*0a60*/  @P1 IMAD R23, R16, R15, R24 ;  /* 0x0000000f10171224 */ /* 0x000fe200078e0218 */
[----:B------:R-:W-:-:S03]  /*0a70*/  CS2R R16, SRZ ;  /* 0x0000000000107805 */ /* 0x000fc6000001ff00 */
[----:B0-----:R-:W-:-:S05]  /*0a80*/  @P1 IMAD.WIDE R18, R23, 0x8, R18 ;  /* 0x0000000817121825 */ /* 0x001fca00078e0212 */
[----:B------:R-:W2:Y:S01]  /*0a90*/  @P1 LDG.E.64 R16, desc[UR18][R18.64] ;  /* 0x0000001212101981 */ /* 0x000ea2000c1e1b00 */
[----:B------:R-:W0:Y:S01]  /*0aa0*/  S2UR UR12, SR_CgaCtaId ;  /* 0x00000000000c79c3 */ /* 0x000e220000008800 */
[----:B------:R-:W-:Y:S01]  /*0ab0*/  UMOV UR11, 0x400 ;  /* 0x00000400000b7882 */ /* 0x000fe20000000000 */
[----:B------:R-:W-:Y:S01]  /*0ac0*/  LOP3.LUT P1, RZ, R8, 0x3, RZ, 0xc0, !PT ;  /* 0x0000000308ff7812 */ /* 0x000fe2000782c0ff */
[----:B------:R-:W-:Y:S01]  /*0ad0*/  IMAD.MOV.U32 R25, RZ, RZ, R9 ;  /* 0x000000ffff197224 */ /* 0x000fe200078e0009 */
[----:B0-----:R-:W-:-:S06]  /*0ae0*/  ULEA UR11, UR12, UR11, 0x18 ;  /* 0x0000000b0c0b7291 */ /* 0x001fcc000f8ec0ff */
[----:B------:R-:W-:-:S05]  /*0af0*/  LEA R23, R7, UR11, 0x3 ;  /* 0x0000000b07177c11 */ /* 0x000fca000f8e18ff */
[----:B--2---:R0:W-:Y:S01]  /*0b00*/  STS.64 [R23], R16 ;  /* 0x0000001017007388 */ /* 0x0041e20000000a00 */
[----:B------:R-:W-:Y:S05]  /*0b10*/  @!P1 BRA `(.L_x_47) ;  /* 0x0000000400109947 */ /* 0x000fea0003800000 */
[----:B------:R-:W-:Y:S01]  /*0b20*/  IABS R19, R9 ;  /* 0x0000000900137213 */ /* 0x000fe20000000000 */
[----:B------:R-:W-:Y:S04]  /*0b30*/  BSSY.RECONVERGENT B2, `(.L_x_48) ;  /* 0x000001d000027945 */ /* 0x000fe80003800200 */
[----:B0-----:R-:W-:-:S04]  /*0b40*/  IMAD.HI.U32 R17, R20, R19, RZ ;  /* 0x0000001314117227 */ /* 0x001fc800078e00ff */
[----:B------:R-:W-:Y:S02]  /*0b50*/  IMAD R16, R17, R10, R19 ;  /* 0x0000000a11107224 */ /* 0x000fe400078e0213 */
[----:B------:R-:W-:-:S03]  /*0b60*/  IMAD R19, R6, 0x8, R23 ;  /* 0x0000000806137824 */ /* 0x000fc600078e0217 */
[----:B------:R-:W-:-:S13]  /*0b70*/  ISETP.GT.U32.AND P2, PT, R21, R16, PT ;  /* 0x000000101500720c */ /* 0x000fda0003f44070 */
[----:B------:R-:W-:Y:S02]  /*0b80*/  @!P2 IMAD.IADD R16, R16, 0x1, -R21 ;  /* 0x000000011010a824 */ /* 0x000fe400078e0a15 */
[----:B------:R-:W-:-:S03]  /*0b90*/  @!P2 VIADD R17, R17, 0x1 ;  /* 0x000000011111a836 */ /* 0x000fc60000000000 */
[----:B------:R-:W-:Y:S02]  /*0ba0*/  ISETP.GE.U32.AND P1, PT, R16, R21, PT ;  /* 0x000000151000720c */ /* 0x000fe40003f26070 */
[----:B------:R-:W-:-:S04]  /*0bb0*/  LOP3.LUT R16, R9, UR20, RZ, 0x3c, !PT ;  /* 0x0000001409107c12 */ /* 0x000fc8000f8e3cff */
[----:B------:R-:W-:-:S07]  /*0bc0*/  ISETP.GE.AND P5, PT, R16, RZ, PT ;  /* 0x000000ff1000720c */ /* 0x000fce0003fa6270 */
[----:B------:R-:W-:-:S06]  /*0bd0*/  @P1 VIADD R17, R17, 0x1 ;  /* 0x0000000111111836 */ /* 0x000fcc0000000000 */
[----:B------:R-:W-:-:S05]  /*0be0*/  @!P5 IMAD.MOV R17, RZ, RZ, -R17 ;  /* 0x000000ffff11d224 */ /* 0x000fca00078e0a11 */
[----:B------:R-:W-:-:S04]  /*0bf0*/  SEL R17, R0, R17, !P4 ;  /* 0x0000001100117207 */ /* 0x000fc80006000000 */
[C---:B------:R-:W-:Y:S01]  /*0c00*/  IADD3 R16, PT, PT, -R17.reuse, RZ, RZ ;  /* 0x000000ff11107210 */ /* 0x040fe20007ffe1ff */
[----:B------:R-:W-:-:S04]  /*0c10*/  VIADD R25, R17, UR6 ;  /* 0x0000000611197c36 */ /* 0x000fc80008000000 */
[----:B------:R-:W-:Y:S01]  /*0c20*/  IMAD R16, R16, UR20, R9 ;  /* 0x0000001410107c24 */ /* 0x000fe2000f8e0209 */
[----:B------:R-:W-:-:S03]  /*0c30*/  ISETP.GE.AND P2, PT, R25, R14, PT ;  /* 0x0000000e1900720c */ /* 0x000fc60003f46270 */
[----:B------:R-:W-:Y:S01]  /*0c40*/  VIADD R24, R16, UR9 ;  /* 0x0000000910187c36 */ /* 0x000fe20008000000 */
[----:B------:R-:W-:Y:S02]  /*0c50*/  ISETP.GT.AND P2, PT, R25, -0x1, !P2 ;  /* 0xffffffff1900780c */ /* 0x000fe40005744270 */
[----:B------:R-:W-:Y:S02]  /*0c60*/  CS2R R16, SRZ ;  /* 0x0000000000107805 */ /* 0x000fe4000001ff00 */
[----:B------:R-:W-:-:S04]  /*0c70*/  ISETP.GE.AND P1, PT, R24, R15, PT ;  /* 0x0000000f1800720c */ /* 0x000fc80003f26270 */
[----:B------:R-:W-:-:S04]  /*0c80*/  ISETP.GT.AND P1, PT, R24, -0x1, !P1 ;  /* 0xffffffff1800780c */ /* 0x000fc80004f24270 */
[----:B------:R-:W-:-:S13]  /*0c90*/  PLOP3.LUT P1, PT, P1, P2, PT, 0x80, 0x8 ;  /* 0x000000000008781c */ /* 0x000fda0000f25070 */
[----:B------:R-:W-:Y:S05]  /*0ca0*/  @!P1 BRA `(.L_x_49) ;  /* 0x0000000000149947 */ /* 0x000fea0003800000 */
[----:B------:R-:W0:Y:S01]  /*0cb0*/  LDC.64 R16, c[0x0][0x380] ;  /* 0x0000e000ff107b82 */ /* 0x000e220000000a00 */
[----:B------:R-:W-:-:S04]  /*0cc0*/  IMAD R18, R11, R14, R25 ;  /* 0x0000000e0b127224 */ /* 0x000fc800078e0219 */
[----:B------:R-:W-:-:S04]  /*0cd0*/  IMAD R23, R18, R15, R24 ;  /* 0x0000000f12177224 */ /* 0x000fc800078e0218 */
[----:B0-----:R-:W-:-:S06]  /*0ce0*/  IMAD.WIDE R16, R23, 0x8, R16 ;  /* 0x0000000817107825 */ /* 0x001fcc00078e0210 */
[----:B------:R-:W5:Y:S02]  /*0cf0*/  LDG.E.64 R16, desc[UR18][R16.64] ;  /* 0x0000001210107981 */ /* 0x000f64000c1e1b00 */
.L_x_49:
[----:B------:R-:W-:Y:S05]  /*0d00*/  BSYNC.RECONVERGENT B2 ;  /* 0x0000000000027941 */ /* 0x000fea0003800200 */
.L_x_48:
[----:B-----5:R2:W-:Y:S01]  /*0d10*/  STS.64 [R19], R16 ;  /* 0x0000001013007388 */ /* 0x0205e20000000a00 */
[----:B------:R-:W-:Y:S01]  /*0d20*/  ISETP.NE.AND P1, PT, R22, 0x1, PT ;  /* 0x000000011600780c */ /* 0x000fe20003f25270 */
[----:B------:R-:W-:-:S12]  /*0d30*/  IMAD.IADD R25, R6, 0x1, R9 ;  /* 0x0000000106197824 */ /* 0x000fd800078e0209 */
[----:B--2---:R-:W-:Y:S05]  /*0d40*/  @!P1 BRA `(.L_x_47) ;  /* 0x0000000000849947 */ /* 0x004fea0003800000 */
[----:B------:R-:W-:Y:S01]  /*0d50*/  IABS R23, R25 ;  /* 0x0000001900177213 */ /* 0x000fe20000000000 */
[----:B------:R-:W-:Y:S01]  /*0d60*/  BSSY.RECONVERGENT B2, `(.L_x_50) ;  /* 0x000001d000027945 */ /* 0x000fe20003800200 */
[----:B------:R-:W-:-:S03]  /*0d70*/  LEA R19, R6, R19, 0x3 ;  /* 0x0000001306137211 */ /* 0x000fc600078e18ff */
[----:B------:R-:W-:-:S04]  /*0d80*/  IMAD.HI.U32 R17, R20, R23, RZ ;  /* 0x0000001714117227 */ /* 0x000fc800078e00ff */
[----:B------:R-:W-:-:S05]  /*0d90*/  IMAD R10, R17, R10, R23 ;  /* 0x0000000a110a7224 */ /* 0x000fca00078e0217 */
[----:B------:R-:W-:-:S13]  /*0da0*/  ISETP.GT.U32.AND P2, PT, R21, R10, PT ;  /* 0x0000000a1500720c */ /* 0x000fda0003f44070 */
[----:B------:R-:W-:Y:S01]  /*0db0*/  @!P2 IMAD.IADD R10, R10, 0x1, -R21 ;  /* 0x000000010a0aa824 */ /* 0x000fe200078e0a15 */
[----:B------:R-:W-:-:S04]  /*0dc0*/  @!P2 IADD3 R17, PT, PT, R17, 0x1, RZ ;  /* 0x000000011111a810 */ /* 0x000fc80007ffe0ff */
[----:B------:R-:W-:Y:S02]  /*0dd0*/  ISETP.GE.U32.AND P1, PT, R10, R21, PT ;  /* 0x000000150a00720c */ /* 0x000fe40003f26070 */
[----:B------:R-:W-:-:S04]  /*0de0*/  LOP3.LUT R10, R25, UR20, RZ, 0x3c, !PT ;  /* 0x00000014190a7c12 */ /* 0x000fc8000f8e3cff */
[----:B------:R-:W-:-:S07]  /*0df0*/  ISETP.GE.AND P5, PT, R10, RZ, PT ;  /* 0x000000ff0a00720c */ /* 0x000fce0003fa6270 */
[----:B------:R-:W-:-:S06]  /*0e00*/  @P1 VIADD R17, R17, 0x1 ;  /* 0x0000000111111836 */ /* 0x000fcc0000000000 */
[----:B------:R-:W-:-:S05]  /*0e10*/  @!P5 IMAD.MOV R17, RZ, RZ, -R17 ;  /* 0x000000ffff11d224 */ /* 0x000fca00078e0a11 */
[----:B------:R-:W-:Y:S02]  /*0e20*/  SEL R0, R0, R17, !P4 ;  /* 0x0000001100007207 */ /* 0x000fe40006000000 */
[----:B------:R-:W-:-:S03]  /*0e30*/  CS2R R16, SRZ ;  /* 0x0000000000107805 */ /* 0x000fc6000001ff00 */
[----:B------:R-:W-:Y:S02]  /*0e40*/  IMAD.MOV R10, RZ, RZ, -R0 ;  /* 0x000000ffff0a7224 */ /* 0x000fe400078e0a00 */
[----:B------:R-:W-:Y:S02]  /*0e50*/  VIADD R21, R0, UR6 ;  /* 0x0000000600157c36 */ /* 0x000fe40008000000 */
[----:B------:R-:W-:-:S03]  /*0e60*/  IMAD R10, R10, UR20, R25 ;  /* 0x000000140a0a7c24 */ /* 0x000fc6000f8e0219 */
[----:B------:R-:W-:Y:S01]  /*0e70*/  ISETP.GE.AND P2, PT, R21, R14, PT ;  /* 0x0000000e1500720c */ /* 0x000fe20003f46270 */
[----:B------:R-:W-:-:S03]  /*0e80*/  VIADD R10, R10, UR9 ;  /* 0x000000090a0a7c36 */ /* 0x000fc60008000000 */
[----:B------:R-:W-:Y:S02]  /*0e90*/  ISETP.GT.AND P2, PT, R21, -0x1, !P2 ;  /* 0xffffffff1500780c */ /* 0x000fe40005744270 */
        /* <DEDUP_REMOVED lines=9> */
.L_x_51:
[----:B------:R-:W-:Y:S05]  /*0f30*/  BSYNC.RECONVERGENT B2 ;  /* 0x0000000000027941 */ /* 0x000fea0003800200 */
.L_x_50:
[----:B-----5:R2:W-:Y:S01]  /*0f40*/  STS.64 [R19], R16 ;  /* 0x0000001013007388 */ /* 0x0205e20000000a00 */
[----:B------:R-:W-:-:S07]  /*0f50*/  IMAD.IADD R25, R6, 0x1, R25 ;  /* 0x0000000106197824 */ /* 0x000fce00078e0219 */
.L_x_47:
[----:B------:R-:W-:Y:S05]  /*0f60*/  BSYNC.RECONVERGENT B0 ;  /* 0x0000000000007941 */ /* 0x000fea0003800200 */
.L_x_46:
[----:B------:R-:W-:-:S13]  /*0f70*/  ISETP.GE.U32.AND P1, PT, R8, 0x3, PT ;  /* 0x000000030800780c */ /* 0x000fda0003f26070 */
[----:B------:R-:W-:Y:S05]  /*0f80*/  @!P1 BRA `(.L_x_45) ;  /* 0x0000000800549947 */ /* 0x000fea0003800000 */
[----:B------:R-:W-:-:S04]  /*0f90*/  IABS R20, UR20 ;  /* 0x0000001400147c13 */ /* 0x000fc80008000000 */
[----:B------:R-:W3:Y:S08]  /*0fa0*/  I2F.RP R0, R20 ;  /* 0x0000001400007306 */ /* 0x000ef00000209400 */
[----:B---3--:R-:W1:Y:S02]  /*0fb0*/  MUFU.RCP R0, R0 ;  /* 0x0000000000007308 */ /* 0x008e640000001000 */
[----:B-1----:R-:W-:-:S06]  /*0fc0*/  VIADD R14, R0, 0xffffffe ;  /* 0x0ffffffe000e7836 */ /* 0x002fcc0000000000 */
[----:B------:R1:W0:Y:S02]  /*0fd0*/  F2I.FTZ.U32.TRUNC.NTZ R15, R14 ;  /* 0x0000000e000f7305 */ /* 0x000224000021f000 */
[----:B-1----:R-:W-:Y:S02]  /*0fe0*/  IMAD.MOV.U32 R14, RZ, RZ, RZ ;  /* 0x000000ffff0e7224 */ /* 0x002fe400078e00ff */
[----:B0-2---:R-:W-:-:S04]  /*0ff0*/  IMAD.MOV R17, RZ, RZ, -R15 ;  /* 0x000000ffff117224 */ /* 0x005fc800078e0a0f */
[----:B------:R-:W-:-:S04]  /*1000*/  IMAD R17, R17, R20, RZ ;  /* 0x0000001411117224 */ /* 0x000fc800078e02ff */
[----:B------:R-:W-:-:S07]  /*1010*/  IMAD.HI.U32 R10, R15, R17, R14 ;  /* 0x000000110f0a7227 */ /* 0x000fce00078e000e */
.L_x_52:
[----:B0-----:R-:W-:Y:S01]  /*1020*/  IABS R21, UR20 ;  /* 0x0000001400157c13 */ /* 0x001fe20008000000 */
[----:B------:R-:W-:Y:S01]  /*1030*/  IMAD.IADD R19, R6, 0x1, R25 ;  /* 0x0000000106137824 */ /* 0x000fe200078e0219 */
[----:B------:R-:W-:Y:S02]  /*1040*/  IABS R0, UR20 ;  /* 0x0000001400007c13 */ /* 0x000fe40008000000 */
[----:B------:R-:W0:Y:S01]  /*1050*/  I2F.RP R16, R21 ;  /* 0x0000001500107306 */ /* 0x000e220000209400 */
[----:B------:R-:W-:Y:S02]  /*1060*/  IABS R17, R25 ;  /* 0x0000001900117213 */ /* 0x000fe40000000000 */
[----:B------:R-:W-:Y:S01]  /*1070*/  IMAD.MOV R23, RZ, RZ, -R0 ;  /* 0x000000ffff177224 */ /* 0x000fe200078e0a00 */
[----:B------:R-:W-:Y:S02]  /*1080*/  ISETP.NE.AND P4, PT, RZ, UR20, PT ;  /* 0x00000014ff007c0c */ /* 0x000fe4000bf85270 */
[----:B------:R-:W-:Y:S01]  /*1090*/  IMAD.HI.U32 R0, R10, R17, RZ ;  /* 0x000000110a007227 */ /* 0x000fe200078e00ff */
[----:B------:R-:W-:-:S03]  /*10a0*/  LOP3.LUT R22, RZ, UR20, RZ, 0x33, !PT ;  /* 0x00000014ff167c12 */ /* 0x000fc6000f8e33ff */
[----:B------:R-:W-:Y:S01]  /*10b0*/  IMAD R17, R0, R23, R17 ;  /* 0x0000001700117224 */ /* 0x000fe200078e0211 */
[----:B0-----:R-:W0:Y:S04]  /*10c0*/  MUFU.RCP R16, R16 ;  /* 0x0000001000107308 */ /* 0x001e280000001000 */
[----:B------:R-:W-:-:S13]  /*10d0*/  ISETP.GT.U32.AND P2, PT, R20, R17, PT ;  /* 0x000000111400720c */ /* 0x000fda0003f44070 */
[--C-:B------:R-:W-:Y:S01]  /*10e0*/  @!P2 IMAD.IADD R17, R17, 0x1, -R21.reuse ;  /* 0x000000011111a824 */ /* 0x100fe200078e0a15 */
[----:B------:R-:W-:Y:S02]  /*10f0*/  @!P2 IADD3 R0, PT, PT, R0, 0x1, RZ ;  /* 0x000000010000a810 */ /* 0x000fe40007ffe0ff */
[----:B0-----:R-:W-:Y:S02]  /*1100*/  IADD3 R14, PT, PT, R16, 0xffffffe, RZ ;  /* 0x0ffffffe100e7810 */ /* 0x001fe40007ffe0ff */
[----:B------:R-:W-:Y:S02]  /*1110*/  IABS R16, R19 ;  /* 0x0000001300107213 */ /* 0x000fe40000000000 */
[----:B------:R0:W1:Y:S01]  /*1120*/  F2I.FTZ.U32.TRUNC.NTZ R15, R14 ;  /* 0x0000000e000f7305 */ /* 0x000062000021f000 */
[----:B------:R-:W-:Y:S01]  /*1130*/  ISETP.GE.U32.AND P1, PT, R17, R20, PT ;  /* 0x000000141100720c */ /* 0x000fe20003f26070 */
[----:B------:R-:W-:Y:S02]  /*1140*/  IMAD.MOV.U32 R20, RZ, RZ, R21 ;  /* 0x000000ffff147224 */ /* 0x000fe400078e0015 */
[----:B0-----:R-:W-:-:S10]  /*1150*/  IMAD.MOV.U32 R14, RZ, RZ, RZ ;  /* 0x000000ffff0e7224 */ /* 0x001fd400078e00ff */
[----:B------:R-:W-:Y:S02]  /*1160*/  @P1 VIADD R0, R0, 0x1 ;  /* 0x0000000100001836 */ /* 0x000fe40000000000 */
[----:B-1----:R-:W-:-:S04]  /*1170*/  IMAD.MOV R10, RZ, RZ, -R15 ;  /* 0x000000ffff0a7224 */ /* 0x002fc800078e0a0f */
[----:B------:R-:W-:-:S04]  /*1180*/  IMAD R27, R10, R21, RZ ;  /* 0x000000150a1b7224 */ /* 0x000fc800078e02ff */
[----:B------:R-:W-:Y:S01]  /*1190*/  IMAD.HI.U32 R10, R15, R27, R14 ;  /* 0x0000001b0f0a7227 */ /* 0x000fe200078e000e */
[----:B------:R-:W-:Y:S02]  /*11a0*/  LOP3.LUT R14, R25, UR20, RZ, 0x3c, !PT ;  /* 0x00000014190e7c12 */ /* 0x000fe4000f8e3cff */
[----:B------:R-:W-:Y:S01]  /*11b0*/  IADD3 R27, PT, PT, R6, R19, RZ ;  /* 0x00000013061b7210 */ /* 0x000fe20007ffe0ff */
[----:B------:R-:W-:Y:S01]  /*11c0*/  IMAD.MOV.U32 R15, RZ, RZ, R16 ;  /* 0x000000ffff0f7224 */ /* 0x000fe200078e0010 */
[----:B------:R-:W-:Y:S02]  /*11d0*/  ISETP.GE.AND P5, PT, R14, RZ, PT ;  /* 0x000000ff0e00720c */ /* 0x000fe40003fa6270 */
[----:B------:R-:W-:Y:S01]  /*11e0*/  IABS R29, R27 ;  /* 0x0000001b001d7213 */ /* 0x000fe20000000000 */
[----:B------:R-:W-:-:S04]  /*11f0*/  IMAD.HI.U32 R16, R10, R15, RZ ;  /* 0x0000000f0a107227 */ /* 0x000fc800078e00ff */
[----:B------:R-:W-:-:S05]  /*1200*/  IMAD R15, R16, R23, R15 ;  /* 0x00000017100f7224 */ /* 0x000fca00078e020f */
[----:B------:R-:W-:Y:S01]  /*1210*/  ISETP.GT.U32.AND P1, PT, R20, R15, PT ;  /* 0x0000000f1400720c */ /* 0x000fe20003f24070 */
[----:B------:R-:W-:-:S05]  /*1220*/  @!P5 IMAD.MOV R0, RZ, RZ, -R0 ;  /* 0x000000ffff00d224 */ /* 0x000fca00078e0a00 */
[----:B------:R-:W-:-:S05]  /*1230*/  SEL R0, R22, R0, !P4 ;  /* 0x0000000016007207 */ /* 0x000fca0006000000 */
[----:B------:R-:W-:Y:S01]  /*1240*/  IMAD.MOV R14, RZ, RZ, -R0 ;  /* 0x000000ffff0e7224 */ /* 0x000fe200078e0a00 */
[----:B------:R-:W-:Y:S01]  /*1250*/  IADD3 R0, PT, PT, R0, UR6, RZ ;  /* 0x0000000600007c10 */ /* 0x000fe2000fffe0ff */
[----:B------:R-:W-:Y:S02]  /*1260*/  @!P1 IMAD.IADD R15, R15, 0x1, -R21 ;  /* 0x000000010f0f9824 */ /* 0x000fe400078e0a15 */
[----:B------:R-:W-:Y:S01]  /*1270*/  IMAD R14, R14, UR20, R25 ;  /* 0x000000140e0e7c24 */ /* 0x000fe2000f8e0219 */
[----:B------:R-:W-:Y:S01]  /*1280*/  ISETP.GE.AND P5, PT, R0, UR16, PT ;  /* 0x0000001000007c0c */ /* 0x000fe2000bfa6270 */
[----:B------:R-:W-:Y:S01]  /*1290*/  @!P1 VIADD R16, R16, 0x1 ;  /* 0x0000000110109836 */ /* 0x000fe20000000000 */
[----:B------:R-:W-:Y:S01]  /*12a0*/  ISETP.GE.U32.AND P6, PT, R15, R20, PT ;  /* 0x000000140f00720c */ /* 0x000fe20003fc6070 */
[----:B------:R-:W-:Y:S01]  /*12b0*/  VIADD R14, R14, UR9 ;  /* 0x000000090e0e7c36 */ /* 0x000fe20008000000 */
[----:B------:R-:W-:Y:S02]  /*12c0*/  LOP3.LUT R15, R19, UR20, RZ, 0x3c, !PT ;  /* 0x00000014130f7c12 */ /* 0x000fe4000f8e3cff */
[----:B------:R-:W-:-:S02]  /*12d0*/  ISETP.GT.AND P5, PT, R0, -0x1, !P5 ;  /* 0xffffffff0000780c */ /* 0x000fc40006fa4270 */
[----:B------:R-:W-:Y:S02]  /*12e0*/  ISETP.GE.AND P2, PT, R15, RZ, PT ;  /* 0x000000ff0f00720c */ /* 0x000fe40003f46270 */
[----:B------:R-:W-:-:S04]  /*12f0*/  ISETP.GE.AND P1, PT, R14, UR17, PT ;  /* 0x000000110e007c0c */ /* 0x000fc8000bf26270 */
[----:B------:R-:W-:Y:S01]  /*1300*/  ISETP.GT.AND P1, PT, R14, -0x1, !P1 ;  /* 0xffffffff0e00780c */ /* 0x000fe20004f24270 */
[----:B------:R-:W-:-:S03]  /*1310*/  @P6 VIADD R16, R16, 0x1 ;  /* 0x0000000110106836 */ /* 0x000fc60000000000 */
[----:B------:R-:W-:-:S03]  /*1320*/  PLOP3.LUT P1, PT, P1, P5, PT, 0x80, 0x8 ;  /* 0x000000000008781c */ /* 0x000fc60000f2b070 */
[----:B------:R-:W-:-:S05]  /*1330*/  @!P2 IMAD.MOV R16, RZ, RZ, -R16 ;  /* 0x000000ffff10a224 */ /* 0x000fca00078e0a10 */
[----:B------:R-:W-:-:S05]  /*1340*/  SEL R24, R22, R16, !P4 ;  /* 0x0000001016187207 */ /* 0x000fca0006000000 */
[----:B------:R-:W-:Y:S01]  /*1350*/  IMAD.MOV R26, RZ, RZ, -R24 ;  /* 0x000000ffff1a7224 */ /* 0x000fe200078e0a18 */
[----:B------:R-:W0:Y:S01]  /*1360*/  @P1 LDC.64 R16, c[0x0][0x380] ;  /* 0x0000e000ff101b82 */ /* 0x000e220000000a00 */
[----:B------:R-:W-:Y:S02]  /*1370*/  VIADD R24, R24, UR6 ;  /* 0x0000000618187c36 */ /* 0x000fe40008000000 */
[----:B------:R-:W-:Y:S02]  /*1380*/  IMAD R26, R26, UR20, R19 ;  /* 0x000000141a1a7c24 */ /* 0x000fe4000f8e0213 */
[----:B------:R-:W-:Y:S01]  /*1390*/  @P1 IMAD R15, R11, UR16, R0 ;  /* 0x000000100b0f1c24 */ /* 0x000fe2000f8e0200 */
[----:B------:R-:W-:Y:S01]  /*13a0*/  ISETP.GE.AND P5, PT, R24, UR16, PT ;  /* 0x0000001018007c0c */ /* 0x000fe2000bfa6270 */
[----:B------:R-:W-:Y:S02]  /*13b0*/  VIADD R26, R26, UR9 ;  /* 0x000000091a1a7c36 */ /* 0x000fe40008000000 */
[----:B------:R-:W-:Y:S01]  /*13c0*/  IMAD.HI.U32 R0, R10, R29, RZ ;  /* 0x0000001d0a007227 */ /* 0x000fe200078e00ff */
[----:B------:R-:W-:-:S02]  /*13d0*/  ISETP.GT.AND P5, PT, R24, -0x1, !P5 ;  /* 0xffffffff1800780c */ /* 0x000fc40006fa4270 */
[----:B------:R-:W-:Y:S01]  /*13e0*/  ISETP.GE.AND P2, PT, R26, UR17, PT ;  /* 0x000000111a007c0c */ /* 0x000fe2000bf46270 */
[----:B------:R-:W-:Y:S02]  /*13f0*/  IMAD R29, R0, R23, R29 ;  /* 0x00000017001d7224 */ /* 0x000fe400078e021d */
[----:B------:R-:W-:Y:S01]  /*1400*/  @P1 IMAD R15, R15, UR17, R14 ;  /* 0x000000110f0f1c24 */ /* 0x000fe2000f8e020e */
[----:B------:R-:W-:-:S04]  /*1410*/  ISETP.GT.AND P2, PT, R26, -0x1, !P2 ;  /* 0xffffffff1a00780c */ /* 0x000fc80005744270 */
[----:B------:R-:W-:Y:S02]  /*1420*/  PLOP3.LUT P2, PT, P2, P5, PT, 0x80, 0x8 ;  /* 0x000000000008781c */ /* 0x000fe4000174b070 */
[----:B------:R-:W-:Y:S01]  /*1430*/  ISETP.GT.U32.AND P5, PT, R20, R29, PT ;  /* 0x0000001d1400720c */ /* 0x000fe20003fa4070 */
[----:B0-----:R-:W-:Y:S01]  /*1440*/  @P1 IMAD.WIDE R16, R15, 0x8, R16 ;  /* 0x000000080f101825 */ /* 0x001fe200078e0210 */
[----:B------:R-:W-:-:S06]  /*1450*/  CS2R R14, SRZ ;  /* 0x00000000000e7805 */ /* 0x000fcc000001ff00 */
[----:B------:R0:W2:Y:S03]  /*1460*/  @P1 LDG.E.64 R14, desc[UR18][R16.64] ;  /* 0x00000012100e1981 */ /* 0x0000a6000c1e1b00 */
[----:B------:R-:W1:Y:S02]  /*1470*/  @P2 LDC.64 R18, c[0x0][0x380] ;  /* 0x0000e000ff122b82 */ /* 0x000e640000000a00 */
[----:B------:R-:W-:Y:S02]  /*1480*/  @!P5 IMAD.IADD R29, R29, 0x1, -R21 ;  /* 0x000000011d1dd824 */ /* 0x000fe400078e0a15 */
[----:B------:R-:W-:-:S03]  /*1490*/  @!P5 VIADD R0, R0, 0x1 ;  /* 0x000000010000d836 */ /* 0x000fc60000000000 */
[----:B------:R-:W-:Y:S01]  /*14a0*/  ISETP.GE.U32.AND P1, PT, R29, R20, PT ;  /* 0x000000141d00720c */ /* 0x000fe20003f26070 */
[----:B------:R-:W-:Y:S01]  /*14b0*/  @P2 IMAD R29, R11, UR16, R24 ;  /* 0x000000100b1d2c24 */ /* 0x000fe2000f8e0218 */
[----:B------:R-:W-:Y:S02]  /*14c0*/  LOP3.LUT R24, R27, UR20, RZ, 0x3c, !PT ;  /* 0x000000141b187c12 */ /* 0x000fe4000f8e3cff */
[----:B0-----:R-:W-:Y:S01]  /*14d0*/  CS2R R16, SRZ ;  /* 0x0000000000107805 */ /* 0x001fe2000001ff00 */
[----:B------:R-:W-:Y:S01]  /*14e0*/  @P2 IMAD R29, R29, UR17, R26 ;  /* 0x000000111d1d2c24 */ /* 0x000fe2000f8e021a */
[----:B------:R-:W-:-:S07]  /*14f0*/  ISETP.GE.AND P6, PT, R24, RZ, PT ;  /* 0x000000ff1800720c */ /* 0x000fce0003fc6270 */
[----:B------:R-:W-:Y:S02]  /*1500*/  @P1 VIADD R0, R0, 0x1 ;  /* 0x0000000100001836 */ /* 0x000fe40000000000 */
[----:B-1----:R-:W-:-:S04]  /*1510*/  @P2 IMAD.WIDE R18, R29, 0x8, R18 ;  /* 0x000000081d122825 */ /* 0x002fc800078e0212 */
[----:B------:R-:W-:Y:S01]  /*1520*/  @!P6 IMAD.MOV R0, RZ, RZ, -R0 ;  /* 0x000000ffff00e224 */ /* 0x000fe200078e0a00 */
[----:B------:R-:W-:Y:S01]  /*1530*/  IADD3 R29, PT, PT, R6, R27, RZ ;  /* 0x0000001b061d7210 */ /* 0x000fe20007ffe0ff */
[----:B------:R0:W3:Y:S03]  /*1540*/  @P2 LDG.E.64 R16, desc[UR18][R18.64] ;  /* 0x0000001212102981 */ /* 0x0000e6000c1e1b00 */
[----:B------:R-:W-:Y:S02]  /*1550*/  SEL R0, R22, R0, !P4 ;  /* 0x0000000016007207 */ /* 0x000fe40006000000 */
[----:B------:R-:W-:-:S03]  /*1560*/  IABS R26, R29 ;  /* 0x0000001d001a7213 */ /* 0x000fc60000000000 */
[----:B------:R-:W-:Y:S01]  /*1570*/  IMAD.MOV R24, RZ, RZ, -R0 ;  /* 0x000000ffff187224 */ /* 0x000fe200078e0a00 */
[----:B0-----:R-:W-:Y:S01]  /*1580*/  LOP3.LUT R18, R29, UR20, RZ, 0x3c, !PT ;  /* 0x000000141d127c12 */ /* 0x001fe2000f8e3cff */
[----:B------:R-:W-:Y:S02]  /*1590*/  VIADD R0, R0, UR6 ;  /* 0x0000000600007c36 */ /* 0x000fe40008000000 */
[----:B------:R-:W-:Y:S01]  /*15a0*/  IMAD R27, R24, UR20, R27 ;  /* 0x00000014181b7c24 */ /* 0x000fe2000f8e021b */
[----:B------:R-:W-:Y:S01]  /*15b0*/  ISETP.GE.AND P5, PT, R18, RZ, PT ;  /* 0x000000ff1200720c */ /* 0x000fe20003fa6270 */
[----:B------:R-:W-:-:S04]  /*15c0*/  IMAD.HI.U32 R24, R10, R26, RZ ;  /* 0x0000001a0a187227 */ /* 0x000fc800078e00ff */
[----:B------:R-:W-:Y:S02]  /*15d0*/  IMAD R23, R24, R23, R26 ;  /* 0x0000001718177224 */ /* 0x000fe400078e021a */
[----:B------:R-:W-:-:S03]  /*15e0*/  VIADD R27, R27, UR9 ;  /* 0x000000091b1b7c36 */ /* 0x000fc60008000000 */
[----:B------:R-:W-:-:S13]  /*15f0*/  ISETP.GT.U32.AND P2, PT, R20, R23, PT ;  /* 0x000000171400720c */ /* 0x000fda0003f44070 */
[----:B------:R-:W-:Y:S02]  /*1600*/  @!P2 IMAD.IADD R23, R23, 0x1, -R21 ;  /* 0x000000011717a824 */ /* 0x000fe400078e0a15 */
[----:B------:R-:W-:-:S03]  /*1610*/  @!P2 VIADD R24, R24, 0x1 ;  /* 0x000000011818a836 */ /* 0x000fc60000000000 */
[----:B------:R-:W-:-:S13]  /*1620*/  ISETP.GE.U32.AND P1, PT, R23, R20, PT ;  /* 0x000000141700720c */ /* 0x000fda0003f26070 */
[----:B------:R-:W-:Y:S01]  /*1630*/  @P1 VIADD R24, R24, 0x1 ;  /* 0x0000000118181836 */ /* 0x000fe20000000000 */
[----:B------:R-:W-:-:S04]  /*1640*/  ISETP.GE.AND P1, PT, R27, UR17, PT ;  /* 0x000000111b007c0c */ /* 0x000fc8000bf26270 */
[----:B------:R-:W-:Y:S02]  /*1650*/  @!P5 IADD3 R24, PT, PT, -R24, RZ, RZ ;  /* 0x000000ff1818d210 */ /* 0x000fe40007ffe1ff */
[----:B------:R-:W-:Y:S02]  /*1660*/  ISETP.GE.AND P5, PT, R0, UR16, PT ;  /* 0x0000001000007c0c */ /* 0x000fe4000bfa6270 */
[----:B------:R-:W-:Y:S02]  /*1670*/  SEL R22, R22, R24, !P4 ;  /* 0x0000001816167207 */ /* 0x000fe40006000000 */
[----:B------:R-:W-:-:S03]  /*1680*/  ISETP.GT.AND P1, PT, R27, -0x1, !P1 ;  /* 0xffffffff1b00780c */ /* 0x000fc60004f24270 */
[----:B------:R-:W-:Y:S02]  /*1690*/  IMAD.MOV R18, RZ, RZ, -R22 ;  /* 0x000000ffff127224 */ /* 0x000fe400078e0a16 */
[----:B------:R-:W-:Y:S02]  /*16a0*/  VIADD R24, R22, UR6 ;  /* 0x0000000616187c36 */ /* 0x000fe40008000000 */
[----:B------:R-:W-:-:S03]  /*16b0*/  IMAD R18, R18, UR20, R29 ;  /* 0x0000001412127c24 */ /* 0x000fc6000f8e021d */
[----:B------:R-:W-:Y:S01]  /*16c0*/  ISETP.GE.AND P4, PT, R24, UR16, PT ;  /* 0x0000001018007c0c */ /* 0x000fe2000bf86270 */
[----:B------:R-:W-:-:S03]  /*16d0*/  VIADD R19, R18, UR9 ;  /* 0x0000000912137c36 */ /* 0x000fc60008000000 */
[----:B------:R-:W-:Y:S02]  /*16e0*/  ISETP.GT.AND P4, PT, R24, -0x1, !P4 ;  /* 0xffffffff1800780c */ /* 0x000fe40006784270 */
[----:B------:R-:W-:-:S04]  /*16f0*/  ISETP.GE.AND P2, PT, R19, UR17, PT ;  /* 0x0000001113007c0c */ /* 0x000fc8000bf46270 */
[----:B------:R-:W-:-:S04]  /*1700*/  ISETP.GT.AND P2, PT, R19, -0x1, !P2 ;  /* 0xffffffff1300780c */ /* 0x000fc80005744270 */
[----:B------:R-:W-:Y:S02]  /*1710*/  PLOP3.LUT P2, PT, P2, P4, PT, 0x80, 0x8 ;  /* 0x000000000008781c */ /* 0x000fe40001749070 */
[----:B------:R-:W-:-:S04]  /*1720*/  ISETP.GT.AND P4, PT, R0, -0x1, !P5 ;  /* 0xffffffff0000780c */ /* 0x000fc80006f84270 */
[----:B------:R-:W-:-:S07]  /*1730*/  PLOP3.LUT P1, PT, P1, P4, PT, 0x80, 0x8 ;  /* 0x000000000008781c */ /* 0x000fce0000f29070 */
[----:B------:R-:W0:Y:S01]  /*1740*/  @P2 LDC.64 R22, c[0x0][0x380] ;  /* 0x0000e000ff162b82 */ /* 0x000e220000000a00 */
[----:B------:R-:W-:-:S04]  /*1750*/  @P2 IMAD R18, R11, UR16, R24 ;  /* 0x000000100b122c24 */ /* 0x000fc8000f8e0218 */
[----:B------:R-:W-:Y:S02]  /*1760*/  @P2 IMAD R24, R18, UR17, R19 ;  /* 0x0000001112182c24 */ /* 0x000fe4000f8e0213 */
[----:B------:R-:W-:Y:S01]  /*1770*/  @P1 IMAD R0, R11, UR16, R0 ;  /* 0x000000100b001c24 */ /* 0x000fe2000f8e0200 */
[----:B------:R-:W1:Y:S03]  /*1780*/  @P1 LDC.64 R18, c[0x0][0x380] ;  /* 0x0000e000ff121b82 */ /* 0x000e660000000a00 */
[----:B------:R-:W-:Y:S01]  /*1790*/  @P1 IMAD R21, R0, UR17, R27 ;  /* 0x0000001100151c24 */ /* 0x000fe2000f8e021b */
[----:B------:R-:W-:Y:S01]  /*17a0*/  CS2R R26, SRZ ;  /* 0x00000000001a7805 */ /* 0x000fe2000001ff00 */
[----:B0-----:R-:W-:-:S05]  /*17b0*/  @P2 IMAD.WIDE R22, R24, 0x8, R22 ;  /* 0x0000000818162825 */ /* 0x001fca00078e0216 */
[----:B------:R0:W4:Y:S01]  /*17c0*/  @P2 LDG.E.64 R26, desc[UR18][R22.64] ;  /* 0x00000012161a2981 */ /* 0x000122000c1e1b00 */
[----:B-1----:R-:W-:Y:S01]  /*17d0*/  @P1 IMAD.WIDE R18, R21, 0x8, R18 ;  /* 0x0000000815121825 */ /* 0x002fe200078e0212 */
[----:B0-----:R-:W-:-:S06]  /*17e0*/  CS2R R22, SRZ ;  /* 0x0000000000167805 */ /* 0x001fcc000001ff00 */
[----:B------:R-:W5:Y:S01]  /*17f0*/  @P1 LDG.E.64 R22, desc[UR18][R18.64] ;  /* 0x0000001212161981 */ /* 0x000f62000c1e1b00 */
[----:B------:R-:W0:Y:S01]  /*1800*/  S2UR UR12, SR_CgaCtaId ;  /* 0x00000000000c79c3 */ /* 0x000e220000008800 */
[----:B------:R-:W-:Y:S02]  /*1810*/  UMOV UR11, 0x400 ;  /* 0x00000400000b7882 */ /* 0x000fe40000000000 */
[----:B0-----:R-:W-:-:S06]  /*1820*/  ULEA UR11, UR12, UR11, 0x18 ;  /* 0x0000000b0c0b7291 */ /* 0x001fcc000f8ec0ff */
[----:B------:R-:W-:Y:S01]  /*1830*/  LEA R0, R25, UR11, 0x3 ;  /* 0x0000000b19007c11 */ /* 0x000fe2000f8e18ff */
[----:B------:R-:W-:-:S03]  /*1840*/  IMAD.IADD R25, R6, 0x1, R29 ;  /* 0x0000000106197824 */ /* 0x000fc600078e021d */
[----:B------:R-:W-:Y:S02]  /*1850*/  LEA R24, R6, R0, 0x3 ;  /* 0x0000000006187211 */ /* 0x000fe400078e18ff */
[----:B------:R-:W-:-:S03]  /*1860*/  ISETP.GE.AND P1, PT, R25, UR15, PT ;  /* 0x0000000f19007c0c */ /* 0x000fc6000bf26270 */
[----:B------:R-:W-:-:S04]  /*1870*/  IMAD R28, R6, 0x8, R24 ;  /* 0x00000008061c7824 */ /* 0x000fc800078e0218 */
[----:B------:R-:W-:Y:S01]  /*1880*/  IMAD R21, R6, 0x8, R28 ;  /* 0x0000000806157824 */ /* 0x000fe200078e021c */
[----:B--2---:R0:W-:Y:S04]  /*1890*/  STS.64 [R0], R14 ;  /* 0x0000000e00007388 */ /* 0x0041e80000000a00 */
[----:B---3--:R0:W-:Y:S04]  /*18a0*/  STS.64 [R24], R16 ;  /* 0x0000001018007388 */ /* 0x0081e80000000a00 */
[----:B-----5:R0:W-:Y:S04]  /*18b0*/  STS.64 [R28], R22 ;  /* 0x000000161c007388 */ /* 0x0201e80000000a00 */
[----:B----4-:R0:W-:Y:S01]  /*18c0*/  STS.64 [R21], R26 ;  /* 0x0000001a15007388 */ /* 0x0101e20000000a00 */
[----:B------:R-:W-:Y:S05]  /*18d0*/  @!P1 BRA `(.L_x_52) ;  /* 0xfffffff400d09947 */ /* 0x000fea000383ffff */
.L_x_45:
[----:B------:R-:W-:Y:S05]  /*18e0*/  BSYNC.RECONVERGENT B1 ;  /* 0x0000000000017941 */ /* 0x000fea0003800200 */
.L_x_44:
[----:B------:R-:W-:Y:S06]  /*18f0*/  BAR.SYNC.DEFER_BLOCKING 0x0 ;  /* 0x0000000000007b1d */ /* 0x000fec0000010000 */
[----:B------:R-:W3:Y:S01]  /*1900*/  LDCU UR15, c[0x0][0x3c8] ;  /* 0x00007900ff0f77ac */ /* 0x000ee20008000800 */
[----:B------:R-:W-:Y:S01]  /*1910*/  BSSY.RECONVERGENT B0, `(.L_x_53) ;  /* 0x0000095000007945 */ /* 0x000fe20003800200 */
[----:B------:R-:W4:Y:S03]  /*1920*/  LDCU UR22, c[0x0][0x3c0] ;  /* 0x00007800ff1677ac */ /* 0x000f260008000800 */
[----:B------:R-:W-:Y:S05]  /*1930*/  @P3 BRA `(.L_x_54) ;  /* 0x0000000800483947 */ /* 0x000fea0003800000 */
[----:B------:R-:W-:-:S07]  /*1940*/  IMAD.MOV.U32 R11, RZ, RZ, RZ ;  /* 0x000000ffff0b7224 */ /* 0x000fce00078e00ff */
.L_x_61:
[----:B------:R-:W5:Y:S01]  /*1950*/  LDCU.64 UR16, c[0x0][0x3c0] ;  /* 0x00007800ff1077ac */ /* 0x000f620008000a00 */
[----:B-12---:R-:W-:Y:S01]  /*1960*/  MOV R19, R11 ;  /* 0x0000000b00137202 */ /* 0x006fe20000000f00 */
[----:B0-----:R-:W-:Y:S01]  /*1970*/  IMAD.MOV.U32 R24, RZ, RZ, RZ ;  /* 0x000000ffff187224 */ /* 0x001fe200078e00ff */
[----:B------:R-:W0:Y:S01]  /*1980*/  LDCU UR11, c[0x0][0x3bc] ;  /* 0x00007780ff0b77ac */ /* 0x000e220008000800 */
[----:B-----5:R-:W-:Y:S02]  /*1990*/  IMAD.U32 R10, RZ, RZ, UR16 ;  /* 0x00000010ff0a7e24 */ /* 0x020fe4000f8e00ff */
[----:B------:R-:W-:Y:S02]  /*19a0*/  IMAD R0, R2, UR17, R11 ;  /* 0x0000001102007c24 */ /* 0x000fe4000f8e020b */
[----:B------:R-:W-:Y:S01]  /*19b0*/  VIADD R11, R11, 0x1 ;  /* 0x000000010b0b7836 */ /* 0x000fe20000000000 */
[----:B------:R-:W-:Y:S01]  /*19c0*/  ISETP.GE.U32.AND P1, PT, R10, 0x8, PT ;  /* 0x000000080a00780c */ /* 0x000fe20003f26070 */
[----:B------:R-:W-:-:S03]  /*19d0*/  IMAD R18, R0, UR20, RZ ;  /* 0x0000001400127c24 */ /* 0x000fc6000f8e02ff */
[----:B0-----:R-:W-:-:S09]  /*19e0*/  ISETP.NE.AND P2, PT, R11, UR11, PT ;  /* 0x0000000b0b007c0c */ /* 0x001fd2000bf45270 */
[----:B------:R-:W-:Y:S05]  /*19f0*/  @!P1 BRA `(.L_x_55) ;  /* 0x0000000000d89947 */ /* 0x000fea0003800000 */
[----:B------:R-:W0:Y:S01]  /*1a00*/  S2R R10, SR_CgaCtaId ;  /* 0x00000000000a7919 */ /* 0x000e220000008800 */
[----:B------:R-:W-:Y:S01]  /*1a10*/  MOV R21, 0x400 ;  /* 0x0000040000157802 */ /* 0x000fe20000000f00 */
[----:B------:R-:W-:Y:S01]  /*1a20*/  IMAD.MOV.U32 R24, RZ, RZ, RZ ;  /* 0x000000ffff187224 */ /* 0x000fe200078e00ff */
[----:B------:R-:W-:Y:S02]  /*1a30*/  ISETP.GE.AND P1, PT, R0, UR14, PT ;  /* 0x0000000e00007c0c */ /* 0x000fe4000bf26270 */
[----:B0-----:R-:W-:-:S11]  /*1a40*/  LEA R21, R10, R21, 0x18 ;  /* 0x000000150a157211 */ /* 0x001fd600078ec0ff */
.L_x_56:
[--C-:B---3--:R-:W-:Y:S02]  /*1a50*/  IMAD R23, R3, UR15, R24.reuse ;  /* 0x0000000f03177c24 */ /* 0x108fe4000f8e0218 */
[----:B----4-:R-:W-:Y:S02]  /*1a60*/  IMAD.U32 R10, RZ, RZ, UR22 ;  /* 0x00000016ff0a7e24 */ /* 0x010fe4000f8e00ff */
[----:B------:R-:W-:Y:S01]  /*1a70*/  IMAD.IADD R20, R18, 0x1, R23 ;  /* 0x0000000112147824 */ /* 0x000fe200078e0217 */
[----:B------:R-:W-:Y:S01]  /*1a80*/  ISETP.GE.OR P4, PT, R23, UR20, P1 ;  /* 0x0000001417007c0c */ /* 0x000fe20008f86670 */
[----:B------:R-:W-:Y:S02]  /*1a90*/  IMAD R22, R19, R10, R24 ;  /* 0x0000000a13167224 */ /* 0x000fe400078e0218 */
[----:B------:R-:W-:Y:S01]  /*1aa0*/  VIADD R25, R23, 0x1 ;  /* 0x0000000117197836 */ /* 0x000fe20000000000 */
[----:B------:R-:W-:Y:S01]  /*1ab0*/  LEA R20, R20, R21, 0x3 ;  /* 0x0000001514147211 */ /* 0x000fe200078e18ff */
[----:B------:R-:W-:Y:S01]  /*1ac0*/  VIADD R24, R24, 0x8 ;  /* 0x0000000818187836 */ /* 0x000fe20000000000 */
[----:B------:R-:W-:-:S02]  /*1ad0*/  LEA R22, R22, UR7, 0x3 ;  /* 0x0000000716167c11 */ /* 0x000fc4000f8e18ff */
[----:B------:R-:W-:Y:S01]  /*1ae0*/  ISETP.GE.OR P5, PT, R25, UR20, P1 ;  /* 0x0000001419007c0c */ /* 0x000fe20008fa6670 */
[----:B------:R-:W-:-:S04]  /*1af0*/  VIADD R25, R23, 0x2 ;  /* 0x0000000217197836 */ /* 0x000fc80000000000 */
[----:B------:R-:W-:Y:S04]  /*1b00*/  @!P4 LDS.64 R16, [R20] ;  /* 0x000000001410c984 */ /* 0x000fe80000000a00 */
[----:B------:R-:W0:Y:S02]  /*1b10*/  @!P4 LDS.64 R14, [R22] ;  /* 0x00000000160ec984 */ /* 0x000e240000000a00 */
[----:B0-----:R-:W-:Y:S01]  /*1b20*/  @!P4 DFMA R12, R16, R14, R12 ;  /* 0x0000000e100cc22b */ /* 0x001fe2000000000c */
[----:B------:R-:W-:Y:S01]  /*1b30*/  ISETP.GE.OR P4, PT, R25, UR20, P1 ;  /* 0x0000001419007c0c */ /* 0x000fe20008f86670 */
[----:B------:R-:W-:Y:S01]  /*1b40*/  @!P5 LDS.64 R16, [R20+0x8] ;  /* 0x000008001410d984 */ /* 0x000fe20000000a00 */
[----:B------:R-:W-:-:S03]  /*1b50*/  VIADD R25, R23, 0x3 ;  /* 0x0000000317197836 */ /* 0x000fc60000000000 */
[----:B------:R-:W0:Y:S02]  /*1b60*/  @!P5 LDS.64 R14, [R22+0x8] ;  /* 0x00000800160ed984 */ /* 0x000e240000000a00 */
[----:B0-----:R-:W-:Y:S01]  /*1b70*/  @!P5 DFMA R12, R16, R14, R12 ;  /* 0x0000000e100cd22b */ /* 0x001fe2000000000c */
[----:B------:R-:W-:-:S05]  /*1b80*/  ISETP.GE.OR P5, PT, R25, UR20, P1 ;  /* 0x0000001419007c0c */ /* 0x000fca0008fa6670 */
[----:B------:R-:W-:Y:S01]  /*1b90*/  @!P4 LDS.64 R16, [R20+0x10] ;  /* 0x000010001410c984 */ /* 0x000fe20000000a00 */
[----:B------:R-:W-:-:S03]  /*1ba0*/  VIADD R25, R23, 0x4 ;  /* 0x0000000417197836 */ /* 0x000fc60000000000 */
[----:B------:R-:W0:Y:S02]  /*1bb0*/  @!P4 LDS.64 R14, [R22+0x10] ;  /* 0x00001000160ec984 */ /* 0x000e240000000a00 */
[----:B------:R-:W-:Y:S02]  /*1bc0*/  ISETP.GE.OR P6, PT, R25, UR20, P1 ;  /* 0x0000001419007c0c */ /* 0x000fe40008fc6670 */
[----:B------:R-:W-:Y:S01]  /*1bd0*/  IADD3 R25, PT, PT, R23, 0x5, RZ ;  /* 0x0000000517197810 */ /* 0x000fe20007ffe0ff */
[----:B0-----:R-:W-:-:S03]  /*1be0*/  @!P4 DFMA R12, R16, R14, R12 ;  /* 0x0000000e100cc22b */ /* 0x001fc6000000000c */
[----:B------:R-:W-:Y:S01]  /*1bf0*/  ISETP.GE.OR P4, PT, R25, UR20, P1 ;  /* 0x0000001419007c0c */ /* 0x000fe20008f86670 */
[----:B------:R-:W-:Y:S01]  /*1c00*/  @!P5 LDS.64 R16, [R20+0x18] ;  /* 0x000018001410d984 */ /* 0x000fe20000000a00 */
[C---:B------:R-:W-:Y:S02]  /*1c10*/  VIADD R25, R23.reuse, 0x6 ;  /* 0x0000000617197836 */ /* 0x040fe40000000000 */
[----:B------:R-:W-:Y:S01]  /*1c20*/  VIADD R23, R23, 0x7 ;  /* 0x0000000717177836 */ /* 0x000fe20000000000 */
[----:B------:R-:W0:Y:S02]  /*1c30*/  @!P5 LDS.64 R14, [R22+0x18] ;  /* 0x00001800160ed984 */ /* 0x000e240000000a00 */
[----:B0-----:R-:W-:Y:S02]  /*1c40*/  @!P5 DFMA R12, R16, R14, R12 ;  /* 0x0000000e100cd22b */ /* 0x001fe4000000000c */
[----:B------:R-:W-:Y:S01]  /*1c50*/  ISETP.GE.OR P5, PT, R23, UR20, P1 ;  /* 0x0000001417007c0c */ /* 0x000fe20008fa6670 */
[----:B------:R-:W-:Y:S04]  /*1c60*/  @!P6 LDS.64 R14, [R20+0x20] ;  /* 0x00002000140ee984 */ /* 0x000fe80000000a00 */
[----:B------:R-:W0:Y:S08]  /*1c70*/  @!P6 LDS.64 R16, [R22+0x20] ;  /* 0x000020001610e984 */ /* 0x000e300000000a00 */
[----:B------:R-:W-:Y:S04]  /*1c80*/  @!P5 LDS.64 R26, [R20+0x38] ;  /* 0x00003800141ad984 */ /* 0x000fe80000000a00 */
[----:B------:R-:W-:Y:S01]  /*1c90*/  @!P5 LDS.64 R28, [R22+0x38] ;  /* 0x00003800161cd984 */ /* 0x000fe20000000a00 */
[----:B0-----:R-:W-:Y:S01]  /*1ca0*/  @!P6 DFMA R12, R14, R16, R12 ;  /* 0x000000100e0ce22b */ /* 0x001fe2000000000c */
[----:B------:R-:W-:-:S02]  /*1cb0*/  ISETP.GE.OR P6, PT, R25, UR20, P1 ;  /* 0x0000001419007c0c */ /* 0x000fc40008fc6670 */
[----:B------:R-:W-:Y:S04]  /*1cc0*/  @!P4 LDS.64 R14, [R20+0x28] ;  /* 0x00002800140ec984 */ /* 0x000fe80000000a00 */
[----:B------:R-:W0:Y:S02]  /*1cd0*/  @!P4 LDS.64 R16, [R22+0x28] ;  /* 0x000028001610c984 */ /* 0x000e240000000a00 */
[----:B0-----:R-:W-:Y:S01]  /*1ce0*/  @!P4 DFMA R12, R14, R16, R12 ;  /* 0x000000100e0cc22b */ /* 0x001fe2000000000c */
[----:B------:R-:W-:-:S04]  /*1cf0*/  ISETP.NE.AND P4, PT, R24, UR10, PT ;  /* 0x0000000a18007c0c */ /* 0x000fc8000bf85270 */
[----:B------:R-:W-:Y:S04]  /*1d00*/  @!P6 LDS.64 R16, [R20+0x30] ;  /* 0x000030001410e984 */ /* 0x000fe80000000a00 */
[----:B------:R-:W0:Y:S02]  /*1d10*/  @!P6 LDS.64 R14, [R22+0x30] ;  /* 0x00003000160ee984 */ /* 0x000e240000000a00 */
[----:B0-----:R-:W-:-:S08]  /*1d20*/  @!P6 DFMA R12, R16, R14, R12 ;  /* 0x0000000e100ce22b */ /* 0x001fd0000000000c */
[----:B------:R-:W-:Y:S01]  /*1d30*/  @!P5 DFMA R12, R26, R28, R12 ;  /* 0x0000001c1a0cd22b */ /* 0x000fe2000000000c */
[----:B------:R-:W-:Y:S10]  /*1d40*/  @P4 BRA `(.L_x_56) ;  /* 0xfffffffc00404947 */ /* 0x000ff4000383ffff */
[----:B------:R-:W-:-:S07]  /*1d50*/  IMAD.U32 R24, RZ, RZ, UR10 ;  /* 0x0000000aff187e24 */ /* 0x000fce000f8e00ff */
.L_x_55:
[----:B------:R-:W-:-:S09]  /*1d60*/  UISETP.NE.AND UP0, UPT, UR13, URZ, UPT ;  /* 0x000000ff0d00728c */ /* 0x000fd2000bf05270 */
[----:B------:R-:W-:Y:S05]  /*1d70*/  BRA.U !UP0, `(.L_x_57) ;  /* 0x0000000508347547 */ /* 0x000fea000b800000 */
[----:B------:R-:W-:-:S04]  /*1d80*/  UIADD3 UR11, UPT, UPT, UR13, -0x1, URZ ;  /* 0xffffffff0d0b7890 */ /* 0x000fc8000fffe0ff */
[----:B------:R-:W-:-:S09]  /*1d90*/  UISETP.GE.U32.AND UP0, UPT, UR11, 0x3, UPT ;  /* 0x000000030b00788c */ /* 0x000fd2000bf06070 */
[----:B------:R-:W-:Y:S05]  /*1da0*/  BRA.U !UP0, `(.L_x_58) ;  /* 0x0000000108787547 */ /* 0x000fea000b800000 */
[----:B------:R-:W0:Y:S01]  /*1db0*/  LDCU UR11, c[0x0][0x3c8] ;  /* 0x00007900ff0b77ac */ /* 0x000e220008000800 */
[----:B------:R-:W1:Y:S01]  /*1dc0*/  S2UR UR12, SR_CgaCtaId ;  /* 0x00000000000c79c3 */ /* 0x000e620000008800 */
[----:B------:R-:W-:Y:S01]  /*1dd0*/  ISETP.GE.AND P1, PT, R0, UR14, PT ;  /* 0x0000000e00007c0c */ /* 0x000fe2000bf26270 */
[----:B------:R-:W-:-:S05]  /*1de0*/  IMAD R25, R19, R10, R24 ;  /* 0x0000000a13197224 */ /* 0x000fca00078e0218 */
[----:B------:R-:W-:Y:S01]  /*1df0*/  LEA R25, R25, UR7, 0x3 ;  /* 0x0000000719197c11 */ /* 0x000fe2000f8e18ff */
[----:B0-----:R-:W-:Y:S01]  /*1e00*/  IMAD R21, R3, UR11, R24 ;  /* 0x0000000b03157c24 */ /* 0x001fe2000f8e0218 */
[----:B------:R-:W-:Y:S01]  /*1e10*/  UMOV UR11, 0x400 ;  /* 0x00000400000b7882 */ /* 0x000fe20000000000 */
[----:B------:R-:W-:Y:S02]  /*1e20*/  VIADD R24, R24, 0x4 ;  /* 0x0000000418187836 */ /* 0x000fe40000000000 */
[C---:B------:R-:W-:Y:S01]  /*1e30*/  VIADD R20, R21.reuse, 0x1 ;  /* 0x0000000115147836 */ /* 0x040fe20000000000 */
[C---:B------:R-:W-:Y:S01]  /*1e40*/  ISETP.GE.OR P5, PT, R21.reuse, UR20, P1 ;  /* 0x0000001415007c0c */ /* 0x040fe20008fa6670 */
[----:B-1----:R-:W-:Y:S01]  /*1e50*/  ULEA UR11, UR12, UR11, 0x18 ;  /* 0x0000000b0c0b7291 */ /* 0x002fe2000f8ec0ff */
[----:B------:R-:W-:Y:S02]  /*1e60*/  IADD3 R26, PT, PT, R18, R21, RZ ;  /* 0x00000015121a7210 */ /* 0x000fe40007ffe0ff */
[----:B------:R-:W-:Y:S01]  /*1e70*/  ISETP.GE.OR P4, PT, R20, UR20, P1 ;  /* 0x0000001414007c0c */ /* 0x000fe20008f86670 */
[----:B------:R-:W-:-:S02]  /*1e80*/  VIADD R20, R21, 0x2 ;  /* 0x0000000215147836 */ /* 0x000fc40000000000 */
[----:B------:R-:W-:Y:S01]  /*1e90*/  LEA R26, R26, UR11, 0x3 ;  /* 0x0000000b1a1a7c11 */ /* 0x000fe2000f8e18ff */
[----:B------:R-:W-:-:S05]  /*1ea0*/  VIADD R21, R21, 0x3 ;  /* 0x0000000315157836 */ /* 0x000fca0000000000 */
[----:B------:R-:W-:Y:S04]  /*1eb0*/  @!P5 LDS.64 R14, [R25] ;  /* 0x00000000190ed984 */ /* 0x000fe80000000a00 */
[----:B------:R-:W0:Y:S02]  /*1ec0*/  @!P5 LDS.64 R16, [R26] ;  /* 0x000000001a10d984 */ /* 0x000e240000000a00 */
[----:B0-----:R-:W-:Y:S01]  /*1ed0*/  @!P5 DFMA R12, R16, R14, R12 ;  /* 0x0000000e100cd22b */ /* 0x001fe2000000000c */
[----:B------:R-:W-:Y:S01]  /*1ee0*/  ISETP.GE.OR P5, PT, R20, UR20, P1 ;  /* 0x0000001414007c0c */ /* 0x000fe20008fa6670 */
[----:B------:R-:W-:Y:S01]  /*1ef0*/  @!P4 LDS.64 R16, [R26+0x8] ;  /* 0x000008001a10c984 */ /* 0x000fe20000000a00 */
[----:B------:R-:W-:-:S03]  /*1f00*/  ISETP.GE.OR P1, PT, R21, UR20, P1 ;  /* 0x0000001415007c0c */ /* 0x000fc60008f26670 */
[----:B------:R-:W0:Y:S08]  /*1f10*/  @!P4 LDS.64 R14, [R25+0x8] ;  /* 0x00000800190ec984 */ /* 0x000e300000000a00 */
[----:B------:R-:W-:Y:S04]  /*1f20*/  @!P5 LDS.64 R22, [R26+0x10] ;  /* 0x000010001a16d984 */ /* 0x000fe80000000a00 */
[----:B------:R-:W1:Y:S01]  /*1f30*/  @!P5 LDS.64 R20, [R25+0x10] ;  /* 0x000010001914d984 */ /* 0x000e620000000a00 */
[----:B0-----:R-:W-:-:S03]  /*1f40*/  @!P4 DFMA R12, R16, R14, R12 ;  /* 0x0000000e100cc22b */ /* 0x001fc6000000000c */
[----:B------:R-:W-:Y:S04]  /*1f50*/  @!P1 LDS.64 R16, [R26+0x18] ;  /* 0x000018001a109984 */ /* 0x000fe80000000a00 */
[----:B------:R-:W0:Y:S01]  /*1f60*/  @!P1 LDS.64 R14, [R25+0x18] ;  /* 0x00001800190e9984 */ /* 0x000e220000000a00 */
[----:B-1----:R-:W-:-:S08]  /*1f70*/  @!P5 DFMA R12, R22, R20, R12 ;  /* 0x00000014160cd22b */ /* 0x002fd0000000000c */
[----:B0-----:R-:W-:-:S11]  /*1f80*/  @!P1 DFMA R12, R16, R14, R12 ;  /* 0x0000000e100c922b */ /* 0x001fd6000000000c */
.L_x_58:
[----:B------:R-:W-:Y:S01]  /*1f90*/  LOP3.LUT P1, R14, R10, 0x3, RZ, 0xc0, !PT ;  /* 0x000000030a0e7812 */ /* 0x000fe2000782c0ff */
[----:B------:R-:W-:-:S12]  /*1fa0*/  BSSY.RECONVERGENT B1, `(.L_x_57) ;  /* 0x000002a000017945 */ /* 0x000fd80003800200 */
[----:B------:R-:W-:Y:S05]  /*1fb0*/  @!P1 BRA `(.L_x_59) ;  /* 0x0000000000a09947 */ /* 0x000fea0003800000 */
[----:B------:R-:W-:Y:S02]  /*1fc0*/  ISETP.NE.AND P1, PT, R14, 0x1, PT ;  /* 0x000000010e00780c */ /* 0x000fe40003f25270 */
[----:B------:R-:W-:-:S04]  /*1fd0*/  LOP3.LUT R15, R10, 0x1, RZ, 0xc0, !PT ;  /* 0x000000010a0f7812 */ /* 0x000fc800078ec0ff */
[----:B------:R-:W-:-:S07]  /*1fe0*/  ISETP.NE.U32.AND P4, PT, R15, 0x1, PT ;  /* 0x000000010f00780c */ /* 0x000fce0003f85070 */
[----:B------:R-:W-:Y:S06]  /*1ff0*/  @!P1 BRA `(.L_x_60) ;  /* 0x0000000000509947 */ /* 0x000fec0003800000 */
        /* <DEDUP_REMOVED lines=8> */
[----:B------:R-:W-:Y:S01]  /*2080*/  IMAD.IADD R14, R18, 0x1, R15 ;  /* 0x00000001120e7824 */ /* 0x000fe200078e020f */
[C---:B------:R-:W-:Y:S01]  /*2090*/  ISETP.GE.OR P5, PT, R15.reuse, UR20, P1 ;  /* 0x000000140f007c0c */ /* 0x040fe20008fa6670 */
[----:B-1----:R-:W-:Y:S01]  /*20a0*/  ULEA UR11, UR12, UR11, 0x18 ;  /* 0x0000000b0c0b7291 */ /* 0x002fe2000f8ec0ff */
[----:B------:R-:W-:-:S04]  /*20b0*/  IADD3 R17, PT, PT, R15, 0x1, RZ ;  /* 0x000000010f117810 */ /* 0x000fc80007ffe0ff */
[----:B------:R-:W-:Y:S02]  /*20c0*/  ISETP.GE.OR P1, PT, R17, UR20, P1 ;  /* 0x0000001411007c0c */ /* 0x000fe40008f26670 */
[----:B------:R-:W-:-:S05]  /*20d0*/  LEA R25, R14, UR11, 0x3 ;  /* 0x0000000b0e197c11 */ /* 0x000fca000f8e18ff */
[----:B------:R-:W-:Y:S04]  /*20e0*/  @!P5 LDS.64 R20, [R26] ;  /* 0x000000001a14d984 */ /* 0x000fe80000000a00 */
[----:B------:R-:W0:Y:S04]  /*20f0*/  @!P5 LDS.64 R22, [R25] ;  /* 0x000000001916d984 */ /* 0x000e280000000a00 */
[----:B------:R-:W-:Y:S04]  /*2100*/  @!P1 LDS.64 R16, [R25+0x8] ;  /* 0x0000080019109984 */ /* 0x000fe80000000a00 */
[----:B------:R-:W1:Y:S01]  /*2110*/  @!P1 LDS.64 R14, [R26+0x8] ;  /* 0x000008001a0e9984 */ /* 0x000e620000000a00 */
[----:B0-----:R-:W-:-:S08]  /*2120*/  @!P5 DFMA R12, R22, R20, R12 ;  /* 0x00000014160cd22b */ /* 0x001fd0000000000c */
[----:B-1----:R-:W-:-:S11]  /*2130*/  @!P1 DFMA R12, R16, R14, R12 ;  /* 0x0000000e100c922b */ /* 0x002fd6000000000c */
.L_x_60:
[----:B------:R-:W-:Y:S05]  /*2140*/  @P4 BRA `(.L_x_59) ;  /* 0x00000000003c4947 */ /* 0x000fea0003800000 */
[----:B------:R-:W0:Y:S02]  /*2150*/  LDCU UR11, c[0x0][0x3c8] ;  /* 0x00007900ff0b77ac */ /* 0x000e240008000800 */
[----:B0-----:R-:W-:-:S05]  /*2160*/  IMAD R15, R3, UR11, R24 ;  /* 0x0000000b030f7c24 */ /* 0x001fca000f8e0218 */
[----:B------:R-:W-:-:S04]  /*2170*/  ISETP.GE.AND P1, PT, R15, UR20, PT ;  /* 0x000000140f007c0c */ /* 0x000fc8000bf26270 */
[----:B------:R-:W-:-:S13]  /*2180*/  ISETP.GE.OR P1, PT, R0, UR14, P1 ;  /* 0x0000000e00007c0c */ /* 0x000fda0008f26670 */
[----:B------:R-:W-:Y:S05]  /*2190*/  @P1 BRA `(.L_x_59) ;  /* 0x0000000000281947 */ /* 0x000fea0003800000 */
[----:B------:R-:W0:Y:S01]  /*21a0*/  S2UR UR12, SR_CgaCtaId ;  /* 0x00000000000c79c3 */ /* 0x000e220000008800 */
[----:B------:R-:W-:Y:S01]  /*21b0*/  UMOV UR11, 0x400 ;  /* 0x00000400000b7882 */ /* 0x000fe20000000000 */
[----:B------:R-:W-:Y:S02]  /*21c0*/  IMAD.IADD R18, R18, 0x1, R15 ;  /* 0x0000000112127824 */ /* 0x000fe400078e020f */
[----:B------:R-:W-:-:S05]  /*21d0*/  IMAD R10, R19, R10, R24 ;  /* 0x0000000a130a7224 */ /* 0x000fca00078e0218 */
[----:B------:R-:W-:-:S05]  /*21e0*/  LEA R10, R10, UR7, 0x3 ;  /* 0x000000070a0a7c11 */ /* 0x000fca000f8e18ff */
[----:B------:R-:W-:Y:S01]  /*21f0*/  LDS.64 R16, [R10] ;  /* 0x000000000a107984 */ /* 0x000fe20000000a00 */
[----:B0-----:R-:W-:-:S06]  /*2200*/  ULEA UR11, UR12, UR11, 0x18 ;  /* 0x0000000b0c0b7291 */ /* 0x001fcc000f8ec0ff */
[----:B------:R-:W-:-:S06]  /*2210*/  LEA R14, R18, UR11, 0x3 ;  /* 0x0000000b120e7c11 */ /* 0x000fcc000f8e18ff */
[----:B------:R-:W0:Y:S02]  /*2220*/  LDS.64 R14, [R14] ;  /* 0x000000000e0e7984 */ /* 0x000e240000000a00 */
[----:B0-----:R-:W-:-:S11]  /*2230*/  DFMA R12, R14, R16, R12 ;  /* 0x000000100e0c722b */ /* 0x001fd6000000000c */
.L_x_59:
[----:B---34-:R-:W-:Y:S05]  /*2240*/  BSYNC.RECONVERGENT B1 ;  /* 0x0000000000017941 */ /* 0x018fea0003800200 */
.L_x_57:
[----:B------:R-:W-:Y:S05]  /*2250*/  @P2 BRA `(.L_x_61) ;  /* 0xfffffff400bc2947 */ /* 0x000fea000383ffff */
.L_x_54:
[----:B---34-:R-:W-:Y:S05]  /*2260*/  BSYNC.RECONVERGENT B0 ;  /* 0x0000000000007941 */ /* 0x018fea0003800200 */
.L_x_53:
[----:B------:R-:W3:Y:S01]  /*2270*/  LDCU UR11, c[0x0][0x3a4] ;  /* 0x00007480ff0b77ac */ /* 0x000ee20008000800 */
[----:B------:R-:W-:-:S04]  /*2280*/  UIADD3 UR4, UPT, UPT, UR4, 0x1, URZ ;  /* 0x0000000104047890 */ /* 0x000fc8000fffe0ff */
[----:B---3--:R-:W-:Y:S01]  /*2290*/  UISETP.NE.AND UP0, UPT, UR4, UR11, UPT ;  /* 0x0000000b0400728c */ /* 0x008fe2000bf05270 */
[----:B------:R-:W-:Y:S08]  /*22a0*/  BAR.SYNC.DEFER_BLOCKING 0x0 ;  /* 0x0000000000007b1d */ /* 0x000ff00000010000 */
[----:B------:R-:W-:Y:S05]  /*22b0*/  BRA.U UP0, `(.L_x_62) ;  /* 0xffffffe100c47547 */ /* 0x000fea000b83ffff */
.L_x_40:
[----:B------:R-:W-:Y:S05]  /*22c0*/  @P0 EXIT ;  /* 0x000000000000094d */ /* 0x000fea0003800000 */
[----:B------:R-:W3:Y:S01]  /*22d0*/  LDCU.64 UR6, c[0x0][0x390] ;  /* 0x00007200ff0677ac */ /* 0x000ee20008000a00 */
[----:B------:R-:W4:Y:S01]  /*22e0*/  LDC.64 R6, c[0x0][0x398] ;  /* 0x0000e600ff067b82 */ /* 0x000f220000000a00 */
[----:B------:R-:W5:Y:S01]  /*22f0*/  LDCU UR9, c[0x0][0x3b8] ;  /* 0x00007700ff0977ac */ /* 0x000f620008000800 */
[----:B---3--:R-:W-:-:S04]  /*2300*/  UISETP.NE.U32.AND UP0, UPT, UR6, URZ, UPT ;  /* 0x000000ff0600728c */ /* 0x008fc8000bf05070 */
[----:B------:R-:W-:-:S06]  /*2310*/  UISETP.NE.AND.EX UP0, UPT, UR7, URZ, UPT, UP0 ;  /* 0x000000ff0700728c */ /* 0x000fcc000bf05300 */
[----:B------:R-:W-:-:S05]  /*2320*/  PLOP3.LUT P0, PT, PT, PT, UP0, 0x80, 0x8 ;  /* 0x000000000008781c */ /* 0x000fca0003f0f008 */
[----:B------:R-:W3:Y:S02]  /*2330*/  @UP0 LDCU.64 UR6, c[0x0][0x390] ;  /* 0x00007200ff0607ac */ /* 0x000ee40008000a00 */
[----:B---3--:R-:W-:-:S06]  /*2340*/  @UP0 UIMAD.WIDE.U32 UR6, UR8, 0x8, UR6 ;  /* 0x00000008080608a5 */ /* 0x008fcc000f8e0006 */
[----:B------:R-:W-:Y:S01]  /*2350*/  IMAD.U32 R8, RZ, RZ, UR6 ;  /* 0x00000006ff087e24 */ /* 0x000fe2000f8e00ff */
[----:B------:R-:W-:-:S04]  /*2360*/  MOV R9, UR7 ;  /* 0x0000000700097c02 */ /* 0x000fc80008000f00 */
[----:B------:R-:W3:Y:S01]  /*2370*/  LDCU.64 UR6, c[0x0][0x3b0] ;  /* 0x00007600ff0677ac */ /* 0x000ee20008000a00 */
[----:B------:R-:W2:Y:S01]  /*2380*/  @P0 LDG.E.64 R2, desc[UR18][R8.64] ;  /* 0x0000001208020981 */ /* 0x000ea2000c1e1b00 */
[----:B------:R-:W-:Y:S02]  /*2390*/  PLOP3.LUT P0, PT, PT, PT, UP0, 0x80, 0x8 ;  /* 0x000000000008781c */ /* 0x000fe40003f0f008 */
[----:B------:R-:W-:Y:S01]  /*23a0*/  PLOP3.LUT P1, PT, PT, PT, UP0, 0x80, 0x8 ;  /* 0x000000000008781c */ /* 0x000fe20003f2f008 */
[----:B---3--:R-:W-:Y:S01]  /*23b0*/  UIMAD UR4, UR5, UR6, UR8 ;  /* 0x00000006050472a4 */ /* 0x008fe2000f8e0208 */
[----:B------:R-:W-:-:S05]  /*23c0*/  IMAD.U32 R11, RZ, RZ, UR7 ;  /* 0x00000007ff0b7e24 */ /* 0x000fca000f8e00ff */
[----:B------:R-:W-:-:S04]  /*23d0*/  IMAD R4, R11, UR4, R4 ;  /* 0x000000040b047c24 */ /* 0x000fc8000f8e0204 */
[----:B-----5:R-:W-:-:S04]  /*23e0*/  IMAD R5, R4, UR9, R5 ;  /* 0x0000000904057c24 */ /* 0x020fc8000f8e0205 */
[----:B----4-:R-:W-:Y:S01]  /*23f0*/  IMAD.WIDE R4, R5, 0x8, R6 ;  /* 0x0000000805047825 */ /* 0x010fe200078e0206 */
[----:B--2---:R-:W-:-:S10]  /*2400*/  @P0 DADD R2, R2, R12 ;  /* 0x0000000002020229 */ /* 0x004fd4000000000c */
[----:B------:R-:W-:Y:S02]  /*2410*/  @P1 IMAD.MOV.U32 R12, RZ, RZ, R2 ;  /* 0x000000ffff0c1224 */ /* 0x000fe400078e0002 */
[----:B------:R-:W-:-:S05]  /*2420*/  @P1 IMAD.MOV.U32 R13, RZ, RZ, R3 ;  /* 0x000000ffff0d1224 */ /* 0x000fca00078e0003 */
[----:B------:R-:W-:Y:S01]  /*2430*/  STG.E.64 desc[UR18][R4.64], R12 ;  /* 0x0000000c04007986 */ /* 0x000fe2000c101b12 */
[----:B------:R-:W-:Y:S05]  /*2440*/  EXIT ;  /* 0x000000000000794d */ /* 0x000fea0003800000 */
.L_x_63:
        /* <DEDUP_REMOVED lines=11> */
.L_x_128:


//--------------------- .text.depthwise_separable_conv2d_fused --------------------------
	.section	.text.depthwise_separable_conv2d_fused,"ax",@progbits
	.align	128
        .global         depthwise_separable_conv2d_fused
        .type           depthwise_separable_conv2d_fused,@function
        .size           depthwise_separable_conv2d_fused,(.L_x_129 - depthwise_separable_conv2d_fused)
        .other          depthwise_separable_conv2d_fused,@"STO_CUDA_ENTRY STV_DEFAULT"
depthwise_separable_conv2d_fused:
.text.depthwise_separable_conv2d_fused:
[----:B------:R-:W-:Y:S08]  /*0000*/  LDC R1, c[0x0][0x37c] ;  /* 0x0000df00ff017b82 */ /* 0x000ff00000000800 */
[----:B------:R-:W0:Y:S01]  /*0010*/  LDC R9, c[0x0][0x3cc] ;  /* 0x0000f300ff097b82 */ /* 0x000e220000000800 */
[----:B------:R-:W1:Y:S01]  /*0020*/  LDCU UR5, c[0x0][0x3c0] ;  /* 0x00007800ff0577ac */ /* 0x000e620008000800 */
[----:B------:R-:W2:Y:S01]  /*0030*/  S2R R19, SR_TID.Y ;  /* 0x0000000000137919 */ /* 0x000ea20000002200 */
[----:B------:R-:W1:Y:S05]  /*0040*/  LDCU UR12, c[0x0][0x3c8] ;  /* 0x00007900ff0c77ac */ /* 0x000e6a0008000800 */
[----:B------:R-:W3:Y:S01]  /*0050*/  LDC R11, c[0x0][0x3d0] ;  /* 0x0000f400ff0b7b82 */ /* 0x000ee20000000800 */
[----:B------:R-:W4:Y:S01]  /*0060*/  LDCU UR4, c[0x0][0x3bc] ;  /* 0x00007780ff0477ac */ /* 0x000f220008000800 */
[----:B------:R-:W4:Y:S06]  /*0070*/  LDCU UR11, c[0x0][0x3c4] ;  /* 0x00007880ff0b77ac */ /* 0x000f2c0008000800 */
[----:B------:R-:W5:Y:S01]  /*0080*/  LDC R0, c[0x0][0x3b8] ;  /* 0x0000ee00ff007b82 */ /* 0x000f620000000800 */
[----:B-1----:R-:W-:Y:S01]  /*0090*/  UIADD3 UR5, UPT, UPT, UR5, -UR12, URZ ;  /* 0x8000000c05057290 */ /* 0x002fe2000fffe0ff */
[----:B0-----:R-:W-:-:S06]  /*00a0*/  IABS R5, R9 ;  /* 0x0000000900057213 */ /* 0x001fcc0000000000 */
[----:B------:R-:W0:Y:S01]  /*00b0*/  LDC R8, c[0x0][0x3d8] ;  /* 0x0000f600ff087b82 */ /* 0x000e220000000800 */
[----:B------:R-:W1:Y:S01]  /*00c0*/  I2F.RP R2, R5 ;  /* 0x0000000500027306 */ /* 0x000e620000209400 */
[----:B----4-:R-:W-:Y:S01]  /*00d0*/  UIADD3 UR4, UPT, UPT, UR4, -UR11, URZ ;  /* 0x8000000b04047290 */ /* 0x010fe2000fffe0ff */
[----:B---3--:R-:W-:-:S05]  /*00e0*/  IABS R4, R11 ;  /* 0x0000000b00047213 */ /* 0x008fca0000000000 */
[----:B------:R-:W3:Y:S01]  /*00f0*/  LDC R10, c[0x0][0x3d4] ;  /* 0x0000f500ff0a7b82 */ /* 0x000ee20000000800 */
[----:B------:R-:W4:Y:S07]  /*0100*/  I2F.RP R3, R4 ;  /* 0x0000000400037306 */ /* 0x000f2e0000209400 */
[----:B------:R-:W2:Y:S01]  /*0110*/  S2UR UR6, SR_CTAID.Z ;  /* 0x00000000000679c3 */ /* 0x000ea20000002700 */
[----:B-----5:R-:W5:Y:S08]  /*0120*/  I2F.U32.RP R14, R0 ;  /* 0x00000000000e7306 */ /* 0x020f700000209000 */
[----:B-1----:R-:W1:Y:S08]  /*0130*/  MUFU.RCP R2, R2 ;  /* 0x0000000200027308 */ /* 0x002e700000001000 */
[----:B----4-:R-:W4:Y:S08]  /*0140*/  MUFU.RCP R3, R3 ;  /* 0x0000000300037308 */ /* 0x010f300000001000 */
[----:B-----5:R-:W5:Y:S01]  /*0150*/  MUFU.RCP R14, R14 ;  /* 0x0000000e000e7308 */ /* 0x020f620000001000 */
[----:B-1----:R-:W-:-:S07]  /*0160*/  IADD3 R6, PT, PT, R2, 0xffffffe, RZ ;  /* 0x0ffffffe02067810 */ /* 0x002fce0007ffe0ff */
[----:B------:R1:W2:Y:S01]  /*0170*/  F2I.FTZ.U32.TRUNC.NTZ R7, R6 ;  /* 0x0000000600077305 */ /* 0x0002a2000021f000 */
[----:B----4-:R-:W-:-:S07]  /*0180*/  VIADD R12, R3, 0xffffffe ;  /* 0x0ffffffe030c7836 */ /* 0x010fce0000000000 */
[----:B------:R-:W4:Y:S01]  /*0190*/  F2I.FTZ.U32.TRUNC.NTZ R13, R12 ;  /* 0x0000000c000d7305 */ /* 0x000f22000021f000 */
[----:B-----5:R-:W-:Y:S01]  /*01a0*/  IADD3 R2, PT, PT, R14, 0xffffffe, RZ ;  /* 0x0ffffffe0e027810 */ /* 0x020fe20007ffe0ff */
[----:B-1----:R-:W-:Y:S02]  /*01b0*/  IMAD.MOV.U32 R6, RZ, RZ, RZ ;  /* 0x000000ffff067224 */ /* 0x002fe400078e00ff */
[----:B--2---:R-:W-:-:S04]  /*01c0*/  IMAD.MOV R14, RZ, RZ, -R7 ;  /* 0x000000ffff0e7224 */ /* 0x004fc800078e0a07 */
[----:B------:R1:W2:Y:S01]  /*01d0*/  F2I.FTZ.U32.TRUNC.NTZ R3, R2 ;  /* 0x0000000200037305 */ /* 0x0002a2000021f000 */
[----:B------:R-:W-:Y:S01]  /*01e0*/  IMAD R15, R14, R5, RZ ;  /* 0x000000050e0f7224 */ /* 0x000fe200078e02ff */
[----:B---3--:R-:W-:Y:S01]  /*01f0*/  LEA R14, R10, UR4, 0x1 ;  /* 0x000000040a0e7c11 */ /* 0x008fe2000f8e08ff */
[----:B------:R-:W-:Y:S01]  /*0200*/  S2UR UR4, SR_CTAID.X ;  /* 0x00000000000479c3 */ /* 0x000fe20000002500 */
[----:B----4-:R-:W-:Y:S01]  /*0210*/  IADD3 R17, PT, PT, RZ, -R13, RZ ;  /* 0x8000000dff117210 */ /* 0x010fe20007ffe0ff */
[----:B------:R-:W-:Y:S01]  /*0220*/  IMAD.HI.U32 R7, R7, R15, R6 ;  /* 0x0000000f07077227 */ /* 0x000fe200078e0006 */
[----:B0-----:R-:W-:Y:S02]  /*0230*/  LEA R6, R8, UR5, 0x1 ;  /* 0x0000000508067c11 */ /* 0x001fe4000f8e08ff */
[----:B------:R-:W-:Y:S01]  /*0240*/  IABS R16, R14 ;  /* 0x0000000e00107213 */ /* 0x000fe20000000000 */
[----:B------:R-:W-:Y:S01]  /*0250*/  IMAD R15, R17, R4, RZ ;  /* 0x00000004110f7224 */ /* 0x000fe200078e02ff */
[----:B-1----:R-:W-:Y:S01]  /*0260*/  IABS R2, R6 ;  /* 0x0000000600027213 */ /* 0x002fe20000000000 */
[----:B------:R-:W0:Y:S01]  /*0270*/  S2UR UR5, SR_CTAID.Y ;  /* 0x00000000000579c3 */ /* 0x000e220000002600 */
[----:B--2---:R-:W-:Y:S01]  /*0280*/  IADD3 R12, PT, PT, RZ, -R3, RZ ;  /* 0x80000003ff0c7210 */ /* 0x004fe20007ffe0ff */
[----:B------:R-:W-:Y:S01]  /*0290*/  IMAD.HI.U32 R7, R7, R16, RZ ;  /* 0x0000001007077227 */ /* 0x000fe200078e00ff */
[----:B------:R-:W-:-:S02]  /*02a0*/  LOP3.LUT R14, R14, R9, RZ, 0x3c, !PT ;  /* 0x000000090e0e7212 */ /* 0x000fc400078e3cff */
[----:B------:R-:W-:Y:S01]  /*02b0*/  LOP3.LUT R6, R6, R11, RZ, 0x3c, !PT ;  /* 0x0000000b06067212 */ /* 0x000fe200078e3cff */
[----:B------:R-:W-:Y:S02]  /*02c0*/  IMAD.MOV.U32 R17, RZ, RZ, R12 ;  /* 0x000000ffff117224 */ /* 0x000fe400078e000c */
[----:B------:R-:W-:Y:S01]  /*02d0*/  HFMA2 R12, -RZ, RZ, 0, 0 ;  /* 0x00000000ff0c7431 */ /* 0x000fe200000001ff */
[----:B------:R-:W-:-:S04]  /*02e0*/  ISETP.GE.AND P2, PT, R14, RZ, PT ;  /* 0x000000ff0e00720c */ /* 0x000fc80003f46270 */
[----:B------:R-:W-:-:S04]  /*02f0*/  IMAD.HI.U32 R12, R13, R15, R12 ;  /* 0x0000000f0d0c7227 */ /* 0x000fc800078e000c */
[----:B------:R-:W-:Y:S01]  /*0300*/  IMAD.MOV.U32 R15, RZ, RZ, R2 ;  /* 0x000000ffff0f7224 */ /* 0x000fe200078e0002 */
[----:B------:R-:W-:Y:S01]  /*0310*/  MOV R2, RZ ;  /* 0x000000ff00027202 */ /* 0x000fe20000000f00 */
[----:B------:R-:W-:Y:S02]  /*0320*/  IMAD R13, R17, R0, RZ ;  /* 0x00000000110d7224 */ /* 0x000fe400078e02ff */
[----:B------:R-:W1:Y:S02]  /*0330*/  S2R R17, SR_TID.X ;  /* 0x0000000000117919 */ /* 0x000e640000002100 */
[----:B------:R-:W-:-:S04]  /*0340*/  IMAD.HI.U32 R2, R3, R13, R2 ;  /* 0x0000000d03027227 */ /* 0x000fc800078e0002 */
[----:B------:R-:W-:-:S04]  /*0350*/  IMAD.HI.U32 R13, R12, R15, RZ ;  /* 0x0000000f0c0d7227 */ /* 0x000fc800078e00ff */
[----:B------:R-:W-:Y:S01]  /*0360*/  IMAD.MOV R12, RZ, RZ, -R7 ;  /* 0x000000ffff0c7224 */ /* 0x000fe200078e0a07 */
[----:B------:R-:W-:Y:S01]  /*0370*/  IADD3 R3, PT, PT, -R13, RZ, RZ ;  /* 0x000000ff0d037210 */ /* 0x000fe20007ffe1ff */
[----:B------:R-:W-:-:S04]  /*0380*/  IMAD.HI.U32 R2, R2, UR6, RZ ;  /* 0x0000000602027c27 */ /* 0x000fc8000f8e00ff */
[C---:B------:R-:W-:Y:S02]  /*0390*/  IMAD R12, R5.reuse, R12, R16 ;  /* 0x0000000c050c7224 */ /* 0x040fe400078e0210 */
[C---:B------:R-:W-:Y:S01]  /*03a0*/  IMAD R3, R4.reuse, R3, R15 ;  /* 0x0000000304037224 */ /* 0x040fe200078e020f */
[----:B------:R-:W1:Y:S01]  /*03b0*/  LDC R16, c[0x0][0x360] ;  /* 0x0000d800ff107b82 */ /* 0x000e620000000800 */
[----:B------:R-:W-:Y:S01]  /*03c0*/  IMAD.MOV R15, RZ, RZ, -R2 ;  /* 0x000000ffff0f7224 */ /* 0x000fe200078e0a02 */
[----:B------:R-:W-:Y:S02]  /*03d0*/  ISETP.GT.U32.AND P4, PT, R5, R12, PT ;  /* 0x0000000c0500720c */ /* 0x000fe40003f84070 */
[----:B------:R-:W-:Y:S01]  /*03e0*/  ISETP.GT.U32.AND P5, PT, R4, R3, PT ;  /* 0x000000030400720c */ /* 0x000fe20003fa4070 */
[----:B------:R-:W-:-:S03]  /*03f0*/  IMAD R15, R0, R15, UR6 ;  /* 0x00000006000f7e24 */ /* 0x000fc6000f8e020f */
[----:B------:R-:W0:Y:S02]  /*0400*/  LDC R18, c[0x0][0x364] ;  /* 0x0000d900ff127b82 */ /* 0x000e240000000800 */
[----:B------:R-:W-:-:S05]  /*0410*/  ISETP.GE.U32.AND P0, PT, R15, R0, PT ;  /* 0x000000000f00720c */ /* 0x000fca0003f06070 */
[-C--:B------:R-:W-:Y:S01]  /*0420*/  @!P4 IADD3 R12, PT, PT, R12, -R5.reuse, RZ ;  /* 0x800000050c0cc210 */ /* 0x080fe20007ffe0ff */
[----:B------:R-:W-:Y:S01]  /*0430*/  @!P4 VIADD R7, R7, 0x1 ;  /* 0x000000010707c836 */ /* 0x000fe20000000000 */
[----:B------:R-:W-:Y:S01]  /*0440*/  ISETP.NE.U32.AND P4, PT, R0, RZ, PT ;  /* 0x000000ff0000720c */ /* 0x000fe20003f85070 */
[----:B------:R-:W-:Y:S01]  /*0450*/  @!P5 IMAD.IADD R3, R3, 0x1, -R4 ;  /* 0x000000010303d824 */ /* 0x000fe200078e0a04 */
[----:B------:R-:W-:Y:S02]  /*0460*/  ISETP.GE.U32.AND P6, PT, R12, R5, PT ;  /* 0x000000050c00720c */ /* 0x000fe40003fc6070 */
[----:B------:R-:W-:Y:S02]  /*0470*/  @!P5 IADD3 R13, PT, PT, R13, 0x1, RZ ;  /* 0x000000010d0dd810 */ /* 0x000fe40007ffe0ff */
[----:B------:R-:W-:Y:S01]  /*0480*/  ISETP.GE.U32.AND P1, PT, R3, R4, PT ;  /* 0x000000040300720c */ /* 0x000fe20003f26070 */
[----:B------:R-:W-:Y:S01]  /*0490*/  @P0 VIADD R2, R2, 0x1 ;  /* 0x0000000102020836 */ /* 0x000fe20000000000 */
[----:B------:R-:W-:-:S02]  /*04a0*/  @P0 IADD3 R15, PT, PT, R15, -R0, RZ ;  /* 0x800000000f0f0210 */ /* 0x000fc40007ffe0ff */
[----:B------:R-:W-:Y:S02]  /*04b0*/  ISETP.NE.AND P5, PT, R9, RZ, PT ;  /* 0x000000ff0900720c */ /* 0x000fe40003fa5270 */
[----:B------:R-:W-:-:S03]  /*04c0*/  ISETP.GE.U32.AND P3, PT, R15, R0, PT ;  /* 0x000000000f00720c */ /* 0x000fc60003f66070 */
[----:B------:R-:W-:Y:S01]  /*04d0*/  @P6 VIADD R7, R7, 0x1 ;  /* 0x0000000107076836 */ /* 0x000fe20000000000 */
[----:B------:R-:W-:Y:S01]  /*04e0*/  ISETP.GE.AND P6, PT, R6, RZ, PT ;  /* 0x000000ff0600720c */ /* 0x000fe20003fc6270 */
[----:B0-----:R-:W-:Y:S01]  /*04f0*/  IMAD R4, R18, UR5, R19 ;  /* 0x0000000512047c24 */ /* 0x001fe2000f8e0213 */
[----:B------:R-:W0:Y:S01]  /*0500*/  LDCU UR5, c[0x0][0x3b0] ;  /* 0x00007600ff0577ac */ /* 0x000e220008000800 */
[----:B------:R-:W-:Y:S01]  /*0510*/  @P1 IADD3 R13, PT, PT, R13, 0x1, RZ ;  /* 0x000000010d0d1810 */ /* 0x000fe20007ffe0ff */
[----:B-1----:R-:W-:Y:S01]  /*0520*/  IMAD R6, R16, UR4, R17 ;  /* 0x0000000410067c24 */ /* 0x002fe2000f8e0211 */
[----:B------:R-:W-:Y:S02]  /*0530*/  ISETP.NE.AND P1, PT, R11, RZ, PT ;  /* 0x000000ff0b00720c */ /* 0x000fe40003f25270 */
[----:B------:R-:W-:Y:S02]  /*0540*/  MOV R3, R7 ;  /* 0x0000000700037202 */ /* 0x000fe40000000f00 */
[----:B------:R-:W-:Y:S01]  /*0550*/  @P3 VIADD R2, R2, 0x1 ;  /* 0x0000000102023836 */ /* 0x000fe20000000000 */
[----:B------:R-:W-:-:S02]  /*0560*/  @!P4 LOP3.LUT R2, RZ, R0, RZ, 0x33, !PT ;  /* 0x00000000ff02c212 */ /* 0x000fc400078e33ff */
[----:B------:R-:W-:Y:S01]  /*0570*/  MOV R5, R13 ;  /* 0x0000000d00057202 */ /* 0x000fe20000000f00 */
[----:B------:R-:W-:Y:S01]  /*0580*/  @!P2 IMAD.MOV R3, RZ, RZ, -R3 ;  /* 0x000000ffff03a224 */ /* 0x000fe200078e0a03 */
[----:B------:R-:W-:Y:S01]  /*0590*/  @!P5 LOP3.LUT R3, RZ, R9, RZ, 0x33, !PT ;  /* 0x00000009ff03d212 */ /* 0x000fe200078e33ff */
[----:B------:R-:W-:Y:S01]  /*05a0*/  IMAD.MOV R7, RZ, RZ, -R2 ;  /* 0x000000ffff077224 */ /* 0x000fe200078e0a02 */
[----:B------:R-:W-:Y:S02]  /*05b0*/  @!P6 IADD3 R5, PT, PT, -R5, RZ, RZ ;  /* 0x000000ff0505e210 */ /* 0x000fe40007ffe1ff */
[----:B------:R-:W-:Y:S01]  /*05c0*/  @!P1 LOP3.LUT R5, RZ, R11, RZ, 0x33, !PT ;  /* 0x0000000bff059212 */ /* 0x000fe200078e33ff */
[----:B------:R-:W-:Y:S01]  /*05d0*/  IMAD R7, R0, R7, UR6 ;  /* 0x0000000600077e24 */ /* 0x000fe2000f8e0207 */
[----:B------:R-:W-:-:S04]  /*05e0*/  ISETP.GT.AND P0, PT, R4, R3, PT ;  /* 0x000000030400720c */ /* 0x000fc80003f04270 */
[----:B------:R-:W-:-:S04]  /*05f0*/  ISETP.GT.OR P0, PT, R6, R5, P0 ;  /* 0x000000050600720c */ /* 0x000fc80000704670 */
[----:B------:R-:W-:-:S04]  /*0600*/  ISETP.GE.OR P0, PT, R7, R0, P0 ;  /* 0x000000000700720c */ /* 0x000fc80000706670 */
[----:B0-----:R-:W-:-:S13]  /*0610*/  ISETP.GE.OR P0, PT, R2, UR5, P0 ;  /* 0x0000000502007c0c */ /* 0x001fda0008706670 */
[----:B------:R-:W-:Y:S05]  /*0620*/  @P0 EXIT ;  /* 0x000000000000094d */ /* 0x000fea0003800000 */
[----:B------:R-:W0:Y:S01]  /*0630*/  LDC R18, c[0x0][0x3b4] ;  /* 0x0000ed00ff127b82 */ /* 0x000e220000000800 */
[----:B------:R-:W1:Y:S01]  /*0640*/  LDCU.64 UR8, c[0x0][0x358] ;  /* 0x00006b00ff0877ac */ /* 0x000e620008000a00 */
[----:B------:R-:W-:Y:S01]  /*0650*/  IMAD R8, R6, R11, -R8 ;  /* 0x0000000b06087224 */ /* 0x000fe200078e0a08 */
[----:B------:R-:W-:Y:S01]  /*0660*/  MOV R0, RZ ;  /* 0x000000ff00007202 */ /* 0x000fe20000000f00 */
[----:B------:R-:W-:Y:S01]  /*0670*/  IMAD R9, R4, R9, -R10 ;  /* 0x0000000904097224 */ /* 0x000fe200078e0a0a */
[----:B0-----:R-:W-:-:S13]  /*0680*/  ISETP.GE.AND P0, PT, R18, 0x1, PT ;  /* 0x000000011200780c */ /* 0x001fda0003f06270 */
[----:B-1----:R-:W-:Y:S05]  /*0690*/  @!P0 BRA `(.L_x_64) ;  /* 0x0000003400088947 */ /* 0x002fea0003800000 */
[----:B------:R-:W-:-:S09]  /*06a0*/  UISETP.GE.AND UP0, UPT, UR11, 0x1, UPT ;  /* 0x000000010b00788c */ /* 0x000fd2000bf06270 */
[----:B------:R-:W-:Y:S05]  /*06b0*/  BRA.U !UP0, `(.L_x_65) ;  /* 0x00000025084c7547 */ /* 0x000fea000b800000 */
[----:B------:R-:W-:-:S09]  /*06c0*/  UISETP.GE.AND UP0, UPT, UR12, 0x1, UPT ;  /* 0x000000010c00788c */ /* 0x000fd2000bf06270 */
[----:B------:R-:W-:Y:S05]  /*06d0*/  BRA.U !UP0, `(.L_x_66) ;  /* 0x0000001908207547 */ /* 0x000fea000b800000 */
[----:B------:R-:W0:Y:S02]  /*06e0*/  LDCU.64 UR4, c[0x0][0x398] ;  /* 0x00007300ff0477ac */ /* 0x000e240008000a00 */
[----:B0-----:R-:W-:-:S04]  /*06f0*/  UISETP.NE.U32.AND UP0, UPT, UR4, URZ, UPT ;  /* 0x000000ff0400728c */ /* 0x001fc8000bf05070 */
[----:B------:R-:W-:-:S09]  /*0700*/  UISETP.NE.AND.EX UP0, UPT, UR5, URZ, UPT, UP0 ;  /* 0x000000ff0500728c */ /* 0x000fd2000bf05300 */
[----:B------:R-:W-:Y:S05]  /*0710*/  BRA.U UP0, `(.L_x_67) ;  /* 0x0000000d00007547 */ /* 0x000fea000b800000 */
[----:B------:R-:W-:Y:S01]  /*0720*/  IMAD.MOV.U32 R0, RZ, RZ, RZ ;  /* 0x000000ffff007224 */ /* 0x000fe200078e00ff */
[----:B------:R-:W-:Y:S02]  /*0730*/  ULOP3.LUT UR7, UR12, 0x3, URZ, 0xc0, !UPT ;  /* 0x000000030c077892 */ /* 0x000fe4000f8ec0ff */
[----:B------:R-:W-:Y:S01]  /*0740*/  ULOP3.LUT UR10, UR12, 0x7ffffff8, URZ, 0xc0, !UPT ;  /* 0x7ffffff80c0a7892 */ /* 0x000fe2000f8ec0ff */
[----:B------:R-:W-:-:S11]  /*0750*/  UMOV UR4, URZ ;  /* 0x000000ff00047c82 */ /* 0x000fd60008000000 */
.L_x_75:
[----:B------:R-:W0:Y:S01]  /*0760*/  LDC R13, c[0x0][0x3b4] ;  /* 0x0000ed00ff0d7b82 */ /* 0x000e220000000800 */
[----:B------:R-:W-:Y:S01]  /*0770*/  HFMA2 R11, -RZ, RZ, 0, 0 ;  /* 0x00000000ff0b7431 */ /* 0x000fe200000001ff */
[----:B------:R-:W-:Y:S01]  /*0780*/  UMOV UR5, URZ ;  /* 0x000000ff00057c82 */ /* 0x000fe20008000000 */
[----:B0-----:R-:W-:-:S07]  /*0790*/  IMAD R10, R2, R13, UR4 ;  /* 0x00000004020a7e24 */ /* 0x001fce000f8e020d */
.L_x_74:
[----:B------:R-:W0:Y:S01]  /*07a0*/  LDCU UR15, c[0x0][0x3c8] ;  /* 0x00007900ff0f77ac */ /* 0x000e220008000800 */
[----:B------:R-:W-:Y:S02]  /*07b0*/  VIADD R13, R9, UR5 ;  /* 0x00000005090d7c36 */ /* 0x000fe40008000000 */
[----:B------:R-:W-:Y:S01]  /*07c0*/  IMAD.MOV.U32 R19, RZ, RZ, RZ ;  /* 0x000000ffff137224 */ /* 0x000fe200078e00ff */
[----:B------:R-:W1:Y:S01]  /*07d0*/  LDCU UR6, c[0x0][0x3bc] ;  /* 0x00007780ff0677ac */ /* 0x000e620008000800 */
[----:B------:R-:W2:Y:S01]  /*07e0*/  LDCU UR14, c[0x0][0x3c4] ;  /* 0x00007880ff0e77ac */ /* 0x000ea20008000800 */
[----:B0-----:R-:W-:-:S04]  /*07f0*/  MOV R12, UR15 ;  /* 0x0000000f000c7c02 */ /* 0x001fc80008000f00 */
[----:B------:R-:W-:Y:S02]  /*0800*/  ISETP.GE.U32.AND P1, PT, R12, 0x8, PT ;  /* 0x000000080c00780c */ /* 0x000fe40003f26070 */
[C---:B-1----:R-:W-:Y:S01]  /*0810*/  ISETP.GE.AND P0, PT, R13.reuse, UR6, PT ;  /* 0x000000060d007c0c */ /* 0x042fe2000bf06270 */
[----:B--2---:R-:W-:Y:S02]  /*0820*/  UIMAD UR13, UR4, UR14, UR5 ;  /* 0x0000000e040d72a4 */ /* 0x004fe4000f8e0205 */
[----:B------:R-:W-:Y:S01]  /*0830*/  UIADD3 UR5, UPT, UPT, UR5, 0x1, URZ ;  /* 0x0000000105057890 */ /* 0x000fe2000fffe0ff */
[----:B------:R-:W-:Y:S01]  /*0840*/  ISETP.GT.AND P0, PT, R13, -0x1, !P0 ;  /* 0xffffffff0d00780c */ /* 0x000fe20004704270 */
[----:B------:R-:W-:Y:S02]  /*0850*/  IMAD R13, R10, UR6, R13 ;  /* 0x000000060a0d7c24 */ /* 0x000fe4000f8e020d */
[----:B------:R-:W-:-:S04]  /*0860*/  UISETP.NE.AND UP0, UPT, UR5, UR14, UPT ;  /* 0x0000000e0500728c */ /* 0x000fc8000bf05270 */
[----:B------:R-:W-:Y:S07]  /*0870*/  @!P1 BRA `(.L_x_68) ;  /* 0x0000000400149947 */ /* 0x000fee0003800000 */
[----:B------:R-:W-:Y:S01]  /*0880*/  HFMA2 R19, -RZ, RZ, 0, 0 ;  /* 0x00000000ff137431 */ /* 0x000fe200000001ff */
[----:B------:R-:W0:Y:S06]  /*0890*/  LDCU UR6, c[0x0][0x3c0] ;  /* 0x00007800ff0677ac */ /* 0x000e2c0008000800 */
.L_x_69:
[----:B------:R-:W1:Y:S01]  /*08a0*/  LDC R12, c[0x0][0x3c8] ;  /* 0x0000f200ff0c7b82 */ /* 0x000e620000000800 */
[----:B------:R-:W-:-:S04]  /*08b0*/  IMAD.IADD R18, R8, 0x1, R19 ;  /* 0x0000000108127824 */ /* 0x000fc800078e0213 */
[----:B0-----:R-:W-:Y:S01]  /*08c0*/  IMAD R21, R13, UR6, R18 ;  /* 0x000000060d157c24 */ /* 0x001fe2000f8e0212 */
[C---:B------:R-:W-:Y:S02]  /*08d0*/  ISETP.GE.AND P1, PT, R18.reuse, UR6, PT ;  /* 0x0000000612007c0c */ /* 0x040fe4000bf26270 */
[----:B------:R-:W0:Y:S02]  /*08e0*/  LDC.64 R16, c[0x0][0x380] ;  /* 0x0000e000ff107b82 */ /* 0x000e240000000a00 */
[----:B------:R-:W-:-:S04]  /*08f0*/  ISETP.GT.AND P1, PT, R18, -0x1, !P1 ;  /* 0xffffffff1200780c */ /* 0x000fc80004f24270 */
[----:B------:R-:W-:Y:S02]  /*0900*/  PLOP3.LUT P1, PT, P0, P1, PT, 0x80, 0x8 ;  /* 0x000000000008781c */ /* 0x000fe40000723070 */
[----:B------:R-:W2:Y:S01]  /*0910*/  LDC.64 R14, c[0x0][0x388] ;  /* 0x0000e200ff0e7b82 */ /* 0x000ea20000000a00 */
[----:B-1----:R-:W-:Y:S02]  /*0920*/  IMAD R23, R12, UR13, R19 ;  /* 0x0000000d0c177c24 */ /* 0x002fe4000f8e0213 */
[----:B0-----:R-:W-:-:S08]  /*0930*/  IMAD.WIDE R16, R21, 0x4, R16 ;  /* 0x0000000415107825 */ /* 0x001fd000078e0210 */
[----:B------:R-:W3:Y:S01]  /*0940*/  @P1 LDG.E R26, desc[UR8][R16.64] ;  /* 0x00000008101a1981 */ /* 0x000ee2000c1e1900 */
[----:B--2---:R-:W-:-:S05]  /*0950*/  IMAD.WIDE R14, R23, 0x4, R14 ;  /* 0x00000004170e7825 */ /* 0x004fca00078e020e */
[----:B------:R-:W3:Y:S01]  /*0960*/  @P1 LDG.E R23, desc[UR8][R14.64] ;  /* 0x000000080e171981 */ /* 0x000ee2000c1e1900 */
[----:B------:R-:W-:-:S04]  /*0970*/  IADD3 R20, PT, PT, R18, 0x1, RZ ;  /* 0x0000000112147810 */ /* 0x000fc80007ffe0ff */
[----:B------:R-:W-:-:S04]  /*0980*/  ISETP.GE.AND P3, PT, R20, UR6, PT ;  /* 0x0000000614007c0c */ /* 0x000fc8000bf66270 */
[----:B------:R-:W-:-:S04]  /*0990*/  ISETP.GT.AND P3, PT, R20, -0x1, !P3 ;  /* 0xffffffff1400780c */ /* 0x000fc80005f64270 */
[----:B------:R-:W-:Y:S01]  /*09a0*/  PLOP3.LUT P3, PT, P0, P3, PT, 0x80, 0x8 ;  /* 0x000000000008781c */ /* 0x000fe20000767070 */
[C---:B------:R-:W-:Y:S01]  /*09b0*/  VIADD R20, R18.reuse, 0x2 ;  /* 0x0000000212147836 */ /* 0x040fe20000000000 */
[----:B------:R-:W-:-:S04]  /*09c0*/  IADD3 R22, PT, PT, R18, 0x3, RZ ;  /* 0x0000000312167810 */ /* 0x000fc80007ffe0ff */
[----:B------:R-:W-:-:S07]  /*09d0*/  ISETP.GE.AND P2, PT, R20, UR6, PT ;  /* 0x0000000614007c0c */ /* 0x000fce000bf46270 */
[----:B------:R-:W2:Y:S04]  /*09e0*/  @P3 LDG.E R24, desc[UR8][R16.64+0x4] ;  /* 0x0000040810183981 */ /* 0x000ea8000c1e1900 */
[----:B------:R-:W2:Y:S01]  /*09f0*/  @P3 LDG.E R21, desc[UR8][R14.64+0x4] ;  /* 0x000004080e153981 */ /* 0x000ea2000c1e1900 */
[----:B------:R-:W-:Y:S02]  /*0a00*/  ISETP.GT.AND P2, PT, R20, -0x1, !P2 ;  /* 0xffffffff1400780c */ /* 0x000fe40005744270 */
[C---:B------:R-:W-:Y:S02]  /*0a10*/  ISETP.GE.AND P4, PT, R22.reuse, UR6, PT ;  /* 0x0000000616007c0c */ /* 0x040fe4000bf86270 */
[----:B------:R-:W-:Y:S02]  /*0a20*/  PLOP3.LUT P2, PT, P0, P2, PT, 0x80, 0x8 ;  /* 0x000000000008781c */ /* 0x000fe40000745070 */
[----:B------:R-:W-:-:S04]  /*0a30*/  ISETP.GT.AND P4, PT, R22, -0x1, !P4 ;  /* 0xffffffff1600780c */ /* 0x000fc80006784270 */
[----:B------:R-:W-:-:S07]  /*0a40*/  PLOP3.LUT P4, PT, P0, P4, PT, 0x80, 0x8 ;  /* 0x000000000008781c */ /* 0x000fce0000789070 */
[----:B------:R-:W4:Y:S04]  /*0a50*/  @P2 LDG.E R22, desc[UR8][R16.64+0x8] ;  /* 0x0000080810162981 */ /* 0x000f28000c1e1900 */
[----:B------:R-:W4:Y:S04]  /*0a60*/  @P2 LDG.E R20, desc[UR8][R14.64+0x8] ;  /* 0x000008080e142981 */ /* 0x000f28000c1e1900 */
[----:B------:R-:W5:Y:S01]  /*0a70*/  @P4 LDG.E R28, desc[UR8][R16.64+0xc] ;  /* 0x00000c08101c4981 */ /* 0x000f62000c1e1900 */
[----:B---3--:R-:W-:-:S03]  /*0a80*/  @P1 FFMA R11, R26, R23, R11 ;  /* 0x000000171a0b1223 */ /* 0x008fc6000000000b */
[----:B------:R-:W5:Y:S01]  /*0a90*/  @P4 LDG.E R26, desc[UR8][R14.64+0xc] ;  /* 0x00000c080e1a4981 */ /* 0x000f62000c1e1900 */
[----:B------:R-:W-:Y:S02]  /*0aa0*/  VIADD R23, R18, 0x4 ;  /* 0x0000000412177836 */ /* 0x000fe40000000000 */
[----:B--2---:R-:W-:-:S03]  /*0ab0*/  @P3 FFMA R11, R24, R21, R11 ;  /* 0x00000015180b3223 */ /* 0x004fc6000000000b */
[C---:B------:R-:W-:Y:S02]  /*0ac0*/  ISETP.GE.AND P3, PT, R23.reuse, UR6, PT ;  /* 0x0000000617007c0c */ /* 0x040fe4000bf66270 */
[C---:B------:R-:W-:Y:S02]  /*0ad0*/  IADD3 R21, PT, PT, R18.reuse, 0x5, RZ ;  /* 0x0000000512157810 */ /* 0x040fe40007ffe0ff */
[----:B------:R-:W-:Y:S01]  /*0ae0*/  ISETP.GT.AND P3, PT, R23, -0x1, !P3 ;  /* 0xffffffff1700780c */ /* 0x000fe20005f64270 */
[C---:B------:R-:W-:Y:S01]  /*0af0*/  VIADD R23, R18.reuse, 0x6 ;  /* 0x0000000612177836 */ /* 0x040fe20000000000 */
[C---:B------:R-:W-:Y:S02]  /*0b00*/  ISETP.GE.AND P5, PT, R21.reuse, UR6, PT ;  /* 0x0000000615007c0c */ /* 0x040fe4000bfa6270 */
[----:B------:R-:W-:Y:S02]  /*0b10*/  IADD3 R18, PT, PT, R18, 0x7, RZ ;  /* 0x0000000712127810 */ /* 0x000fe40007ffe0ff */
[----:B------:R-:W-:-:S02]  /*0b20*/  ISETP.GT.AND P5, PT, R21, -0x1, !P5 ;  /* 0xffffffff1500780c */ /* 0x000fc40006fa4270 */
[C---:B------:R-:W-:Y:S02]  /*0b30*/  ISETP.GE.AND P1, PT, R23.reuse, UR6, PT ;  /* 0x0000000617007c0c */ /* 0x040fe4000bf26270 */
[----:B------:R-:W-:Y:S02]  /*0b40*/  PLOP3.LUT P3, PT, P0, P3, PT, 0x80, 0x8 ;  /* 0x000000000008781c */ /* 0x000fe40000767070 */
[----:B------:R-:W-:Y:S02]  /*0b50*/  ISETP.GT.AND P1, PT, R23, -0x1, !P1 ;  /* 0xffffffff1700780c */ /* 0x000fe40004f24270 */
[C---:B------:R-:W-:Y:S02]  /*0b60*/  ISETP.GE.AND P6, PT, R18.reuse, UR6, PT ;  /* 0x0000000612007c0c */ /* 0x040fe4000bfc6270 */
[----:B------:R-:W-:Y:S02]  /*0b70*/  PLOP3.LUT P5, PT, P0, P5, PT, 0x80, 0x8 ;  /* 0x000000000008781c */ /* 0x000fe400007ab070 */
[----:B------:R-:W-:-:S02]  /*0b80*/  ISETP.GT.AND P6, PT, R18, -0x1, !P6 ;  /* 0xffffffff1200780c */ /* 0x000fc400077c4270 */
[----:B------:R-:W-:Y:S02]  /*0b90*/  PLOP3.LUT P1, PT, P0, P1, PT, 0x80, 0x8 ;  /* 0x000000000008781c */ /* 0x000fe40000723070 */
[----:B------:R-:W-:Y:S01]  /*0ba0*/  PLOP3.LUT P6, PT, P0, P6, PT, 0x80, 0x8 ;  /* 0x000000000008781c */ /* 0x000fe200007cd070 */
[----:B------:R-:W2:Y:S01]  /*0bb0*/  @P3 LDG.E R18, desc[UR8][R16.64+0x10] ;  /* 0x0000100810123981 */ /* 0x000ea2000c1e1900 */
[----:B----4-:R-:W-:-:S03]  /*0bc0*/  @P2 FFMA R11, R22, R20, R11 ;  /* 0x00000014160b2223 */ /* 0x010fc6000000000b */
[----:B------:R-:W2:Y:S04]  /*0bd0*/  @P3 LDG.E R21, desc[UR8][R14.64+0x10] ;  /* 0x000010080e153981 */ /* 0x000ea8000c1e1900 */
[----:B------:R-:W3:Y:S04]  /*0be0*/  @P5 LDG.E R20, desc[UR8][R16.64+0x14] ;  /* 0x0000140810145981 */ /* 0x000ee8000c1e1900 */
[----:B------:R-:W3:Y:S04]  /*0bf0*/  @P5 LDG.E R22, desc[UR8][R14.64+0x14] ;  /* 0x000014080e165981 */ /* 0x000ee8000c1e1900 */
[----:B------:R-:W4:Y:S04]  /*0c00*/  @P1 LDG.E R24, desc[UR8][R16.64+0x18] ;  /* 0x0000180810181981 */ /* 0x000f28000c1e1900 */
[----:B------:R-:W4:Y:S04]  /*0c10*/  @P1 LDG.E R23, desc[UR8][R14.64+0x18] ;  /* 0x000018080e171981 */ /* 0x000f28000c1e1900 */
[----:B------:R-:W4:Y:S01]  /*0c20*/  @P6 LDG.E R25, desc[UR8][R14.64+0x1c] ;  /* 0x00001c080e196981 */ /* 0x000f22000c1e1900 */
[----:B-----5:R-:W-:-:S03]  /*0c30*/  @P4 FFMA R11, R28, R26, R11 ;  /* 0x0000001a1c0b4223 */ /* 0x020fc6000000000b */
[----:B------:R-:W5:Y:S01]  /*0c40*/  @P6 LDG.E R26, desc[UR8][R16.64+0x1c] ;  /* 0x00001c08101a6981 */ /* 0x000f62000c1e1900 */
[----:B------:R-:W-:-:S05]  /*0c50*/  VIADD R19, R19, 0x8 ;  /* 0x0000000813137836 */ /* 0x000fca0000000000 */
[----:B------:R-:W-:Y:S01]  /*0c60*/  ISETP.NE.AND P2, PT, R19, UR10, PT ;  /* 0x0000000a13007c0c */ /* 0x000fe2000bf45270 */
[----:B--2---:R-:W-:-:S04]  /*0c70*/  @P3 FFMA R11, R18, R21, R11 ;  /* 0x00000015120b3223 */ /* 0x004fc8000000000b */
[----:B---3--:R-:W-:-:S04]  /*0c80*/  @P5 FFMA R11, R20, R22, R11 ;  /* 0x00000016140b5223 */ /* 0x008fc8000000000b */
[----:B----4-:R-:W-:-:S04]  /*0c90*/  @P1 FFMA R11, R24, R23, R11 ;  /* 0x00000017180b1223 */ /* 0x010fc8000000000b */
[----:B-----5:R-:W-:Y:S01]  /*0ca0*/  @P6 FFMA R11, R26, R25, R11 ;  /* 0x000000191a0b6223 */ /* 0x020fe2000000000b */
[----:B------:R-:W-:Y:S06]  /*0cb0*/  @P2 BRA `(.L_x_69) ;  /* 0xfffffff800f82947 */ /* 0x000fec000383ffff */
[----:B------:R-:W-:-:S07]  /*0cc0*/  MOV R19, UR10 ;  /* 0x0000000a00137c02 */ /* 0x000fce0008000f00 */
.L_x_68:
[----:B------:R-:W0:Y:S02]  /*0cd0*/  LDCU UR6, c[0x0][0x3c8] ;  /* 0x00007900ff0677ac */ /* 0x000e240008000800 */
[----:B0-----:R-:W-:-:S04]  /*0ce0*/  ULOP3.LUT UR6, UR6, 0x7, URZ, 0xc0, !UPT ;  /* 0x0000000706067892 */ /* 0x001fc8000f8ec0ff */
[----:B------:R-:W-:-:S09]  /*0cf0*/  UISETP.NE.AND UP1, UPT, UR6, URZ, UPT ;  /* 0x000000ff0600728c */ /* 0x000fd2000bf25270 */
[----:B------:R-:W-:Y:S05]  /*0d00*/  BRA.U !UP1, `(.L_x_70) ;  /* 0x0000000509507547 */ /* 0x000fea000b800000 */
[----:B------:R-:W-:Y:S02]  /*0d10*/  UIADD3 UR6, UPT, UPT, UR6, -0x1, URZ ;  /* 0xffffffff06067890 */ /* 0x000fe4000fffe0ff */
[----:B------:R-:W-:Y:S02]  /*0d20*/  UISETP.NE.AND UP2, UPT, UR7, URZ, UPT ;  /* 0x000000ff0700728c */ /* 0x000fe4000bf45270 */
[----:B------:R-:W-:-:S09]  /*0d30*/  UISETP.GE.U32.AND UP1, UPT, UR6, 0x3, UPT ;  /* 0x000000030600788c */ /* 0x000fd2000bf26070 */
[----:B------:R-:W-:Y:S05]  /*0d40*/  BRA.U !UP1, `(.L_x_71) ;  /* 0x0000000109907547 */ /* 0x000fea000b800000 */
[----:B------:R-:W0:Y:S01]  /*0d50*/  LDCU UR6, c[0x0][0x3c0] ;  /* 0x00007800ff0677ac */ /* 0x000e220008000800 */
[----:B------:R-:W1:Y:S01]  /*0d60*/  LDC.64 R16, c[0x0][0x380] ;  /* 0x0000e000ff107b82 */ /* 0x000e620000000a00 */
[--C-:B------:R-:W-:Y:S02]  /*0d70*/  IMAD.IADD R18, R8, 0x1, R19.reuse ;  /* 0x0000000108127824 */ /* 0x100fe400078e0213 */
[----:B------:R-:W-:Y:S02]  /*0d80*/  IMAD R23, R12, UR13, R19 ;  /* 0x0000000d0c177c24 */ /* 0x000fe4000f8e0213 */
[C---:B------:R-:W-:Y:S01]  /*0d90*/  VIADD R21, R18.reuse, 0x2 ;  /* 0x0000000212157836 */ /* 0x040fe20000000000 */
[C---:B------:R-:W-:Y:S02]  /*0da0*/  IADD3 R20, PT, PT, R18.reuse, 0x1, RZ ;  /* 0x0000000112147810 */ /* 0x040fe40007ffe0ff */
[----:B------:R-:W2:Y:S01]  /*0db0*/  LDC.64 R14, c[0x0][0x388] ;  /* 0x0000e200ff0e7b82 */ /* 0x000ea20000000a00 */
[----:B------:R-:W-:-:S02]  /*0dc0*/  IADD3 R22, PT, PT, R18, 0x3, RZ ;  /* 0x0000000312167810 */ /* 0x000fc40007ffe0ff */
[----:B0-----:R-:W-:Y:S02]  /*0dd0*/  ISETP.GE.AND P1, PT, R18, UR6, PT ;  /* 0x0000000612007c0c */ /* 0x001fe4000bf26270 */
[----:B------:R-:W-:Y:S02]  /*0de0*/  ISETP.GE.AND P2, PT, R20, UR6, PT ;  /* 0x0000000614007c0c */ /* 0x000fe4000bf46270 */
[----:B------:R-:W-:Y:S02]  /*0df0*/  ISETP.GT.AND P1, PT, R18, -0x1, !P1 ;  /* 0xffffffff1200780c */ /* 0x000fe40004f24270 */
[----:B------:R-:W-:Y:S02]  /*0e00*/  ISETP.GE.AND P3, PT, R21, UR6, PT ;  /* 0x0000000615007c0c */ /* 0x000fe4000bf66270 */
[----:B------:R-:W-:Y:S02]  /*0e10*/  ISETP.GT.AND P2, PT, R20, -0x1, !P2 ;  /* 0xffffffff1400780c */ /* 0x000fe40005744270 */
[----:B------:R-:W-:-:S02]  /*0e20*/  PLOP3.LUT P1, PT, P0, P1, PT, 0x80, 0x8 ;  /* 0x000000000008781c */ /* 0x000fc40000723070 */
[----:B------:R-:W-:Y:S01]  /*0e30*/  ISETP.GT.AND P3, PT, R21, -0x1, !P3 ;  /* 0xffffffff1500780c */ /* 0x000fe20005f64270 */
[----:B------:R-:W-:Y:S01]  /*0e40*/  IMAD R21, R13, UR6, R18 ;  /* 0x000000060d157c24 */ /* 0x000fe2000f8e0212 */
[C---:B------:R-:W-:Y:S01]  /*0e50*/  ISETP.GE.AND P4, PT, R22.reuse, UR6, PT ;  /* 0x0000000616007c0c */ /* 0x040fe2000bf86270 */
[----:B--2---:R-:W-:Y:S01]  /*0e60*/  IMAD.WIDE R14, R23, 0x4, R14 ;  /* 0x00000004170e7825 */ /* 0x004fe200078e020e */
[----:B------:R-:W-:Y:S02]  /*0e70*/  PLOP3.LUT P2, PT, P0, P2, PT, 0x80, 0x8 ;  /* 0x000000000008781c */ /* 0x000fe40000745070 */
[----:B------:R-:W-:Y:S01]  /*0e80*/  ISETP.GT.AND P4, PT, R22, -0x1, !P4 ;  /* 0xffffffff1600780c */ /* 0x000fe20006784270 */
[----:B-1----:R-:W-:Y:S01]  /*0e90*/  IMAD.WIDE R16, R21, 0x4, R16 ;  /* 0x0000000415107825 */ /* 0x002fe200078e0210 */
[----:B------:R-:W-:Y:S02]  /*0ea0*/  PLOP3.LUT P3, PT, P0, P3, PT, 0x80, 0x8 ;  /* 0x000000000008781c */ /* 0x000fe40000767070 */
[----:B------:R-:W-:Y:S01]  /*0eb0*/  PLOP3.LUT P4, PT, P0, P4, PT, 0x80, 0x8 ;  /* 0x000000000008781c */ /* 0x000fe20000789070 */
[----:B------:R-:W2:Y:S04]  /*0ec0*/  @P1 LDG.E R20, desc[UR8][R14.64] ;  /* 0x000000080e141981 */ /* 0x000ea8000c1e1900 */
[----:B------:R-:W2:Y:S04]  /*0ed0*/  @P1 LDG.E R18, desc[UR8][R16.64] ;  /* 0x0000000810121981 */ /* 0x000ea8000c1e1900 */
[----:B------:R-:W3:Y:S04]  /*0ee0*/  @P2 LDG.E R22, desc[UR8][R16.64+0x4] ;  /* 0x0000040810162981 */ /* 0x000ee8000c1e1900 */
[----:B------:R-:W3:Y:S04]  /*0ef0*/  @P2 LDG.E R21, desc[UR8][R14.64+0x4] ;  /* 0x000004080e152981 */ /* 0x000ee8000c1e1900 */
[----:B------:R-:W4:Y:S04]  /*0f00*/  @P3 LDG.E R24, desc[UR8][R16.64+0x8] ;  /* 0x0000080810183981 */ /* 0x000f28000c1e1900 */
[----:B------:R-:W4:Y:S04]  /*0f10*/  @P3 LDG.E R23, desc[UR8][R14.64+0x8] ;  /* 0x000008080e173981 */ /* 0x000f28000c1e1900 */
[----:B------:R-:W5:Y:S04]  /*0f20*/  @P4 LDG.E R26, desc[UR8][R16.64+0xc] ;  /* 0x00000c08101a4981 */ /* 0x000f68000c1e1900 */
[----:B------:R-:W5:Y:S01]  /*0f30*/  @P4 LDG.E R25, desc[UR8][R14.64+0xc] ;  /* 0x00000c080e194981 */ /* 0x000f62000c1e1900 */
[----:B------:R-:W-:Y:S01]  /*0f40*/  IADD3 R19, PT, PT, R19, 0x4, RZ ;  /* 0x0000000413137810 */ /* 0x000fe20007ffe0ff */
[----:B--2---:R-:W-:-:S04]  /*0f50*/  @P1 FFMA R11, R18, R20, R11 ;  /* 0x00000014120b1223 */ /* 0x004fc8000000000b */
[----:B---3--:R-:W-:-:S04]  /*0f60*/  @P2 FFMA R11, R22, R21, R11 ;  /* 0x00000015160b2223 */ /* 0x008fc8000000000b */
[----:B----4-:R-:W-:-:S04]  /*0f70*/  @P3 FFMA R11, R24, R23, R11 ;  /* 0x00000017180b3223 */ /* 0x010fc8000000000b */
[----:B-----5:R-:W-:-:S07]  /*0f80*/  @P4 FFMA R11, R26, R25, R11 ;  /* 0x000000191a0b4223 */ /* 0x020fce000000000b */
.L_x_71:
[----:B------:R-:W-:Y:S05]  /*0f90*/  BRA.U !UP2, `(.L_x_70) ;  /* 0x000000010aac7547 */ /* 0x000fea000b800000 */
[----:B------:R-:W-:Y:S01]  /*0fa0*/  UISETP.NE.AND UP1, UPT, UR7, 0x1, UPT ;  /* 0x000000010700788c */ /* 0x000fe2000bf25270 */
[----:B------:R-:W-:-:S08]  /*0fb0*/  LOP3.LUT P3, RZ, R12, 0x1, RZ, 0xc0, !PT ;  /* 0x000000010cff7812 */ /* 0x000fd0000786c0ff */
[----:B------:R-:W-:Y:S05]  /*0fc0*/  BRA.U !UP1, `(.L_x_72) ;  /* 0x0000000109587547 */ /* 0x000fea000b800000 */
[----:B------:R-:W0:Y:S01]  /*0fd0*/  LDCU UR6, c[0x0][0x3c0] ;  /* 0x00007800ff0677ac */ /* 0x000e220008000800 */
[----:B------:R-:W1:Y:S01]  /*0fe0*/  LDC.64 R16, c[0x0][0x380] ;  /* 0x0000e000ff107b82 */ /* 0x000e620000000a00 */
[--C-:B------:R-:W-:Y:S02]  /*0ff0*/  IMAD.IADD R18, R8, 0x1, R19.reuse ;  /* 0x0000000108127824 */ /* 0x100fe400078e0213 */
[----:B------:R-:W-:-:S03]  /*1000*/  IMAD R23, R12, UR13, R19 ;  /* 0x0000000d0c177c24 */ /* 0x000fc6000f8e0213 */
[C---:B------:R-:W-:Y:S02]  /*1010*/  IADD3 R20, PT, PT, R18.reuse, 0x1, RZ ;  /* 0x0000000112147810 */ /* 0x040fe40007ffe0ff */
[----:B------:R-:W2:Y:S01]  /*1020*/  LDC.64 R14, c[0x0][0x388] ;  /* 0x0000e200ff0e7b82 */ /* 0x000ea20000000a00 */
[----:B0-----:R-:W-:Y:S01]  /*1030*/  ISETP.GE.AND P1, PT, R18, UR6, PT ;  /* 0x0000000612007c0c */ /* 0x001fe2000bf26270 */
[----:B------:R-:W-:Y:S01]  /*1040*/  IMAD R21, R13, UR6, R18 ;  /* 0x000000060d157c24 */ /* 0x000fe2000f8e0212 */
[----:B------:R-:W-:Y:S02]  /*1050*/  ISETP.GE.AND P2, PT, R20, UR6, PT ;  /* 0x0000000614007c0c */ /* 0x000fe4000bf46270 */
[----:B------:R-:W-:Y:S02]  /*1060*/  ISETP.GT.AND P1, PT, R18, -0x1, !P1 ;  /* 0xffffffff1200780c */ /* 0x000fe40004f24270 */
[----:B------:R-:W-:Y:S01]  /*1070*/  ISETP.GT.AND P2, PT, R20, -0x1, !P2 ;  /* 0xffffffff1400780c */ /* 0x000fe20005744270 */
[----:B-1----:R-:W-:Y:S01]  /*1080*/  IMAD.WIDE R16, R21, 0x4, R16 ;  /* 0x0000000415107825 */ /* 0x002fe200078e0210 */
[----:B------:R-:W-:-:S02]  /*1090*/  PLOP3.LUT P1, PT, P0, P1, PT, 0x80, 0x8 ;  /* 0x000000000008781c */ /* 0x000fc40000723070 */
[----:B------:R-:W-:Y:S01]  /*10a0*/  PLOP3.LUT P2, PT, P0, P2, PT, 0x80, 0x8 ;  /* 0x000000000008781c */ /* 0x000fe20000745070 */
[----:B--2---:R-:W-:-:S10]  /*10b0*/  IMAD.WIDE R14, R23, 0x4, R14 ;  /* 0x00000004170e7825 */ /* 0x004fd400078e020e */
[----:B------:R-:W2:Y:S04]  /*10c0*/  @P1 LDG.E R18, desc[UR8][R16.64] ;  /* 0x0000000810121981 */ /* 0x000ea8000c1e1900 */
[----:B------:R-:W2:Y:S04]  /*10d0*/  @P1 LDG.E R20, desc[UR8][R14.64] ;  /* 0x000000080e141981 */ /* 0x000ea8000c1e1900 */
[----:B------:R-:W3:Y:S04]  /*10e0*/  @P2 LDG.E R22, desc[UR8][R16.64+0x4] ;  /* 0x0000040810162981 */ /* 0x000ee8000c1e1900 */
[----:B------:R-:W3:Y:S01]  /*10f0*/  @P2 LDG.E R21, desc[UR8][R14.64+0x4] ;  /* 0x000004080e152981 */ /* 0x000ee2000c1e1900 */
[----:B------:R-:W-:Y:S01]  /*1100*/  IADD3 R19, PT, PT, R19, 0x2, RZ ;  /* 0x0000000213137810 */ /* 0x000fe20007ffe0ff */
[----:B--2---:R-:W-:-:S04]  /*1110*/  @P1 FFMA R11, R18, R20, R11 ;  /* 0x00000014120b1223 */ /* 0x004fc8000000000b */
[----:B---3--:R-:W-:-:S07]  /*1120*/  @P2 FFMA R11, R22, R21, R11 ;  /* 0x00000015160b2223 */ /* 0x008fce000000000b */
.L_x_72:
[----:B------:R-:W-:Y:S05]  /*1130*/  @!P3 BRA `(.L_x_70) ;  /* 0x000000000044b947 */ /* 0x000fea0003800000 */
[----:B------:R-:W0:Y:S01]  /*1140*/  LDCU UR6, c[0x0][0x3c0] ;  /* 0x00007800ff0677ac */ /* 0x000e220008000800 */
[----:B------:R-:W-:Y:S01]  /*1150*/  IMAD.IADD R18, R8, 0x1, R19 ;  /* 0x0000000108127824 */ /* 0x000fe200078e0213 */
[----:B------:R-:W-:Y:S04]  /*1160*/  BSSY.RECONVERGENT B0, `(.L_x_70) ;  /* 0x000000e000007945 */ /* 0x000fe80003800200 */
[----:B0-----:R-:W-:-:S04]  /*1170*/  ISETP.GE.AND P1, PT, R18, UR6, PT ;  /* 0x0000000612007c0c */ /* 0x001fc8000bf26270 */
[----:B------:R-:W-:-:S04]  /*1180*/  ISETP.GT.AND P1, PT, R18, -0x1, !P1 ;  /* 0xffffffff1200780c */ /* 0x000fc80004f24270 */
[----:B------:R-:W-:-:S13]  /*1190*/  PLOP3.LUT P1, PT, P0, P1, PT, 0x80, 0x8 ;  /* 0x000000000008781c */ /* 0x000fda0000723070 */
[----:B------:R-:W-:Y:S05]  /*11a0*/  @!P1 BRA `(.L_x_73) ;  /* 0x0000000000249947 */ /* 0x000fea0003800000 */
[----:B------:R-:W0:Y:S01]  /*11b0*/  LDC.64 R14, c[0x0][0x380] ;  /* 0x0000e000ff0e7b82 */ /* 0x000e220000000a00 */
[----:B------:R-:W-:Y:S02]  /*11c0*/  IMAD R13, R13, UR6, R18 ;  /* 0x000000060d0d7c24 */ /* 0x000fe4000f8e0212 */
[----:B------:R-:W-:-:S05]  /*11d0*/  IMAD R19, R12, UR13, R19 ;  /* 0x0000000d0c137c24 */ /* 0x000fca000f8e0213 */
[----:B------:R-:W1:Y:S01]  /*11e0*/  LDC.64 R16, c[0x0][0x388] ;  /* 0x0000e200ff107b82 */ /* 0x000e620000000a00 */
[----:B0-----:R-:W-:-:S06]  /*11f0*/  IMAD.WIDE R14, R13, 0x4, R14 ;  /* 0x000000040d0e7825 */ /* 0x001fcc00078e020e */
[----:B------:R-:W2:Y:S01]  /*1200*/  LDG.E R14, desc[UR8][R14.64] ;  /* 0x000000080e0e7981 */ /* 0x000ea2000c1e1900 */
[----:B-1----:R-:W-:-:S06]  /*1210*/  IMAD.WIDE R16, R19, 0x4, R16 ;  /* 0x0000000413107825 */ /* 0x002fcc00078e0210 */
[----:B------:R-:W2:Y:S02]  /*1220*/  LDG.E R16, desc[UR8][R16.64] ;  /* 0x0000000810107981 */ /* 0x000ea4000c1e1900 */
[----:B--2---:R-:W-:-:S07]  /*1230*/  FFMA R11, R14, R16, R11 ;  /* 0x000000100e0b7223 */ /* 0x004fce000000000b */
.L_x_73:
[----:B------:R-:W-:Y:S05]  /*1240*/  BSYNC.RECONVERGENT B0 ;  /* 0x0000000000007941 */ /* 0x000fea0003800200 */
.L_x_70:
[----:B------:R-:W-:Y:S05]  /*1250*/  BRA.U UP0, `(.L_x_74) ;  /* 0xfffffff500507547 */ /* 0x000fea000b83ffff */
[----:B------:R-:W0:Y:S01]  /*1260*/  LDCU UR5, c[0x0][0x3b4] ;  /* 0x00007680ff0577ac */ /* 0x000e220008000800 */
[----:B------:R-:W1:Y:S01]  /*1270*/  LDC.64 R12, c[0x0][0x390] ;  /* 0x0000e400ff0c7b82 */ /* 0x000e620000000a00 */
[----:B0-----:R-:W-:Y:S01]  /*1280*/  IMAD R15, R7, UR5, RZ ;  /* 0x00000005070f7c24 */ /* 0x001fe2000f8e02ff */
[----:B------:R-:W0:Y:S04]  /*1290*/  LDCU UR5, c[0x0][0x3b4] ;  /* 0x00007680ff0577ac */ /* 0x000e280008000800 */
[----:B------:R-:W-:-:S05]  /*12a0*/  IADD3 R15, PT, PT, R15, UR4, RZ ;  /* 0x000000040f0f7c10 */ /* 0x000fca000fffe0ff */
[----:B-1----:R-:W-:-:S06]  /*12b0*/  IMAD.WIDE.U32 R12, R15, 0x4, R12 ;  /* 0x000000040f0c7825 */ /* 0x002fcc00078e000c */
[----:B------:R-:W2:Y:S01]  /*12c0*/  LDG.E R12, desc[UR8][R12.64] ;  /* 0x000000080c0c7981 */ /* 0x000ea2000c1e1900 */
[----:B------:R-:W-:-:S04]  /*12d0*/  UIADD3 UR4, UPT, UPT, UR4, 0x1, URZ ;  /* 0x0000000104047890 */ /* 0x000fc8000fffe0ff */
[----:B0-----:R-:W-:Y:S01]  /*12e0*/  UISETP.NE.AND UP0, UPT, UR4, UR5, UPT ;  /* 0x000000050400728c */ /* 0x001fe2000bf05270 */
[----:B--2---:R-:W-:-:S08]  /*12f0*/  FFMA R0, R11, R12, R0 ;  /* 0x0000000c0b007223 */ /* 0x004fd00000000000 */
[----:B------:R-:W-:Y:S05]  /*1300*/  BRA.U !UP0, `(.L_x_64) ;  /* 0x0000002508ec7547 */ /* 0x000fea000b800000 */
[----:B------:R-:W-:Y:S05]  /*1310*/  BRA `(.L_x_75) ;  /* 0xfffffff400107947 */ /* 0x000fea000383ffff */
.L_x_67:
[----:B------:R-:W-:Y:S01]  /*1320*/  MOV R0, RZ ;  /* 0x000000ff00007202 */ /* 0x000fe20000000f00 */
[----:B------:R-:W-:Y:S01]  /*1330*/  IMAD.MOV.U32 R11, RZ, RZ, RZ ;  /* 0x000000ffff0b7224 */ /* 0x000fe200078e00ff */
[----:B------:R-:W-:Y:S02]  /*1340*/  ULOP3.LUT UR7, UR12, 0x3, URZ, 0xc0, !UPT ;  /* 0x000000030c077892 */ /* 0x000fe4000f8ec0ff */
[----:B------:R-:W-:-:S12]  /*1350*/  ULOP3.LUT UR10, UR12, 0x7ffffff8, URZ, 0xc0, !UPT ;  /* 0x7ffffff80c0a7892 */ /* 0x000fd8000f8ec0ff */
.L_x_83:
[----:B------:R-:W0:Y:S01]  /*1360*/  LDCU UR4, c[0x0][0x3b4] ;  /* 0x00007680ff0477ac */ /* 0x000e220008000800 */
[----:B------:R-:W-:Y:S02]  /*1370*/  HFMA2 R10, -RZ, RZ, 0, 0 ;  /* 0x00000000ff0a7431 */ /* 0x000fe400000001ff */
[----:B0-----:R-:W-:Y:S01]  /*1380*/  IMAD R12, R2, UR4, R11 ;  /* 0x00000004020c7c24 */ /* 0x001fe2000f8e020b */
[----:B------:R-:W-:-:S06]  /*1390*/  UMOV UR4, URZ ;  /* 0x000000ff00047c82 */ /* 0x000fcc0008000000 */
.L_x_82:
[----:B------:R-:W0:Y:S01]  /*13a0*/  LDC R14, c[0x0][0x3c4] ;  /* 0x0000f100ff0e7b82 */ /* 0x000e220000000800 */
[----:B------:R-:W1:Y:S01]  /*13b0*/  LDCU UR5, c[0x0][0x3c8] ;  /* 0x00007900ff0577ac */ /* 0x000e620008000800 */
[----:B------:R-:W-:Y:S01]  /*13c0*/  IADD3 R15, PT, PT, R9, UR4, RZ ;  /* 0x00000004090f7c10 */ /* 0x000fe2000fffe0ff */
[----:B------:R-:W-:Y:S01]  /*13d0*/  IMAD.MOV.U32 R19, RZ, RZ, RZ ;  /* 0x000000ffff137224 */ /* 0x000fe200078e00ff */
[----:B------:R-:W2:Y:S01]  /*13e0*/  LDCU UR6, c[0x0][0x3bc] ;  /* 0x00007780ff0677ac */ /* 0x000ea20008000800 */
[----:B-1----:R-:W-:Y:S01]  /*13f0*/  UISETP.GE.U32.AND UP0, UPT, UR5, 0x8, UPT ;  /* 0x000000080500788c */ /* 0x002fe2000bf06070 */
[----:B--2---:R-:W-:Y:S01]  /*1400*/  ISETP.GE.AND P0, PT, R15, UR6, PT ;  /* 0x000000060f007c0c */ /* 0x004fe2000bf06270 */
[----:B0-----:R-:W-:Y:S01]  /*1410*/  IMAD R13, R11, R14, UR4 ;  /* 0x000000040b0d7e24 */ /* 0x001fe2000f8e020e */
[----:B------:R-:W-:Y:S01]  /*1420*/  UIADD3 UR4, UPT, UPT, UR4, 0x1, URZ ;  /* 0x0000000104047890 */ /* 0x000fe2000fffe0ff */
[----:B------:R-:W-:Y:S01]  /*1430*/  IMAD R18, R12, UR6, R15 ;  /* 0x000000060c127c24 */ /* 0x000fe2000f8e020f */
[----:B------:R-:W-:-:S04]  /*1440*/  ISETP.GT.AND P0, PT, R15, -0x1, !P0 ;  /* 0xffffffff0f00780c */ /* 0x000fc80004704270 */
[----:B------:R-:W-:Y:S01]  /*1450*/  ISETP.NE.AND P6, PT, R14, UR4, PT ;  /* 0x000000040e007c0c */ /* 0x000fe2000bfc5270 */
[----:B------:R-:W-:-:S12]  /*1460*/  BRA.U !UP0, `(.L_x_76) ;  /* 0x0000000508147547 */ /* 0x000fd8000b800000 */
[----:B------:R-:W-:Y:S01]  /*1470*/  HFMA2 R19, -RZ, RZ, 0, 0 ;  /* 0x00000000ff137431 */ /* 0x000fe200000001ff */
[----:B------:R-:W0:Y:S01]  /*1480*/  LDCU UR6, c[0x0][0x3c0] ;  /* 0x00007800ff0677ac */ /* 0x000e220008000800 */
[----:B------:R-:W1:Y:S05]  /*1490*/  LDCU UR5, c[0x0][0x3c8] ;  /* 0x00007900ff0577ac */ /* 0x000e6a0008000800 */
.L_x_77:
[----:B------:R-:W2:Y:S01]  /*14a0*/  LDC.64 R16, c[0x0][0x380] ;  /* 0x0000e000ff107b82 */ /* 0x000ea20000000a00 */
[----:B------:R-:W-:Y:S01]  /*14b0*/  IADD3 R21, PT, PT, R8, R19, RZ ;  /* 0x0000001308157210 */ /* 0x000fe20007ffe0ff */
[----:B-1----:R-:W-:-:S03]  /*14c0*/  IMAD R25, R13, UR5, R19 ;  /* 0x000000050d197c24 */ /* 0x002fc6000f8e0213 */
[C---:B0-----:R-:W-:Y:S01]  /*14d0*/  ISETP.GE.AND P2, PT, R21.reuse, UR6, PT ;  /* 0x0000000615007c0c */ /* 0x041fe2000bf46270 */
[----:B------:R-:W-:Y:S02]  /*14e0*/  IMAD R23, R18, UR6, R21 ;  /* 0x0000000612177c24 */ /* 0x000fe4000f8e0215 */
[----:B------:R-:W0:Y:S01]  /*14f0*/  LDC.64 R14, c[0x0][0x388] ;  /* 0x0000e200ff0e7b82 */ /* 0x000e220000000a00 */
[----:B------:R-:W-:-:S04]  /*1500*/  ISETP.GT.AND P2, PT, R21, -0x1, !P2 ;  /* 0xffffffff1500780c */ /* 0x000fc80005744270 */
[----:B------:R-:W-:Y:S01]  /*1510*/  PLOP3.LUT P2, PT, P0, P2, PT, 0x80, 0x8 ;  /* 0x000000000008781c */ /* 0x000fe20000745070 */
[----:B--2---:R-:W-:-:S12]  /*1520*/  IMAD.WIDE R16, R23, 0x4, R16 ;  /* 0x0000000417107825 */ /* 0x004fd800078e0210 */
[----:B------:R-:W2:Y:S01]  /*1530*/  @P2 LDG.E R27, desc[UR8][R16.64] ;  /* 0x00000008101b2981 */ /* 0x000ea2000c1e1900 */
[----:B0-----:R-:W-:-:S05]  /*1540*/  IMAD.WIDE R14, R25, 0x4, R14 ;  /* 0x00000004190e7825 */ /* 0x001fca00078e020e */
[----:B------:R-:W2:Y:S01]  /*1550*/  @P2 LDG.E R20, desc[UR8][R14.64] ;  /* 0x000000080e142981 */ /* 0x000ea2000c1e1900 */
[----:B------:R-:W-:-:S05]  /*1560*/  VIADD R22, R21, 0x1 ;  /* 0x0000000115167836 */ /* 0x000fca0000000000 */
[----:B------:R-:W-:-:S04]  /*1570*/  ISETP.GE.AND P1, PT, R22, UR6, PT ;  /* 0x0000000616007c0c */ /* 0x000fc8000bf26270 */
[----:B------:R-:W-:-:S04]  /*1580*/  ISETP.GT.AND P1, PT, R22, -0x1, !P1 ;  /* 0xffffffff1600780c */ /* 0x000fc80004f24270 */
[----:B------:R-:W-:Y:S02]  /*1590*/  PLOP3.LUT P1, PT, P0, P1, PT, 0x80, 0x8 ;  /* 0x000000000008781c */ /* 0x000fe40000723070 */
[----:B------:R-:W-:-:S04]  /*15a0*/  IADD3 R22, PT, PT, R21, 0x2, RZ ;  /* 0x0000000215167810 */ /* 0x000fc80007ffe0ff */
[----:B------:R-:W-:-:S07]  /*15b0*/  ISETP.GE.AND P4, PT, R22, UR6, PT ;  /* 0x0000000616007c0c */ /* 0x000fce000bf86270 */
[----:B------:R-:W3:Y:S04]  /*15c0*/  @P1 LDG.E R25, desc[UR8][R16.64+0x4] ;  /* 0x0000040810191981 */ /* 0x000ee8000c1e1900 */
[----:B------:R-:W3:Y:S01]  /*15d0*/  @P1 LDG.E R23, desc[UR8][R14.64+0x4] ;  /* 0x000004080e171981 */ /* 0x000ee2000c1e1900 */
[----:B------:R-:W-:-:S04]  /*15e0*/  ISETP.GT.AND P4, PT, R22, -0x1, !P4 ;  /* 0xffffffff1600780c */ /* 0x000fc80006784270 */
[----:B------:R-:W-:Y:S02]  /*15f0*/  PLOP3.LUT P4, PT, P0, P4, PT, 0x80, 0x8 ;  /* 0x000000000008781c */ /* 0x000fe40000789070 */
[----:B------:R-:W-:-:S04]  /*1600*/  IADD3 R22, PT, PT, R21, 0x3, RZ ;  /* 0x0000000315167810 */ /* 0x000fc80007ffe0ff */
[----:B------:R-:W-:-:S04]  /*1610*/  ISETP.GE.AND P3, PT, R22, UR6, PT ;  /* 0x0000000616007c0c */ /* 0x000fc8000bf66270 */
[----:B------:R-:W-:-:S03]  /*1620*/  ISETP.GT.AND P3, PT, R22, -0x1, !P3 ;  /* 0xffffffff1600780c */ /* 0x000fc60005f64270 */
[----:B------:R-:W4:Y:S01]  /*1630*/  @P4 LDG.E R22, desc[UR8][R14.64+0x8] ;  /* 0x000008080e164981 */ /* 0x000f22000c1e1900 */
[----:B--2---:R-:W-:-:S03]  /*1640*/  @P2 FFMA R10, R27, R20, R10 ;  /* 0x000000141b0a2223 */ /* 0x004fc6000000000a */
[----:B------:R-:W4:Y:S01]  /*1650*/  @P4 LDG.E R20, desc[UR8][R16.64+0x8] ;  /* 0x0000080810144981 */ /* 0x000f22000c1e1900 */
[----:B------:R-:W-:-:S13]  /*1660*/  PLOP3.LUT P2, PT, P0, P3, PT, 0x80, 0x8 ;  /* 0x000000000008781c */ /* 0x000fda0000747070 */
[----:B------:R-:W2:Y:S04]  /*1670*/  @P2 LDG.E R29, desc[UR8][R16.64+0xc] ;  /* 0x00000c08101d2981 */ /* 0x000ea8000c1e1900 */
[----:B------:R-:W2:Y:S01]  /*1680*/  @P2 LDG.E R27, desc[UR8][R14.64+0xc] ;  /* 0x00000c080e1b2981 */ /* 0x000ea2000c1e1900 */
[----:B---3--:R-:W-:Y:S01]  /*1690*/  @P1 FFMA R10, R25, R23, R10 ;  /* 0x00000017190a1223 */ /* 0x008fe2000000000a */
[----:B------:R-:W-:-:S05]  /*16a0*/  VIADD R23, R21, 0x4 ;  /* 0x0000000415177836 */ /* 0x000fca0000000000 */
[----:B------:R-:W-:-:S04]  /*16b0*/  ISETP.GE.AND P3, PT, R23, UR6, PT ;  /* 0x0000000617007c0c */ /* 0x000fc8000bf66270 */
[----:B------:R-:W-:Y:S02]  /*16c0*/  ISETP.GT.AND P3, PT, R23, -0x1, !P3 ;  /* 0xffffffff1700780c */ /* 0x000fe40005f64270 */
[C---:B------:R-:W-:Y:S02]  /*16d0*/  IADD3 R23, PT, PT, R21.reuse, 0x5, RZ ;  /* 0x0000000515177810 */ /* 0x040fe40007ffe0ff */
[----:B------:R-:W-:Y:S02]  /*16e0*/  IADD3 R24, PT, PT, R21, 0x6, RZ ;  /* 0x0000000615187810 */ /* 0x000fe40007ffe0ff */
[----:B------:R-:W-:Y:S01]  /*16f0*/  ISETP.GE.AND P5, PT, R23, UR6, PT ;  /* 0x0000000617007c0c */ /* 0x000fe2000bfa6270 */
[----:B------:R-:W-:Y:S01]  /*1700*/  VIADD R21, R21, 0x7 ;  /* 0x0000000715157836 */ /* 0x000fe20000000000 */
[----:B------:R-:W-:Y:S02]  /*1710*/  ISETP.GE.AND P1, PT, R24, UR6, PT ;  /* 0x0000000618007c0c */ /* 0x000fe4000bf26270 */
[----:B------:R-:W-:-:S02]  /*1720*/  ISETP.GT.AND P5, PT, R23, -0x1, !P5 ;  /* 0xffffffff1700780c */ /* 0x000fc40006fa4270 */
[----:B------:R-:W-:Y:S02]  /*1730*/  PLOP3.LUT P3, PT, P0, P3, PT, 0x80, 0x8 ;  /* 0x000000000008781c */ /* 0x000fe40000767070 */
[----:B------:R-:W-:Y:S02]  /*1740*/  ISETP.GT.AND P1, PT, R24, -0x1, !P1 ;  /* 0xffffffff1800780c */ /* 0x000fe40004f24270 */
[----:B------:R-:W-:Y:S02]  /*1750*/  PLOP3.LUT P5, PT, P0, P5, PT, 0x80, 0x8 ;  /* 0x000000000008781c */ /* 0x000fe400007ab070 */
[----:B------:R-:W-:-:S11]  /*1760*/  PLOP3.LUT P1, PT, P0, P1, PT, 0x80, 0x8 ;  /* 0x000000000008781c */ /* 0x000fd60000723070 */
[----:B------:R-:W3:Y:S04]  /*1770*/  @P5 LDG.E R23, desc[UR8][R16.64+0x14] ;  /* 0x0000140810175981 */ /* 0x000ee8000c1e1900 */
[----:B------:R-:W5:Y:S04]  /*1780*/  @P1 LDG.E R25, desc[UR8][R16.64+0x18] ;  /* 0x0000180810191981 */ /* 0x000f68000c1e1900 */
[----:B------:R-:W5:Y:S01]  /*1790*/  @P1 LDG.E R24, desc[UR8][R14.64+0x18] ;  /* 0x000018080e181981 */ /* 0x000f62000c1e1900 */
[----:B----4-:R-:W-:Y:S01]  /*17a0*/  @P4 FFMA R10, R20, R22, R10 ;  /* 0x00000016140a4223 */ /* 0x010fe2000000000a */
[----:B------:R-:W-:-:S02]  /*17b0*/  ISETP.GE.AND P4, PT, R21, UR6, PT ;  /* 0x0000000615007c0c */ /* 0x000fc4000bf86270 */
[----:B------:R-:W4:Y:S02]  /*17c0*/  @P3 LDG.E R20, desc[UR8][R14.64+0x10] ;  /* 0x000010080e143981 */ /* 0x000f24000c1e1900 */
[----:B------:R-:W-:Y:S02]  /*17d0*/  ISETP.GT.AND P4, PT, R21, -0x1, !P4 ;  /* 0xffffffff1500780c */ /* 0x000fe40006784270 */
[----:B------:R-:W3:Y:S02]  /*17e0*/  @P5 LDG.E R22, desc[UR8][R14.64+0x14] ;  /* 0x000014080e165981 */ /* 0x000ee4000c1e1900 */
[----:B------:R-:W-:Y:S02]  /*17f0*/  PLOP3.LUT P4, PT, P0, P4, PT, 0x80, 0x8 ;  /* 0x000000000008781c */ /* 0x000fe40000789070 */
[----:B------:R-:W4:Y:S01]  /*1800*/  @P3 LDG.E R21, desc[UR8][R16.64+0x10] ;  /* 0x0000100810153981 */ /* 0x000f22000c1e1900 */
[----:B--2---:R-:W-:-:S10]  /*1810*/  @P2 FFMA R10, R29, R27, R10 ;  /* 0x0000001b1d0a2223 */ /* 0x004fd4000000000a */
[----:B------:R-:W2:Y:S04]  /*1820*/  @P4 LDG.E R27, desc[UR8][R16.64+0x1c] ;  /* 0x00001c08101b4981 */ /* 0x000ea8000c1e1900 */
[----:B------:R-:W2:Y:S01]  /*1830*/  @P4 LDG.E R26, desc[UR8][R14.64+0x1c] ;  /* 0x00001c080e1a4981 */ /* 0x000ea2000c1e1900 */
[----:B------:R-:W-:-:S04]  /*1840*/  IADD3 R19, PT, PT, R19, 0x8, RZ ;  /* 0x0000000813137810 */ /* 0x000fc80007ffe0ff */
[----:B------:R-:W-:Y:S01]  /*1850*/  ISETP.NE.AND P2, PT, R19, UR10, PT ;  /* 0x0000000a13007c0c */ /* 0x000fe2000bf45270 */
[----:B----4-:R-:W-:-:S04]  /*1860*/  @P3 FFMA R10, R21, R20, R10 ;  /* 0x00000014150a3223 */ /* 0x010fc8000000000a */
[----:B---3--:R-:W-:-:S04]  /*1870*/  @P5 FFMA R10, R23, R22, R10 ;  /* 0x00000016170a5223 */ /* 0x008fc8000000000a */
[----:B-----5:R-:W-:-:S04]  /*1880*/  @P1 FFMA R10, R25, R24, R10 ;  /* 0x00000018190a1223 */ /* 0x020fc8000000000a */
[----:B--2---:R-:W-:Y:S01]  /*1890*/  @P4 FFMA R10, R27, R26, R10 ;  /* 0x0000001a1b0a4223 */ /* 0x004fe2000000000a */
[----:B------:R-:W-:Y:S06]  /*18a0*/  @P2 BRA `(.L_x_77) ;  /* 0xfffffff800fc2947 */ /* 0x000fec000383ffff */
[----:B------:R-:W-:-:S07]  /*18b0*/  MOV R19, UR10 ;  /* 0x0000000a00137c02 */ /* 0x000fce0008000f00 */
.L_x_76:
        /* <DEDUP_REMOVED lines=16> */
[C---:B0-----:R-:W-:Y:S02]  /*19c0*/  ISETP.GE.AND P1, PT, R21.reuse, UR6, PT ;  /* 0x0000000615007c0c */ /* 0x041fe4000bf26270 */
[----:B------:R-:W-:Y:S02]  /*19d0*/  ISETP.GE.AND P2, PT, R20, UR6, PT ;  /* 0x0000000614007c0c */ /* 0x000fe4000bf46270 */
[----:B------:R-:W-:Y:S01]  /*19e0*/  ISETP.GT.AND P1, PT, R21, -0x1, !P1 ;  /* 0xffffffff1500780c */ /* 0x000fe20004f24270 */
[----:B------:R-:W-:Y:S01]  /*19f0*/  IMAD R21, R18, UR6, R21 ;  /* 0x0000000612157c24 */ /* 0x000fe2000f8e0215 */
[----:B------:R-:W-:Y:S02]  /*1a00*/  ISETP.GE.AND P3, PT, R22, UR6, PT ;  /* 0x0000000616007c0c */ /* 0x000fe4000bf66270 */
[----:B------:R-:W-:Y:S01]  /*1a10*/  ISETP.GT.AND P2, PT, R20, -0x1, !P2 ;  /* 0xffffffff1400780c */ /* 0x000fe20005744270 */
[----:B-1----:R-:W-:Y:S01]  /*1a20*/  IMAD.WIDE R16, R21, 0x4, R16 ;  /* 0x0000000415107825 */ /* 0x002fe200078e0210 */
[----:B------:R-:W-:-:S02]  /*1a30*/  PLOP3.LUT P1, PT, P0, P1, PT, 0x80, 0x8 ;  /* 0x000000000008781c */ /* 0x000fc40000723070 */
[----:B------:R-:W-:Y:S02]  /*1a40*/  ISETP.GT.AND P3, PT, R22, -0x1, !P3 ;  /* 0xffffffff1600780c */ /* 0x000fe40005f64270 */
[C---:B------:R-:W-:Y:S01]  /*1a50*/  ISETP.GE.AND P4, PT, R24.reuse, UR6, PT ;  /* 0x0000000618007c0c */ /* 0x040fe2000bf86270 */
[----:B--2---:R-:W-:Y:S01]  /*1a60*/  IMAD.WIDE R14, R23, 0x4, R14 ;  /* 0x00000004170e7825 */ /* 0x004fe200078e020e */
[----:B------:R-:W-:Y:S02]  /*1a70*/  PLOP3.LUT P2, PT, P0, P2, PT, 0x80, 0x8 ;  /* 0x000000000008781c */ /* 0x000fe40000745070 */
[----:B------:R-:W-:Y:S02]  /*1a80*/  ISETP.GT.AND P4, PT, R24, -0x1, !P4 ;  /* 0xffffffff1800780c */ /* 0x000fe40006784270 */
        /* <DEDUP_REMOVED lines=15> */
.L_x_79:
[----:B------:R-:W-:Y:S05]  /*1b80*/  BRA.U !UP1, `(.L_x_78) ;  /* 0x0000000109ac7547 */ /* 0x000fea000b800000 */
[----:B------:R-:W-:Y:S02]  /*1b90*/  UISETP.NE.AND UP0, UPT, UR7, 0x1, UPT ;  /* 0x000000010700788c */ /* 0x000fe4000bf05270 */
[----:B------:R-:W-:-:S07]  /*1ba0*/  ULOP3.LUT UP1, URZ, UR5, 0x1, URZ, 0xc0, !UPT ;  /* 0x0000000105ff7892 */ /* 0x000fce000f82c0ff */
[----:B------:R-:W-:Y:S05]  /*1bb0*/  BRA.U !UP0, `(.L_x_80) ;  /* 0x0000000108587547 */ /* 0x000fea000b800000 */
[----:B------:R-:W0:Y:S01]  /*1bc0*/  LDCU UR6, c[0x0][0x3c0] ;  /* 0x00007800ff0677ac */ /* 0x000e220008000800 */
[----:B------:R-:W1:Y:S01]  /*1bd0*/  LDC.64 R16, c[0x0][0x380] ;  /* 0x0000e000ff107b82 */ /* 0x000e620000000a00 */
[----:B------:R-:W-:Y:S01]  /*1be0*/  IADD3 R21, PT, PT, R8, R19, RZ ;  /* 0x0000001308157210 */ /* 0x000fe20007ffe0ff */
[----:B------:R-:W-:-:S04]  /*1bf0*/  IMAD R23, R13, UR5, R19 ;  /* 0x000000050d177c24 */ /* 0x000fc8000f8e0213 */
[C---:B------:R-:W-:Y:S02]  /*1c00*/  VIADD R20, R21.reuse, 0x1 ;  /* 0x0000000115147836 */ /* 0x040fe40000000000 */
[----:B------:R-:W2:Y:S01]  /*1c10*/  LDC.64 R14, c[0x0][0x388] ;  /* 0x0000e200ff0e7b82 */ /* 0x000ea20000000a00 */
[C---:B0-----:R-:W-:Y:S02]  /*1c20*/  ISETP.GE.AND P1, PT, R21.reuse, UR6, PT ;  /* 0x0000000615007c0c */ /* 0x041fe4000bf26270 */
[----:B------:R-:W-:Y:S02]  /*1c30*/  ISETP.GE.AND P2, PT, R20, UR6, PT ;  /* 0x0000000614007c0c */ /* 0x000fe4000bf46270 */
[----:B------:R-:W-:Y:S01]  /*1c40*/  ISETP.GT.AND P1, PT, R21, -0x1, !P1 ;  /* 0xffffffff1500780c */ /* 0x000fe20004f24270 */
[----:B------:R-:W-:Y:S01]  /*1c50*/  IMAD R21, R18, UR6, R21 ;  /* 0x0000000612157c24 */ /* 0x000fe2000f8e0215 */
[----:B------:R-:W-:Y:S02]  /*1c60*/  ISETP.GT.AND P2, PT, R20, -0x1, !P2 ;  /* 0xffffffff1400780c */ /* 0x000fe40005744270 */
[----:B------:R-:W-:Y:S01]  /*1c70*/  PLOP3.LUT P1, PT, P0, P1, PT, 0x80, 0x8 ;  /* 0x000000000008781c */ /* 0x000fe20000723070 */
[----:B-1----:R-:W-:Y:S01]  /*1c80*/  IMAD.WIDE R16, R21, 0x4, R16 ;  /* 0x0000000415107825 */ /* 0x002fe200078e0210 */
[----:B------:R-:W-:-:S03]  /*1c90*/  PLOP3.LUT P2, PT, P0, P2, PT, 0x80, 0x8 ;  /* 0x000000000008781c */ /* 0x000fc60000745070 */
[----:B--2---:R-:W-:-:S08]  /*1ca0*/  IMAD.WIDE R14, R23, 0x4, R14 ;  /* 0x00000004170e7825 */ /* 0x004fd000078e020e */
[----:B------:R-:W2:Y:S04]  /*1cb0*/  @P1 LDG.E R21, desc[UR8][R16.64] ;  /* 0x0000000810151981 */ /* 0x000ea8000c1e1900 */
[----:B------:R-:W2:Y:S04]  /*1cc0*/  @P1 LDG.E R20, desc[UR8][R14.64] ;  /* 0x000000080e141981 */ /* 0x000ea8000c1e1900 */
[----:B------:R-:W3:Y:S04]  /*1cd0*/  @P2 LDG.E R23, desc[UR8][R16.64+0x4] ;  /* 0x0000040810172981 */ /* 0x000ee8000c1e1900 */
[----:B------:R-:W3:Y:S01]  /*1ce0*/  @P2 LDG.E R22, desc[UR8][R14.64+0x4] ;  /* 0x000004080e162981 */ /* 0x000ee2000c1e1900 */
[----:B------:R-:W-:Y:S01]  /*1cf0*/  IADD3 R19, PT, PT, R19, 0x2, RZ ;  /* 0x0000000213137810 */ /* 0x000fe20007ffe0ff */
[----:B--2---:R-:W-:-:S04]  /*1d00*/  @P1 FFMA R10, R21, R20, R10 ;  /* 0x00000014150a1223 */ /* 0x004fc8000000000a */
[----:B---3--:R-:W-:-:S07]  /*1d10*/  @P2 FFMA R10, R23, R22, R10 ;  /* 0x00000016170a2223 */ /* 0x008fce000000000a */
.L_x_80:
[----:B------:R-:W-:Y:S05]  /*1d20*/  BRA.U !UP1, `(.L_x_78) ;  /* 0x0000000109447547 */ /* 0x000fea000b800000 */
[----:B------:R-:W0:Y:S01]  /*1d30*/  LDCU UR6, c[0x0][0x3c0] ;  /* 0x00007800ff0677ac */ /* 0x000e220008000800 */
[----:B------:R-:W-:Y:S01]  /*1d40*/  IADD3 R21, PT, PT, R8, R19, RZ ;  /* 0x0000001308157210 */ /* 0x000fe20007ffe0ff */
[----:B------:R-:W-:Y:S03]  /*1d50*/  BSSY.RECONVERGENT B0, `(.L_x_78) ;  /* 0x000000e000007945 */ /* 0x000fe60003800200 */
        /* <DEDUP_REMOVED lines=13> */
.L_x_81:
[----:B------:R-:W-:Y:S05]  /*1e30*/  BSYNC.RECONVERGENT B0 ;  /* 0x0000000000007941 */ /* 0x000fea0003800200 */
.L_x_78:
[----:B------:R-:W-:Y:S05]  /*1e40*/  @P6 BRA `(.L_x_82) ;  /* 0xfffffff400546947 */ /* 0x000fea000383ffff */
[----:B------:R-:W0:Y:S01]  /*1e50*/  LDC R16, c[0x0][0x3b4] ;  /* 0x0000ed00ff107b82 */ /* 0x000e220000000800 */
[----:B------:R-:W1:Y:S07]  /*1e60*/  LDCU UR4, c[0x0][0x3b4] ;  /* 0x00007680ff0477ac */ /* 0x000e6e0008000800 */
[----:B------:R-:W2:Y:S08]  /*1e70*/  LDC.64 R14, c[0x0][0x398] ;  /* 0x0000e600ff0e7b82 */ /* 0x000eb00000000a00 */
[----:B------:R-:W3:Y:S01]  /*1e80*/  LDC.64 R12, c[0x0][0x390] ;  /* 0x0000e400ff0c7b82 */ /* 0x000ee20000000a00 */
[----:B0-----:R-:W-:-:S04]  /*1e90*/  IMAD R16, R7, R16, RZ ;  /* 0x0000001007107224 */ /* 0x001fc800078e02ff */
[----:B------:R-:W-:Y:S02]  /*1ea0*/  IMAD.IADD R17, R16, 0x1, R11 ;  /* 0x0000000110117824 */ /* 0x000fe400078e020b */
[----:B--2---:R-:W-:-:S06]  /*1eb0*/  IMAD.WIDE.U32 R14, R11, 0x4, R14 ;  /* 0x000000040b0e7825 */ /* 0x004fcc00078e000e */
[----:B------:R-:W2:Y:S01]  /*1ec0*/  LDG.E R15, desc[UR8][R14.64] ;  /* 0x000000080e0f7981 */ /* 0x000ea2000c1e1900 */
[----:B---3--:R-:W-:-:S06]  /*1ed0*/  IMAD.WIDE.U32 R12, R17, 0x4, R12 ;  /* 0x00000004110c7825 */ /* 0x008fcc00078e000c */
[----:B------:R-:W3:Y:S01]  /*1ee0*/  LDG.E R12, desc[UR8][R12.64] ;  /* 0x000000080c0c7981 */ /* 0x000ee2000c1e1900 */
[----:B------:R-:W-:-:S04]  /*1ef0*/  IADD3 R16, PT, PT, R11, 0x1, RZ ;  /* 0x000000010b107810 */ /* 0x000fc80007ffe0ff */
[----:B-1----:R-:W-:Y:S01]  /*1f00*/  ISETP.NE.AND P0, PT, R16, UR4, PT ;  /* 0x0000000410007c0c */ /* 0x002fe2000bf05270 */
[----:B--2---:R-:W-:-:S04]  /*1f10*/  FADD R11, R10, R15 ;  /* 0x0000000f0a0b7221 */ /* 0x004fc80000000000 */
[----:B---3--:R-:W-:-:S08]  /*1f20*/  FFMA R0, R11, R12, R0 ;  /* 0x0000000c0b007223 */ /* 0x008fd00000000000 */
[----:B------:R-:W-:Y:S05]  /*1f30*/  @!P0 BRA `(.L_x_64) ;  /* 0x0000001800e08947 */ /* 0x000fea0003800000 */
[----:B------:R-:W-:Y:S01]  /*1f40*/  MOV R11, R16 ;  /* 0x00000010000b7202 */ /* 0x000fe20000000f00 */
[----:B------:R-:W-:Y:S06]  /*1f50*/  BRA `(.L_x_83) ;  /* 0xfffffff400007947 */ /* 0x000fec000383ffff */
.L_x_66:
[----:B------:R-:W0:Y:S01]  /*1f60*/  LDCU.64 UR4, c[0x0][0x398] ;  /* 0x00007300ff0477ac */ /* 0x000e220008000a00 */
[----:B------:R-:W1:Y:S01]  /*1f70*/  LDCU UR6, c[0x0][0x3b4] ;  /* 0x00007680ff0677ac */ /* 0x000e620008000800 */
[----:B0-----:R-:W-:-:S04]  /*1f80*/  UISETP.NE.U32.AND UP0, UPT, UR4, URZ, UPT ;  /* 0x000000ff0400728c */ /* 0x001fc8000bf05070 */
[----:B------:R-:W-:Y:S01]  /*1f90*/  UISETP.NE.AND.EX UP0, UPT, UR5, URZ, UPT, UP0 ;  /* 0x000000ff0500728c */ /* 0x000fe2000bf05300 */
[----:B-1----:R-:W-:-:S08]  /*1fa0*/  IMAD R8, R7, UR6, RZ ;  /* 0x0000000607087c24 */ /* 0x002fd0000f8e02ff */
[----:B------:R-:W-:Y:S05]  /*1fb0*/  BRA.U UP0, `(.L_x_84) ;  /* 0x00000005003c7547 */ /* 0x000fea000b800000 */
[C---:B------:R-:W-:Y:S01]  /*1fc0*/  VIADD R0, R18.reuse, 0xffffffff ;  /* 0xffffffff12007836 */ /* 0x040fe20000000000 */
[----:B------:R-:W-:Y:S02]  /*1fd0*/  LOP3.LUT R14, R18, 0x7, RZ, 0xc0, !PT ;  /* 0x00000007120e7812 */ /* 0x000fe400078ec0ff */
[----:B------:R-:W-:Y:S02]  /*1fe0*/  MOV R9, RZ ;  /* 0x000000ff00097202 */ /* 0x000fe40000000f00 */
[----:B------:R-:W-:Y:S01]  /*1ff0*/  ISETP.GE.U32.AND P0, PT, R0, 0x7, PT ;  /* 0x000000070000780c */ /* 0x000fe20003f06070 */
[----:B------:R-:W-:Y:S01]  /*2000*/  HFMA2 R0, -RZ, RZ, 0, 0 ;  /* 0x00000000ff007431 */ /* 0x000fe200000001ff */
[----:B------:R-:W-:-:S11]  /*2010*/  ISETP.NE.AND P1, PT, R14, RZ, PT ;  /* 0x000000ff0e00720c */ /* 0x000fd60003f25270 */
[----:B------:R-:W-:Y:S05]  /*2020*/  @!P0 BRA `(.L_x_85) ;  /* 0x0000000000648947 */ /* 0x000fea0003800000 */
[----:B------:R-:W-:Y:S01]  /*2030*/  LOP3.LUT R9, R18, 0x7ffffff8, RZ, 0xc0, !PT ;  /* 0x7ffffff812097812 */ /* 0x000fe200078ec0ff */
[----:B------:R-:W-:Y:S01]  /*2040*/  IMAD.MOV.U32 R0, RZ, RZ, RZ ;  /* 0x000000ffff007224 */ /* 0x000fe200078e00ff */
[----:B------:R-:W-:-:S06]  /*2050*/  UMOV UR4, URZ ;  /* 0x000000ff00047c82 */ /* 0x000fcc0008000000 */
.L_x_86:
[----:B------:R-:W0:Y:S01]  /*2060*/  LDC.64 R10, c[0x0][0x390] ;  /* 0x0000e400ff0a7b82 */ /* 0x000e220000000a00 */
[----:B------:R-:W-:-:S05]  /*2070*/  IADD3 R13, PT, PT, R8, UR4, RZ ;  /* 0x00000004080d7c10 */ /* 0x000fca000fffe0ff */
[----:B0-----:R-:W-:-:S05]  /*2080*/  IMAD.WIDE.U32 R10, R13, 0x4, R10 ;  /* 0x000000040d0a7825 */ /* 0x001fca00078e000a */
[----:B------:R-:W2:Y:S04]  /*2090*/  LDG.E R13, desc[UR8][R10.64] ;  /* 0x000000080a0d7981 */ /* 0x000ea8000c1e1900 */
[----:B------:R-:W3:Y:S04]  /*20a0*/  LDG.E R12, desc[UR8][R10.64+0x4] ;  /* 0x000004080a0c7981 */ /* 0x000ee8000c1e1900 */
[----:B------:R-:W4:Y:S04]  /*20b0*/  LDG.E R15, desc[UR8][R10.64+0x8] ;  /* 0x000008080a0f7981 */ /* 0x000f28000c1e1900 */
[----:B------:R-:W5:Y:S04]  /*20c0*/  LDG.E R17, desc[UR8][R10.64+0xc] ;  /* 0x00000c080a117981 */ /* 0x000f68000c1e1900 */
[----:B------:R-:W5:Y:S04]  /*20d0*/  LDG.E R19, desc[UR8][R10.64+0x10] ;  /* 0x000010080a137981 */ /* 0x000f68000c1e1900 */
[----:B------:R-:W5:Y:S04]  /*20e0*/  LDG.E R21, desc[UR8][R10.64+0x14] ;  /* 0x000014080a157981 */ /* 0x000f68000c1e1900 */
[----:B------:R-:W5:Y:S04]  /*20f0*/  LDG.E R23, desc[UR8][R10.64+0x18] ;  /* 0x000018080a177981 */ /* 0x000f68000c1e1900 */
[----:B------:R-:W5:Y:S01]  /*2100*/  LDG.E R25, desc[UR8][R10.64+0x1c] ;  /* 0x00001c080a197981 */ /* 0x000f62000c1e1900 */
[----:B------:R-:W-:-:S06]  /*2110*/  UIADD3 UR4, UPT, UPT, UR4, 0x8, URZ ;  /* 0x0000000804047890 */ /* 0x000fcc000fffe0ff */
[----:B------:R-:W-:Y:S01]  /*2120*/  ISETP.NE.AND P0, PT, R9, UR4, PT ;  /* 0x0000000409007c0c */ /* 0x000fe2000bf05270 */
[----:B--2---:R-:W-:-:S04]  /*2130*/  FFMA R13, RZ, R13, R0 ;  /* 0x0000000dff0d7223 */ /* 0x004fc80000000000 */
[----:B---3--:R-:W-:-:S04]  /*2140*/  FFMA R12, RZ, R12, R13 ;  /* 0x0000000cff0c7223 */ /* 0x008fc8000000000d */
[----:B----4-:R-:W-:-:S04]  /*2150*/  FFMA R12, RZ, R15, R12 ;  /* 0x0000000fff0c7223 */ /* 0x010fc8000000000c */
[----:B-----5:R-:W-:-:S04]  /*2160*/  FFMA R12, RZ, R17, R12 ;  /* 0x00000011ff0c7223 */ /* 0x020fc8000000000c */
[----:B------:R-:W-:-:S04]  /*2170*/  FFMA R12, RZ, R19, R12 ;  /* 0x00000013ff0c7223 */ /* 0x000fc8000000000c */
[----:B------:R-:W-:-:S04]  /*2180*/  FFMA R12, RZ, R21, R12 ;  /* 0x00000015ff0c7223 */ /* 0x000fc8000000000c */
[----:B------:R-:W-:-:S04]  /*2190*/  FFMA R12, RZ, R23, R12 ;  /* 0x00000017ff0c7223 */ /* 0x000fc8000000000c */
[----:B------:R-:W-:Y:S01]  /*21a0*/  FFMA R0, RZ, R25, R12 ;  /* 0x00000019ff007223 */ /* 0x000fe2000000000c */
[----:B------:R-:W-:Y:S06]  /*21b0*/  @P0 BRA `(.L_x_86) ;  /* 0xfffffffc00a80947 */ /* 0x000fec000383ffff */
.L_x_85:
[----:B------:R-:W-:Y:S05]  /*21c0*/  @!P1 BRA `(.L_x_64) ;  /* 0x00000018003c9947 */ /* 0x000fea0003800000 */
[----:B------:R-:W-:Y:S02]  /*21d0*/  ISETP.GE.U32.AND P0, PT, R14, 0x4, PT ;  /* 0x000000040e00780c */ /* 0x000fe40003f06070 */
[----:B------:R-:W-:-:S04]  /*21e0*/  LOP3.LUT R16, R18, 0x3, RZ, 0xc0, !PT ;  /* 0x0000000312107812 */ /* 0x000fc800078ec0ff */
[----:B------:R-:W-:-:S07]  /*21f0*/  ISETP.NE.AND P1, PT, R16, RZ, PT ;  /* 0x000000ff1000720c */ /* 0x000fce0003f25270 */
[----:B------:R-:W-:Y:S06]  /*2200*/  @!P0 BRA `(.L_x_87) ;  /* 0x0000000000448947 */ /* 0x000fec0003800000 */
[----:B------:R-:W0:Y:S01]  /*2210*/  LDC.64 R12, c[0x0][0x390] ;  /* 0x0000e400ff0c7b82 */ /* 0x000e220000000a00 */
[CC--:B------:R-:W-:Y:S02]  /*2220*/  IADD3 R14, P0, PT, R8.reuse, R9.reuse, RZ ;  /* 0x00000009080e7210 */ /* 0x0c0fe40007f1e0ff */
[----:B------:R-:W-:-:S03]  /*2230*/  IADD3 R15, PT, PT, R8, R9, RZ ;  /* 0x00000009080f7210 */ /* 0x000fc60007ffe0ff */
[----:B------:R-:W-:Y:S02]  /*2240*/  IMAD.X R17, RZ, RZ, RZ, P0 ;  /* 0x000000ffff117224 */ /* 0x000fe400000e06ff */
[----:B------:R-:W1:Y:S01]  /*2250*/  LDC.64 R10, c[0x0][0x390] ;  /* 0x0000e400ff0a7b82 */ /* 0x000e620000000a00 */
[----:B0-----:R-:W-:-:S06]  /*2260*/  IMAD.WIDE.U32 R12, R15, 0x4, R12 ;  /* 0x000000040f0c7825 */ /* 0x001fcc00078e000c */
[----:B------:R-:W2:Y:S01]  /*2270*/  LDG.E R13, desc[UR8][R12.64] ;  /* 0x000000080c0d7981 */ /* 0x000ea2000c1e1900 */
[----:B-1----:R-:W-:-:S04]  /*2280*/  LEA R10, P0, R14, R10, 0x2 ;  /* 0x0000000a0e0a7211 */ /* 0x002fc800078010ff */
[----:B------:R-:W-:-:S05]  /*2290*/  LEA.HI.X R11, R14, R11, R17, 0x2, P0 ;  /* 0x0000000b0e0b7211 */ /* 0x000fca00000f1411 */
[----:B------:R-:W3:Y:S04]  /*22a0*/  LDG.E R15, desc[UR8][R10.64+0x4] ;  /* 0x000004080a0f7981 */ /* 0x000ee8000c1e1900 */
[----:B------:R-:W4:Y:S04]  /*22b0*/  LDG.E R17, desc[UR8][R10.64+0x8] ;  /* 0x000008080a117981 */ /* 0x000f28000c1e1900 */
[----:B------:R-:W5:Y:S01]  /*22c0*/  LDG.E R19, desc[UR8][R10.64+0xc] ;  /* 0x00000c080a137981 */ /* 0x000f62000c1e1900 */
[----:B------:R-:W-:Y:S01]  /*22d0*/  IADD3 R9, PT, PT, R9, 0x4, RZ ;  /* 0x0000000409097810 */ /* 0x000fe20007ffe0ff */
[----:B--2---:R-:W-:-:S04]  /*22e0*/  FFMA R0, RZ, R13, R0 ;  /* 0x0000000dff007223 */ /* 0x004fc80000000000 */
[----:B---3--:R-:W-:-:S04]  /*22f0*/  FFMA R0, RZ, R15, R0 ;  /* 0x0000000fff007223 */ /* 0x008fc80000000000 */
[----:B----4-:R-:W-:-:S04]  /*2300*/  FFMA R0, RZ, R17, R0 ;  /* 0x00000011ff007223 */ /* 0x010fc80000000000 */
[----:B-----5:R-:W-:-:S07]  /*2310*/  FFMA R0, RZ, R19, R0 ;  /* 0x00000013ff007223 */ /* 0x020fce0000000000 */
.L_x_87:
[----:B------:R-:W-:Y:S05]  /*2320*/  @!P1 BRA `(.L_x_64) ;  /* 0x0000001400e49947 */ /* 0x000fea0003800000 */
[----:B------:R-:W-:Y:S02]  /*2330*/  ISETP.NE.AND P0, PT, R16, 0x1, PT ;  /* 0x000000011000780c */ /* 0x000fe40003f05270 */
[----:B------:R-:W-:-:S04]  /*2340*/  LOP3.LUT R18, R18, 0x1, RZ, 0xc0, !PT ;  /* 0x0000000112127812 */ /* 0x000fc800078ec0ff */
[----:B------:R-:W-:-:S07]  /*2350*/  ISETP.NE.U32.AND P1, PT, R18, 0x1, PT ;  /* 0x000000011200780c */ /* 0x000fce0003f25070 */
[----:B------:R-:W-:Y:S06]  /*2360*/  @!P0 BRA `(.L_x_88) ;  /* 0x0000000000348947 */ /* 0x000fec0003800000 */
[----:B------:R-:W0:Y:S01]  /*2370*/  LDC.64 R10, c[0x0][0x390] ;  /* 0x0000e400ff0a7b82 */ /* 0x000e220000000a00 */
[CC--:B------:R-:W-:Y:S02]  /*2380*/  IADD3 R14, P0, PT, R8.reuse, R9.reuse, RZ ;  /* 0x00000009080e7210 */ /* 0x0c0fe40007f1e0ff */
[----:B------:R-:W-:-:S03]  /*2390*/  IADD3 R15, PT, PT, R8, R9, RZ ;  /* 0x00000009080f7210 */ /* 0x000fc60007ffe0ff */
[----:B------:R-:W-:Y:S02]  /*23a0*/  IMAD.X R16, RZ, RZ, RZ, P0 ;  /* 0x000000ffff107224 */ /* 0x000fe400000e06ff */
[----:B------:R-:W1:Y:S01]  /*23b0*/  LDC.64 R12, c[0x0][0x390] ;  /* 0x0000e400ff0c7b82 */ /* 0x000e620000000a00 */
[----:B0-----:R-:W-:-:S04]  /*23c0*/  LEA R10, P0, R14, R10, 0x2 ;  /* 0x0000000a0e0a7211 */ /* 0x001fc800078010ff */
[----:B------:R-:W-:Y:S01]  /*23d0*/  LEA.HI.X R11, R14, R11, R16, 0x2, P0 ;  /* 0x0000000b0e0b7211 */ /* 0x000fe200000f1410 */
[----:B-1----:R-:W-:-:S05]  /*23e0*/  IMAD.WIDE.U32 R12, R15, 0x4, R12 ;  /* 0x000000040f0c7825 */ /* 0x002fca00078e000c */
[----:B------:R-:W2:Y:S04]  /*23f0*/  LDG.E R11, desc[UR8][R10.64+0x4] ;  /* 0x000004080a0b7981 */ /* 0x000ea8000c1e1900 */
[----:B------:R-:W3:Y:S01]  /*2400*/  LDG.E R13, desc[UR8][R12.64] ;  /* 0x000000080c0d7981 */ /* 0x000ee2000c1e1900 */
[----:B------:R-:W-:Y:S01]  /*2410*/  IADD3 R9, PT, PT, R9, 0x2, RZ ;  /* 0x0000000209097810 */ /* 0x000fe20007ffe0ff */
[----:B---3--:R-:W-:-:S04]  /*2420*/  FFMA R0, RZ, R13, R0 ;  /* 0x0000000dff007223 */ /* 0x008fc80000000000 */
[----:B--2---:R-:W-:-:S07]  /*2430*/  FFMA R0, RZ, R11, R0 ;  /* 0x0000000bff007223 */ /* 0x004fce0000000000 */
.L_x_88:
[----:B------:R-:W-:Y:S05]  /*2440*/  @P1 BRA `(.L_x_64) ;  /* 0x00000014009c1947 */ /* 0x000fea0003800000 */
[----:B------:R-:W0:Y:S01]  /*2450*/  LDC.64 R10, c[0x0][0x390] ;  /* 0x0000e400ff0a7b82 */ /* 0x000e220000000a00 */
[----:B------:R-:W-:-:S05]  /*2460*/  IADD3 R9, PT, PT, R8, R9, RZ ;  /* 0x0000000908097210 */ /* 0x000fca0007ffe0ff */
[----:B0-----:R-:W-:-:S06]  /*2470*/  IMAD.WIDE.U32 R8, R9, 0x4, R10 ;  /* 0x0000000409087825 */ /* 0x001fcc00078e000a */
[----:B------:R-:W2:Y:S02]  /*2480*/  LDG.E R9, desc[UR8][R8.64] ;  /* 0x0000000808097981 */ /* 0x000ea4000c1e1900 */
[----:B--2---:R-:W-:Y:S01]  /*2490*/  FFMA R0, RZ, R9, R0 ;  /* 0x00000009ff007223 */ /* 0x004fe20000000000 */
[----:B------:R-:W-:Y:S06]  /*24a0*/  BRA `(.L_x_64) ;  /* 0x0000001400847947 */ /* 0x000fec0003800000 */
.L_x_84:
[C---:B------:R-:W-:Y:S01]  /*24b0*/  ISETP.GE.U32.AND P0, PT, R18.reuse, 0x8, PT ;  /* 0x000000081200780c */ /* 0x040fe20003f06070 */
[----:B------:R-:W-:Y:S01]  /*24c0*/  HFMA2 R9, -RZ, RZ, 0, 0 ;  /* 0x00000000ff097431 */ /* 0x000fe200000001ff */
[----:B------:R-:W-:Y:S01]  /*24d0*/  LOP3.LUT R23, R18, 0x7, RZ, 0xc0, !PT ;  /* 0x0000000712177812 */ /* 0x000fe200078ec0ff */
[----:B------:R-:W-:-:S03]  /*24e0*/  IMAD.MOV.U32 R0, RZ, RZ, RZ ;  /* 0x000000ffff007224 */ /* 0x000fc600078e00ff */
[----:B------:R-:W-:-:S07]  /*24f0*/  ISETP.NE.AND P1, PT, R23, RZ, PT ;  /* 0x000000ff1700720c */ /* 0x000fce0003f25270 */
[----:B------:R-:W-:Y:S06]  /*2500*/  @!P0 BRA `(.L_x_89) ;  /* 0x0000000000ac8947 */ /* 0x000fec0003800000 */
[----:B------:R-:W-:Y:S01]  /*2510*/  LOP3.LUT R9, R18, 0x7ffffff8, RZ, 0xc0, !PT ;  /* 0x7ffffff812097812 */ /* 0x000fe200078ec0ff */
[----:B------:R-:W-:Y:S01]  /*2520*/  IMAD.MOV.U32 R14, RZ, RZ, RZ ;  /* 0x000000ffff0e7224 */ /* 0x000fe200078e00ff */
[----:B------:R-:W-:-:S07]  /*2530*/  MOV R0, RZ ;  /* 0x000000ff00007202 */ /* 0x000fce0000000f00 */
.L_x_90:
[----:B------:R-:W0:Y:S01]  /*2540*/  LDC.64 R10, c[0x0][0x398] ;  /* 0x0000e600ff0a7b82 */ /* 0x000e220000000a00 */
[----:B------:R-:W-:-:S07]  /*2550*/  IADD3 R15, PT, PT, R8, R14, RZ ;  /* 0x0000000e080f7210 */ /* 0x000fce0007ffe0ff */
[----:B------:R-:W1:Y:S01]  /*2560*/  LDC.64 R12, c[0x0][0x390] ;  /* 0x0000e400ff0c7b82 */ /* 0x000e620000000a00 */
[----:B0-----:R-:W-:-:S05]  /*2570*/  IMAD.WIDE.U32 R10, R14, 0x4, R10 ;  /* 0x000000040e0a7825 */ /* 0x001fca00078e000a */
[----:B------:R-:W2:Y:S01]  /*2580*/  LDG.E R19, desc[UR8][R10.64] ;  /* 0x000000080a137981 */ /* 0x000ea2000c1e1900 */
[----:B-1----:R-:W-:-:S03]  /*2590*/  IMAD.WIDE.U32 R12, R15, 0x4, R12 ;  /* 0x000000040f0c7825 */ /* 0x002fc600078e000c */
[----:B------:R-:W3:Y:S04]  /*25a0*/  LDG.E R26, desc[UR8][R10.64+0x4] ;  /* 0x000004080a1a7981 */ /* 0x000ee8000c1e1900 */
[----:B------:R-:W4:Y:S04]  /*25b0*/  LDG.E R22, desc[UR8][R12.64] ;  /* 0x000000080c167981 */ /* 0x000f28000c1e1900 */
[----:B------:R-:W5:Y:S04]  /*25c0*/  LDG.E R21, desc[UR8][R12.64+0x4] ;  /* 0x000004080c157981 */ /* 0x000f68000c1e1900 */
[----:B------:R-:W5:Y:S04]  /*25d0*/  LDG.E R15, desc[UR8][R10.64+0x8] ;  /* 0x000008080a0f7981 */ /* 0x000f68000c1e1900 */
[----:B------:R-:W5:Y:S04]  /*25e0*/  LDG.E R16, desc[UR8][R12.64+0x8] ;  /* 0x000008080c107981 */ /* 0x000f68000c1e1900 */
[----:B------:R-:W5:Y:S04]  /*25f0*/  LDG.E R17, desc[UR8][R10.64+0xc] ;  /* 0x00000c080a117981 */ /* 0x000f68000c1e1900 */
[----:B------:R-:W5:Y:S04]  /*2600*/  LDG.E R20, desc[UR8][R10.64+0x10] ;  /* 0x000010080a147981 */ /* 0x000f68000c1e1900 */
[----:B------:R-:W5:Y:S01]  /*2610*/  LDG.E R27, desc[UR8][R12.64+0x1c] ;  /* 0x00001c080c1b7981 */ /* 0x000f62000c1e1900 */
[----:B--2---:R-:W-:-:S03]  /*2620*/  FADD R25, RZ, R19 ;  /* 0x00000013ff197221 */ /* 0x004fc60000000000 */
[----:B------:R-:W2:Y:S01]  /*2630*/  LDG.E R19, desc[UR8][R12.64+0xc] ;  /* 0x00000c080c137981 */ /* 0x000ea2000c1e1900 */
[----:B----4-:R-:W-:Y:S01]  /*2640*/  FFMA R24, R25, R22, R0 ;  /* 0x0000001619187223 */ /* 0x010fe20000000000 */
[----:B---3--:R-:W-:Y:S02]  /*2650*/  FADD R25, RZ, R26 ;  /* 0x0000001aff197221 */ /* 0x008fe40000000000 */
[----:B------:R-:W3:Y:S04]  /*2660*/  LDG.E R0, desc[UR8][R12.64+0x10] ;  /* 0x000010080c007981 */ /* 0x000ee8000c1e1900 */
[----:B------:R-:W4:Y:S01]  /*2670*/  LDG.E R22, desc[UR8][R10.64+0x14] ;  /* 0x000014080a167981 */ /* 0x000f22000c1e1900 */
[----:B-----5:R-:W-:-:S03]  /*2680*/  FFMA R29, R25, R21, R24 ;  /* 0x00000015191d7223 */ /* 0x020fc60000000018 */
[----:B------:R-:W5:Y:S04]  /*2690*/  LDG.E R24, desc[UR8][R12.64+0x14] ;  /* 0x000014080c187981 */ /* 0x000f68000c1e1900 */
[----:B------:R-:W5:Y:S04]  /*26a0*/  LDG.E R21, desc[UR8][R10.64+0x18] ;  /* 0x000018080a157981 */ /* 0x000f68000c1e1900 */
[----:B------:R-:W5:Y:S04]  /*26b0*/  LDG.E R25, desc[UR8][R10.64+0x1c] ;  /* 0x00001c080a197981 */ /* 0x000f68000c1e1900 */
[----:B------:R-:W5:Y:S01]  /*26c0*/  LDG.E R26, desc[UR8][R12.64+0x18] ;  /* 0x000018080c1a7981 */ /* 0x000f62000c1e1900 */
[----:B------:R-:W-:Y:S01]  /*26d0*/  FADD R28, RZ, R15 ;  /* 0x0000000fff1c7221 */ /* 0x000fe20000000000 */
[----:B------:R-:W-:Y:S01]  /*26e0*/  FADD R17, RZ, R17 ;  /* 0x00000011ff117221 */ /* 0x000fe20000000000 */
[----:B------:R-:W-:-:S02]  /*26f0*/  IADD3 R14, PT, PT, R14, 0x8, RZ ;  /* 0x000000080e0e7810 */ /* 0x000fc40007ffe0ff */
[----:B------:R-:W-:Y:S01]  /*2700*/  FFMA R16, R28, R16, R29 ;  /* 0x000000101c107223 */ /* 0x000fe2000000001d */
[----:B------:R-:W-:Y:S01]  /*2710*/  FADD R20, RZ, R20 ;  /* 0x00000014ff147221 */ /* 0x000fe20000000000 */
[----:B------:R-:W-:Y:S02]  /*2720*/  ISETP.NE.AND P0, PT, R14, R9, PT ;  /* 0x000000090e00720c */ /* 0x000fe40003f05270 */
[----:B--2---:R-:W-:-:S04]  /*2730*/  FFMA R17, R17, R19, R16 ;  /* 0x0000001311117223 */ /* 0x004fc80000000010 */
[----:B---3--:R-:W-:Y:S01]  /*2740*/  FFMA R17, R20, R0, R17 ;  /* 0x0000000014117223 */ /* 0x008fe20000000011 */
[----:B----4-:R-:W-:-:S04]  /*2750*/  FADD R22, RZ, R22 ;  /* 0x00000016ff167221 */ /* 0x010fc80000000000 */
[----:B-----5:R-:W-:Y:S01]  /*2760*/  FFMA R17, R22, R24, R17 ;  /* 0x0000001816117223 */ /* 0x020fe20000000011 */
[----:B------:R-:W-:Y:S01]  /*2770*/  FADD R0, RZ, R21 ;  /* 0x00000015ff007221 */ /* 0x000fe20000000000 */
[----:B------:R-:W-:-:S03]  /*2780*/  FADD R25, RZ, R25 ;  /* 0x00000019ff197221 */ /* 0x000fc60000000000 */
[----:B------:R-:W-:-:S04]  /*2790*/  FFMA R0, R0, R26, R17 ;  /* 0x0000001a00007223 */ /* 0x000fc80000000011 */
[----:B------:R-:W-:Y:S01]  /*27a0*/  FFMA R0, R25, R27, R0 ;  /* 0x0000001b19007223 */ /* 0x000fe20000000000 */
[----:B------:R-:W-:Y:S06]  /*27b0*/  @P0 BRA `(.L_x_90) ;  /* 0xfffffffc00600947 */ /* 0x000fec000383ffff */
.L_x_89:
[----:B------:R-:W-:Y:S05]  /*27c0*/  @!P1 BRA `(.L_x_64) ;  /* 0x0000001000bc9947 */ /* 0x000fea0003800000 */
[----:B------:R-:W-:Y:S02]  /*27d0*/  ISETP.GE.U32.AND P0, PT, R23, 0x4, PT ;  /* 0x000000041700780c */ /* 0x000fe40003f06070 */
[----:B------:R-:W-:-:S04]  /*27e0*/  LOP3.LUT R19, R18, 0x3, RZ, 0xc0, !PT ;  /* 0x0000000312137812 */ /* 0x000fc800078ec0ff */
[----:B------:R-:W-:-:S07]  /*27f0*/  ISETP.NE.AND P1, PT, R19, RZ, PT ;  /* 0x000000ff1300720c */ /* 0x000fce0003f25270 */
[----:B------:R-:W-:Y:S06]  /*2800*/  @!P0 BRA `(.L_x_91) ;  /* 0x00000000006c8947 */ /* 0x000fec0003800000 */
[----:B------:R-:W0:Y:S01]  /*2810*/  LDC.64 R12, c[0x0][0x398] ;  /* 0x0000e600ff0c7b82 */ /* 0x000e220000000a00 */
[C---:B------:R-:W-:Y:S01]  /*2820*/  IMAD.IADD R17, R8.reuse, 0x1, R9 ;  /* 0x0000000108117824 */ /* 0x040fe200078e0209 */
[----:B------:R-:W-:-:S06]  /*2830*/  IADD3 R20, P0, PT, R8, R9, RZ ;  /* 0x0000000908147210 */ /* 0x000fcc0007f1e0ff */
[----:B------:R-:W1:Y:S08]  /*2840*/  LDC.64 R14, c[0x0][0x390] ;  /* 0x0000e400ff0e7b82 */ /* 0x000e700000000a00 */
[----:B------:R-:W2:Y:S01]  /*2850*/  LDC.64 R10, c[0x0][0x390] ;  /* 0x0000e400ff0a7b82 */ /* 0x000ea20000000a00 */
[----:B0-----:R-:W-:-:S05]  /*2860*/  IMAD.WIDE.U32 R12, R9, 0x4, R12 ;  /* 0x00000004090c7825 */ /* 0x001fca00078e000c */
[----:B------:R-:W3:Y:S01]  /*2870*/  LDG.E R16, desc[UR8][R12.64] ;  /* 0x000000080c107981 */ /* 0x000ee2000c1e1900 */
[----:B-1----:R-:W-:Y:S01]  /*2880*/  IMAD.WIDE.U32 R14, R17, 0x4, R14 ;  /* 0x00000004110e7825 */ /* 0x002fe200078e000e */
[----:B------:R-:W-:Y:S02]  /*2890*/  IADD3.X R17, PT, PT, RZ, RZ, RZ, P0, !PT ;  /* 0x000000ffff117210 */ /* 0x000fe400007fe4ff */
[----:B------:R-:W4:Y:S04]  /*28a0*/  LDG.E R22, desc[UR8][R12.64+0x8] ;  /* 0x000008080c167981 */ /* 0x000f28000c1e1900 */
[----:B------:R-:W5:Y:S01]  /*28b0*/  LDG.E R14, desc[UR8][R14.64] ;  /* 0x000000080e0e7981 */ /* 0x000f62000c1e1900 */
[----:B--2---:R-:W-:-:S03]  /*28c0*/  LEA R10, P0, R20, R10, 0x2 ;  /* 0x0000000a140a7211 */ /* 0x004fc600078010ff */
[----:B------:R-:W2:Y:S01]  /*28d0*/  LDG.E R24, desc[UR8][R12.64+0xc] ;  /* 0x00000c080c187981 */ /* 0x000ea2000c1e1900 */
[----:B------:R-:W-:-:S03]  /*28e0*/  LEA.HI.X R11, R20, R11, R17, 0x2, P0 ;  /* 0x0000000b140b7211 */ /* 0x000fc600000f1411 */
[----:B------:R-:W2:Y:S04]  /*28f0*/  LDG.E R20, desc[UR8][R12.64+0x4] ;  /* 0x000004080c147981 */ /* 0x000ea8000c1e1900 */
[----:B------:R-:W2:Y:S04]  /*2900*/  LDG.E R21, desc[UR8][R10.64+0x4] ;  /* 0x000004080a157981 */ /* 0x000ea8000c1e1900 */
[----:B------:R-:W2:Y:S04]  /*2910*/  LDG.E R23, desc[UR8][R10.64+0x8] ;  /* 0x000008080a177981 */ /* 0x000ea8000c1e1900 */
[----:B------:R-:W2:Y:S01]  /*2920*/  LDG.E R25, desc[UR8][R10.64+0xc] ;  /* 0x00000c080a197981 */ /* 0x000ea2000c1e1900 */
[----:B------:R-:W-:Y:S01]  /*2930*/  IADD3 R9, PT, PT, R9, 0x4, RZ ;  /* 0x0000000409097810 */ /* 0x000fe20007ffe0ff */
[----:B---3--:R-:W-:Y:S01]  /*2940*/  FADD R17, RZ, R16 ;  /* 0x00000010ff117221 */ /* 0x008fe20000000000 */
[----:B----4-:R-:W-:-:S03]  /*2950*/  FADD R22, RZ, R22 ;  /* 0x00000016ff167221 */ /* 0x010fc60000000000 */
[----:B-----5:R-:W-:Y:S01]  /*2960*/  FFMA R17, R17, R14, R0 ;  /* 0x0000000e11117223 */ /* 0x020fe20000000000 */
[----:B--2---:R-:W-:-:S04]  /*2970*/  FADD R20, RZ, R20 ;  /* 0x00000014ff147221 */ /* 0x004fc80000000000 */
[----:B------:R-:W-:Y:S01]  /*2980*/  FFMA R17, R20, R21, R17 ;  /* 0x0000001514117223 */ /* 0x000fe20000000011 */
[----:B------:R-:W-:-:S03]  /*2990*/  FADD R24, RZ, R24 ;  /* 0x00000018ff187221 */ /* 0x000fc60000000000 */
[----:B------:R-:W-:-:S04]  /*29a0*/  FFMA R17, R22, R23, R17 ;  /* 0x0000001716117223 */ /* 0x000fc80000000011 */
[----:B------:R-:W-:-:S07]  /*29b0*/  FFMA R0, R24, R25, R17 ;  /* 0x0000001918007223 */ /* 0x000fce0000000011 */
.L_x_91:
[----:B------:R-:W-:Y:S05]  /*29c0*/  @!P1 BRA `(.L_x_64) ;  /* 0x00000010003c9947 */ /* 0x000fea0003800000 */
[----:B------:R-:W-:Y:S02]  /*29d0*/  ISETP.NE.AND P0, PT, R19, 0x1, PT ;  /* 0x000000011300780c */ /* 0x000fe40003f05270 */
[----:B------:R-:W-:-:S04]  /*29e0*/  LOP3.LUT R18, R18, 0x1, RZ, 0xc0, !PT ;  /* 0x0000000112127812 */ /* 0x000fc800078ec0ff */
[----:B------:R-:W-:-:S07]  /*29f0*/  ISETP.NE.U32.AND P1, PT, R18, 0x1, PT ;  /* 0x000000011200780c */ /* 0x000fce0003f25070 */
[----:B------:R-:W-:Y:S06]  /*2a00*/  @!P0 BRA `(.L_x_92) ;  /* 0x00000000004c8947 */ /* 0x000fec0003800000 */
[----:B------:R-:W0:Y:S01]  /*2a10*/  LDC.64 R12, c[0x0][0x398] ;  /* 0x0000e600ff0c7b82 */ /* 0x000e220000000a00 */
[C---:B------:R-:W-:Y:S01]  /*2a20*/  IADD3 R18, P0, PT, R8.reuse, R9, RZ ;  /* 0x0000000908127210 */ /* 0x040fe20007f1e0ff */
[----:B------:R-:W-:-:S03]  /*2a30*/  IMAD.IADD R17, R8, 0x1, R9 ;  /* 0x0000000108117824 */ /* 0x000fc600078e0209 */
[----:B------:R-:W-:-:S03]  /*2a40*/  IADD3.X R19, PT, PT, RZ, RZ, RZ, P0, !PT ;  /* 0x000000ffff137210 */ /* 0x000fc600007fe4ff */
[----:B------:R-:W1:Y:S08]  /*2a50*/  LDC.64 R14, c[0x0][0x390] ;  /* 0x0000e400ff0e7b82 */ /* 0x000e700000000a00 */
[----:B------:R-:W2:Y:S01]  /*2a60*/  LDC.64 R10, c[0x0][0x390] ;  /* 0x0000e400ff0a7b82 */ /* 0x000ea20000000a00 */
[----:B0-----:R-:W-:-:S05]  /*2a70*/  IMAD.WIDE.U32 R12, R9, 0x4, R12 ;  /* 0x00000004090c7825 */ /* 0x001fca00078e000c */
[----:B------:R-:W3:Y:S01]  /*2a80*/  LDG.E R16, desc[UR8][R12.64] ;  /* 0x000000080c107981 */ /* 0x000ee2000c1e1900 */
[----:B-1----:R-:W-:-:S06]  /*2a90*/  IMAD.WIDE.U32 R14, R17, 0x4, R14 ;  /* 0x00000004110e7825 */ /* 0x002fcc00078e000e */
[----:B------:R-:W4:Y:S01]  /*2aa0*/  LDG.E R14, desc[UR8][R14.64] ;  /* 0x000000080e0e7981 */ /* 0x000f22000c1e1900 */
[----:B--2---:R-:W-:-:S04]  /*2ab0*/  LEA R10, P0, R18, R10, 0x2 ;  /* 0x0000000a120a7211 */ /* 0x004fc800078010ff */
[----:B------:R-:W-:Y:S02]  /*2ac0*/  LEA.HI.X R11, R18, R11, R19, 0x2, P0 ;  /* 0x0000000b120b7211 */ /* 0x000fe400000f1413 */
[----:B------:R-:W2:Y:S04]  /*2ad0*/  LDG.E R18, desc[UR8][R12.64+0x4] ;  /* 0x000004080c127981 */ /* 0x000ea8000c1e1900 */
[----:B------:R-:W5:Y:S01]  /*2ae0*/  LDG.E R10, desc[UR8][R10.64+0x4] ;  /* 0x000004080a0a7981 */ /* 0x000f62000c1e1900 */
[----:B------:R-:W-:Y:S01]  /*2af0*/  IADD3 R9, PT, PT, R9, 0x2, RZ ;  /* 0x0000000209097810 */ /* 0x000fe20007ffe0ff */
[----:B---3--:R-:W-:-:S04]  /*2b00*/  FADD R17, RZ, R16 ;  /* 0x00000010ff117221 */ /* 0x008fc80000000000 */
[----:B----4-:R-:W-:Y:S01]  /*2b10*/  FFMA R0, R17, R14, R0 ;  /* 0x0000000e11007223 */ /* 0x010fe20000000000 */
[----:B--2---:R-:W-:-:S04]  /*2b20*/  FADD R19, RZ, R18 ;  /* 0x00000012ff137221 */ /* 0x004fc80000000000 */
[----:B-----5:R-:W-:-:S07]  /*2b30*/  FFMA R0, R19, R10, R0 ;  /* 0x0000000a13007223 */ /* 0x020fce0000000000 */
.L_x_92:
[----:B------:R-:W-:Y:S05]  /*2b40*/  @P1 BRA `(.L_x_64) ;  /* 0x0000000c00dc1947 */ /* 0x000fea0003800000 */
[----:B------:R-:W0:Y:S01]  /*2b50*/  LDC.64 R10, c[0x0][0x398] ;  /* 0x0000e600ff0a7b82 */ /* 0x000e220000000a00 */
[----:B------:R-:W-:-:S07]  /*2b60*/  IMAD.IADD R15, R8, 0x1, R9 ;  /* 0x00000001080f7824 */ /* 0x000fce00078e0209 */
[----:B------:R-:W1:Y:S01]  /*2b70*/  LDC.64 R12, c[0x0][0x390] ;  /* 0x0000e400ff0c7b82 */ /* 0x000e620000000a00 */
[----:B0-----:R-:W-:-:S06]  /*2b80*/  IMAD.WIDE.U32 R8, R9, 0x4, R10 ;  /* 0x0000000409087825 */ /* 0x001fcc00078e000a */
[----:B------:R-:W2:Y:S01]  /*2b90*/  LDG.E R8, desc[UR8][R8.64] ;  /* 0x0000000808087981 */ /* 0x000ea2000c1e1900 */
[----:B-1----:R-:W-:-:S06]  /*2ba0*/  IMAD.WIDE.U32 R10, R15, 0x4, R12 ;  /* 0x000000040f0a7825 */ /* 0x002fcc00078e000c */
[----:B------:R-:W3:Y:S01]  /*2bb0*/  LDG.E R10, desc[UR8][R10.64] ;  /* 0x000000080a0a7981 */ /* 0x000ee2000c1e1900 */
[----:B--2---:R-:W-:-:S04]  /*2bc0*/  FADD R13, RZ, R8 ;  /* 0x00000008ff0d7221 */ /* 0x004fc80000000000 */
[----:B---3--:R-:W-:Y:S01]  /*2bd0*/  FFMA R0, R13, R10, R0 ;  /* 0x0000000a0d007223 */ /* 0x008fe20000000000 */
[----:B------:R-:W-:Y:S06]  /*2be0*/  BRA `(.L_x_64) ;  /* 0x0000000c00b47947 */ /* 0x000fec0003800000 */
.L_x_65:
[----:B------:R-:W0:Y:S01]  /*2bf0*/  LDCU.64 UR4, c[0x0][0x398] ;  /* 0x00007300ff0477ac */ /* 0x000e220008000a00 */
[----:B------:R-:W1:Y:S01]  /*2c00*/  LDC R0, c[0x0][0x3b4] ;  /* 0x0000ed00ff007b82 */ /* 0x000e620000000800 */
[----:B0-----:R-:W-:-:S04]  /*2c10*/  UISETP.NE.U32.AND UP0, UPT, UR4, URZ, UPT ;  /* 0x000000ff0400728c */ /* 0x001fc8000bf05070 */
[----:B------:R-:W-:Y:S01]  /*2c20*/  UISETP.NE.AND.EX UP0, UPT, UR5, URZ, UPT, UP0 ;  /* 0x000000ff0500728c */ /* 0x000fe2000bf05300 */
[----:B-1----:R-:W-:-:S08]  /*2c30*/  IMAD R19, R7, R0, RZ ;  /* 0x0000000007137224 */ /* 0x002fd000078e02ff */
[----:B------:R-:W-:Y:S05]  /*2c40*/  BRA.U UP0, `(.L_x_93) ;  /* 0x0000000500d87547 */ /* 0x000fea000b800000 */
[C---:B------:R-:W-:Y:S01]  /*2c50*/  ISETP.GE.U32.AND P0, PT, R18.reuse, 0x10, PT ;  /* 0x000000101200780c */ /* 0x040fe20003f06070 */
[----:B------:R-:W-:Y:S01]  /*2c60*/  HFMA2 R10, -RZ, RZ, 0, 0 ;  /* 0x00000000ff0a7431 */ /* 0x000fe200000001ff */
[----:B------:R-:W-:Y:S02]  /*2c70*/  LOP3.LUT R26, R18, 0xf, RZ, 0xc0, !PT ;  /* 0x0000000f121a7812 */ /* 0x000fe400078ec0ff */
[----:B------:R-:W-:Y:S02]  /*2c80*/  MOV R0, RZ ;  /* 0x000000ff00007202 */ /* 0x000fe40000000f00 */
[----:B------:R-:W-:-:S07]  /*2c90*/  ISETP.NE.AND P1, PT, R26, RZ, PT ;  /* 0x000000ff1a00720c */ /* 0x000fce0003f25270 */
[----:B------:R-:W-:Y:S06]  /*2ca0*/  @!P0 BRA `(.L_x_94) ;  /* 0x0000000000a48947 */ /* 0x000fec0003800000 */
[----:B------:R-:W-:Y:S01]  /*2cb0*/  LOP3.LUT R10, R18, 0x7ffffff0, RZ, 0xc0, !PT ;  /* 0x7ffffff0120a7812 */ /* 0x000fe200078ec0ff */
[----:B------:R-:W-:Y:S01]  /*2cc0*/  IMAD.MOV.U32 R0, RZ, RZ, RZ ;  /* 0x000000ffff007224 */ /* 0x000fe200078e00ff */
[----:B------:R-:W-:-:S06]  /*2cd0*/  UMOV UR4, URZ ;  /* 0x000000ff00047c82 */ /* 0x000fcc0008000000 */
.L_x_95:
        /* <DEDUP_REMOVED lines=15> */
[----:B------:R-:W5:Y:S01]  /*2dd0*/  LDG.E R23, desc[UR8][R8.64+0x30] ;  /* 0x0000300808177981 */ /* 0x000f62000c1e1900 */
[----:B--2---:R-:W-:-:S03]  /*2de0*/  FFMA R25, RZ, R25, R0 ;  /* 0x00000019ff197223 */ /* 0x004fc60000000000 */
[----:B------:R-:W2:Y:S01]  /*2df0*/  LDG.E R0, desc[UR8][R8.64+0x34] ;  /* 0x0000340808007981 */ /* 0x000ea2000c1e1900 */
[----:B---3--:R-:W-:-:S03]  /*2e00*/  FFMA R28, RZ, R24, R25 ;  /* 0x00000018ff1c7223 */ /* 0x008fc60000000019 */
[----:B------:R-:W3:Y:S04]  /*2e10*/  LDG.E R24, desc[UR8][R8.64+0x38] ;  /* 0x0000380808187981 */ /* 0x000ee8000c1e1900 */
[----:B------:R-:W3:Y:S01]  /*2e20*/  LDG.E R25, desc[UR8][R8.64+0x3c] ;  /* 0x00003c0808197981 */ /* 0x000ee2000c1e1900 */
[----:B----4-:R-:W-:Y:S01]  /*2e30*/  FFMA R11, RZ, R11, R28 ;  /* 0x0000000bff0b7223 */ /* 0x010fe2000000001c */
[----:B------:R-:W-:-:S03]  /*2e40*/  UIADD3 UR4, UPT, UPT, UR4, 0x10, URZ ;  /* 0x0000001004047890 */ /* 0x000fc6000fffe0ff */
[----:B-----5:R-:W-:-:S03]  /*2e50*/  FFMA R12, RZ, R12, R11 ;  /* 0x0000000cff0c7223 */ /* 0x020fc6000000000b */
[----:B------:R-:W-:Y:S01]  /*2e60*/  ISETP.NE.AND P0, PT, R10, UR4, PT ;  /* 0x000000040a007c0c */ /* 0x000fe2000bf05270 */
[----:B------:R-:W-:-:S04]  /*2e70*/  FFMA R13, RZ, R13, R12 ;  /* 0x0000000dff0d7223 */ /* 0x000fc8000000000c */
        /* <DEDUP_REMOVED lines=8> */
[----:B--2---:R-:W-:-:S04]  /*2f00*/  FFMA R23, RZ, R0, R23 ;  /* 0x00000000ff177223 */ /* 0x004fc80000000017 */
[----:B---3--:R-:W-:-:S04]  /*2f10*/  FFMA R24, RZ, R24, R23 ;  /* 0x00000018ff187223 */ /* 0x008fc80000000017 */
[----:B------:R-:W-:Y:S01]  /*2f20*/  FFMA R0, RZ, R25, R24 ;  /* 0x00000019ff007223 */ /* 0x000fe20000000018 */
[----:B------:R-:W-:Y:S06]  /*2f30*/  @P0 BRA `(.L_x_95) ;  /* 0xfffffffc00680947 */ /* 0x000fec000383ffff */
.L_x_94:
        /* <DEDUP_REMOVED lines=16> */
[----:B------:R-:W5:Y:S04]  /*3040*/  LDG.E R17, desc[UR8][R8.64+0xc] ;  /* 0x00000c0808117981 */ /* 0x000f68000c1e1900 */
[----:B------:R-:W5:Y:S04]  /*3050*/  LDG.E R21, desc[UR8][R8.64+0x10] ;  /* 0x0000100808157981 */ /* 0x000f68000c1e1900 */
[----:B------:R-:W5:Y:S04]  /*3060*/  LDG.E R23, desc[UR8][R8.64+0x14] ;  /* 0x0000140808177981 */ /* 0x000f68000c1e1900 */
[----:B------:R-:W5:Y:S04]  /*3070*/  LDG.E R25, desc[UR8][R8.64+0x18] ;  /* 0x0000180808197981 */ /* 0x000f68000c1e1900 */
[----:B------:R-:W5:Y:S01]  /*3080*/  LDG.E R27, desc[UR8][R8.64+0x1c] ;  /* 0x00001c08081b7981 */ /* 0x000f62000c1e1900 */
[----:B------:R-:W-:Y:S01]  /*3090*/  IADD3 R10, PT, PT, R10, 0x8, RZ ;  /* 0x000000080a0a7810 */ /* 0x000fe20007ffe0ff */
[----:B--2---:R-:W-:-:S04]  /*30a0*/  FFMA R0, RZ, R13, R0 ;  /* 0x0000000dff007223 */ /* 0x004fc80000000000 */
[----:B---3--:R-:W-:-:S04]  /*30b0*/  FFMA R0, RZ, R11, R0 ;  /* 0x0000000bff007223 */ /* 0x008fc80000000000 */
[----:B----4-:R-:W-:-:S04]  /*30c0*/  FFMA R0, RZ, R15, R0 ;  /* 0x0000000fff007223 */ /* 0x010fc80000000000 */
[----:B-----5:R-:W-:-:S04]  /*30d0*/  FFMA R0, RZ, R17, R0 ;  /* 0x00000011ff007223 */ /* 0x020fc80000000000 */
[----:B------:R-:W-:-:S04]  /*30e0*/  FFMA R0, RZ, R21, R0 ;  /* 0x00000015ff007223 */ /* 0x000fc80000000000 */
[----:B------:R-:W-:-:S04]  /*30f0*/  FFMA R0, RZ, R23, R0 ;  /* 0x00000017ff007223 */ /* 0x000fc80000000000 */
[----:B------:R-:W-:-:S04]  /*3100*/  FFMA R0, RZ, R25, R0 ;  /* 0x00000019ff007223 */ /* 0x000fc80000000000 */
[----:B------:R-:W-:-:S07]  /*3110*/  FFMA R0, RZ, R27, R0 ;  /* 0x0000001bff007223 */ /* 0x000fce0000000000 */
.L_x_96:
        /* <DEDUP_REMOVED lines=22> */
.L_x_97:
[----:B------:R-:W-:Y:S05]  /*3280*/  @!P1 BRA `(.L_x_64) ;  /* 0x00000008000c9947 */ /* 0x000fea0003800000 */
[----:B------:R-:W0:Y:S01]  /*3290*/  LDC.64 R8, c[0x0][0x390] ;  /* 0x0000e400ff087b82 */ /* 0x000e220000000a00 */
[----:B------:R-:W-:-:S05]  /*32a0*/  IADD3 R13, PT, PT, R19, R10, RZ ;  /* 0x0000000a130d7210 */ /* 0x000fca0007ffe0ff */
[----:B0-----:R-:W-:-:S06]  /*32b0*/  IMAD.WIDE.U32 R12, R13, 0x4, R8 ;  /* 0x000000040d0c7825 */ /* 0x001fcc00078e0008 */
[----:B------:R-:W2:Y:S01]  /*32c0*/  LDG.E R13, desc[UR8][R12.64] ;  /* 0x000000080c0d7981 */ /* 0x000ea2000c1e1900 */
[----:B------:R-:W-:Y:S01]  /*32d0*/  ISETP.NE.AND P0, PT, R18, 0x1, PT ;  /* 0x000000011200780c */ /* 0x000fe20003f05270 */
[----:B--2---:R-:W-:-:S12]  /*32e0*/  FFMA R0, RZ, R13, R0 ;  /* 0x0000000dff007223 */ /* 0x004fd80000000000 */
[----:B------:R-:W-:Y:S05]  /*32f0*/  @!P0 BRA `(.L_x_64) ;  /* 0x0000000400f08947 */ /* 0x000fea0003800000 */
[----:B------:R-:W-:Y:S01]  /*3300*/  VIADD R12, R10, 0x1 ;  /* 0x000000010a0c7836 */ /* 0x000fe20000000000 */
[----:B------:R-:W-:-:S06]  /*3310*/  UMOV UR4, 0x1 ;  /* 0x0000000100047882 */ /* 0x000fcc0000000000 */
.L_x_98:
[----:B------:R-:W-:-:S05]  /*3320*/  IADD3 R11, PT, PT, R19, R12, RZ ;  /* 0x0000000c130b7210 */ /* 0x000fca0007ffe0ff */
[----:B------:R-:W-:-:S06]  /*3330*/  IMAD.WIDE.U32 R10, R11, 0x4, R8 ;  /* 0x000000040b0a7825 */ /* 0x000fcc00078e0008 */
[----:B------:R-:W2:Y:S01]  /*3340*/  LDG.E R11, desc[UR8][R10.64] ;  /* 0x000000080a0b7981 */ /* 0x000ea2000c1e1900 */
[----:B------:R-:W-:Y:S01]  /*3350*/  UIADD3 UR4, UPT, UPT, UR4, 0x1, URZ ;  /* 0x0000000104047890 */ /* 0x000fe2000fffe0ff */
[----:B------:R-:W-:-:S05]  /*3360*/  IADD3 R12, PT, PT, R12, 0x1, RZ ;  /* 0x000000010c0c7810 */ /* 0x000fca0007ffe0ff */
[----:B------:R-:W-:Y:S01]  /*3370*/  ISETP.NE.AND P0, PT, R18, UR4, PT ;  /* 0x0000000412007c0c */ /* 0x000fe2000bf05270 */
[----:B--2---:R-:W-:-:S12]  /*3380*/  FFMA R0, RZ, R11, R0 ;  /* 0x0000000bff007223 */ /* 0x004fd80000000000 */
[----:B------:R-:W-:Y:S05]  /*3390*/  @P0 BRA `(.L_x_98) ;  /* 0xfffffffc00e00947 */ /* 0x000fea000383ffff */
[----:B------:R-:W-:Y:S05]  /*33a0*/  BRA `(.L_x_64) ;  /* 0x0000000400c47947 */ /* 0x000fea0003800000 */
.L_x_93:
        /* <DEDUP_REMOVED lines=9> */
.L_x_100:
        /* <DEDUP_REMOVED lines=26> */
[----:B------:R-:W-:-:S03]  /*35e0*/  IADD3 R12, PT, PT, R12, 0x8, RZ ;  /* 0x000000080c0c7810 */ /* 0x000fc60007ffe0ff */
[----:B------:R-:W-:Y:S01]  /*35f0*/  FFMA R29, R28, R14, R29 ;  /* 0x0000000e1c1d7223 */ /* 0x000fe2000000001d */
[----:B------:R-:W-:Y:S01]  /*3600*/  FADD R14, RZ, R15 ;  /* 0x0000000fff0e7221 */ /* 0x000fe20000000000 */
[----:B------:R-:W-:-:S03]  /*3610*/  ISETP.NE.AND P0, PT, R12, R20, PT ;  /* 0x000000140c00720c */ /* 0x000fc60003f05270 */
[----:B--2---:R-:W-:Y:S01]  /*3620*/  FFMA R29, R14, R16, R29 ;  /* 0x000000100e1d7223 */ /* 0x004fe2000000001d */
[----:B------:R-:W-:-:S04]  /*3630*/  FADD R14, RZ, R17 ;  /* 0x00000011ff0e7221 */ /* 0x000fc80000000000 */
        /* <DEDUP_REMOVED lines=8> */
.L_x_99:
[----:B------:R-:W-:Y:S05]  /*36c0*/  @!P1 BRA `(.L_x_64) ;  /* 0x0000000000fc9947 */ /* 0x000fea0003800000 */
[----:B------:R-:W-:Y:S02]  /*36d0*/  ISETP.GE.U32.AND P0, PT, R23, 0x4, PT ;  /* 0x000000041700780c */ /* 0x000fe40003f06070 */
[----:B------:R-:W-:-:S04]  /*36e0*/  LOP3.LUT R16, R18, 0x3, RZ, 0xc0, !PT ;  /* 0x0000000312107812 */ /* 0x000fc800078ec0ff */
[----:B------:R-:W-:-:S07]  /*36f0*/  ISETP.NE.AND P1, PT, R16, RZ, PT ;  /* 0x000000ff1000720c */ /* 0x000fce0003f25270 */
[----:B------:R-:W-:Y:S06]  /*3700*/  @!P0 BRA `(.L_x_101) ;  /* 0x00000000006c8947 */ /* 0x000fec0003800000 */
[----:B------:R-:W0:Y:S01]  /*3710*/  LDC.64 R10, c[0x0][0x398] ;  /* 0x0000e600ff0a7b82 */ /* 0x000e220000000a00 */
[C---:B------:R-:W-:Y:S01]  /*3720*/  IMAD.IADD R15, R19.reuse, 0x1, R20 ;  /* 0x00000001130f7824 */ /* 0x040fe200078e0214 */
[----:B------:R-:W-:-:S04]  /*3730*/  IADD3 R17, P0, PT, R19, R20, RZ ;  /* 0x0000001413117210 */ /* 0x000fc80007f1e0ff */
[----:B------:R-:W-:Y:S02]  /*3740*/  IADD3.X R22, PT, PT, RZ, RZ, RZ, P0, !PT ;  /* 0x000000ffff167210 */ /* 0x000fe400007fe4ff */
[----:B------:R-:W1:Y:S08]  /*3750*/  LDC.64 R12, c[0x0][0x390] ;  /* 0x0000e400ff0c7b82 */ /* 0x000e700000000a00 */
[----:B------:R-:W2:Y:S01]  /*3760*/  LDC.64 R8, c[0x0][0x390] ;  /* 0x0000e400ff087b82 */ /* 0x000ea20000000a00 */
[----:B0-----:R-:W-:-:S05]  /*3770*/  IMAD.WIDE.U32 R10, R20, 0x4, R10 ;  /* 0x00000004140a7825 */ /* 0x001fca00078e000a */
[----:B------:R-:W3:Y:S01]  /*3780*/  LDG.E R14, desc[UR8][R10.64] ;  /* 0x000000080a0e7981 */ /* 0x000ee2000c1e1900 */
[----:B-1----:R-:W-:-:S03]  /*3790*/  IMAD.WIDE.U32 R12, R15, 0x4, R12 ;  /* 0x000000040f0c7825 */ /* 0x002fc600078e000c */
[----:B------:R-:W4:Y:S04]  /*37a0*/  LDG.E R24, desc[UR8][R10.64+0xc] ;  /* 0x00000c080a187981 */ /* 0x000f28000c1e1900 */
[----:B------:R-:W5:Y:S01]  /*37b0*/  LDG.E R12, desc[UR8][R12.64] ;  /* 0x000000080c0c7981 */ /* 0x000f62000c1e1900 */
[----:B--2---:R-:W-:-:S04]  /*37c0*/  LEA R8, P0, R17, R8, 0x2 ;  /* 0x0000000811087211 */ /* 0x004fc800078010ff */
[----:B------:R-:W-:Y:S02]  /*37d0*/  LEA.HI.X R9, R17, R9, R22, 0x2, P0 ;  /* 0x0000000911097211 */ /* 0x000fe400000f1416 */
[----:B------:R-:W2:Y:S04]  /*37e0*/  LDG.E R17, desc[UR8][R10.64+0x4] ;  /* 0x000004080a117981 */ /* 0x000ea8000c1e1900 */
[----:B------:R-:W4:Y:S04]  /*37f0*/  LDG.E R21, desc[UR8][R8.64+0x4] ;  /* 0x0000040808157981 */ /* 0x000f28000c1e1900 */
[----:B------:R-:W4:Y:S04]  /*3800*/  LDG.E R22, desc[UR8][R10.64+0x8] ;  /* 0x000008080a167981 */ /* 0x000f28000c1e1900 */
[----:B------:R-:W4:Y:S04]  /*3810*/  LDG.E R23, desc[UR8][R8.64+0x8] ;  /* 0x0000080808177981 */ /* 0x000f28000c1e1900 */
[----:B------:R-:W4:Y:S01]  /*3820*/  LDG.E R25, desc[UR8][R8.64+0xc] ;  /* 0x00000c0808197981 */ /* 0x000f22000c1e1900 */
[----:B------:R-:W-:Y:S01]  /*3830*/  IADD3 R20, PT, PT, R20, 0x4, RZ ;  /* 0x0000000414147810 */ /* 0x000fe20007ffe0ff */
[----:B---3--:R-:W-:-:S04]  /*3840*/  FADD R15, RZ, R14 ;  /* 0x0000000eff0f7221 */ /* 0x008fc80000000000 */
[----:B-----5:R-:W-:Y:S01]  /*3850*/  FFMA R15, R15, R12, R0 ;  /* 0x0000000c0f0f7223 */ /* 0x020fe20000000000 */
[----:B--2---:R-:W-:-:S04]  /*3860*/  FADD R0, RZ, R17 ;  /* 0x00000011ff007221 */ /* 0x004fc80000000000 */
[----:B----4-:R-:W-:Y:S01]  /*3870*/  FFMA R0, R0, R21, R15 ;  /* 0x0000001500007223 */ /* 0x010fe2000000000f */
[----:B------:R-:W-:Y:S01]  /*3880*/  FADD R13, RZ, R22 ;  /* 0x00000016ff0d7221 */ /* 0x000fe20000000000 */
[----:B------:R-:W-:-:S03]  /*3890*/  FADD R15, RZ, R24 ;  /* 0x00000018ff0f7221 */ /* 0x000fc60000000000 */
[----:B------:R-:W-:-:S04]  /*38a0*/  FFMA R0, R13, R23, R0 ;  /* 0x000000170d007223 */ /* 0x000fc80000000000 */
[----:B------:R-:W-:-:S07]  /*38b0*/  FFMA R0, R15, R25, R0 ;  /* 0x000000190f007223 */ /* 0x000fce0000000000 */
.L_x_101:
[----:B------:R-:W-:Y:S05]  /*38c0*/  @!P1 BRA `(.L_x_64) ;  /* 0x00000000007c9947 */ /* 0x000fea0003800000 */
[----:B------:R-:W-:Y:S01]  /*38d0*/  ISETP.NE.AND P0, PT, R16, 0x1, PT ;  /* 0x000000011000780c */ /* 0x000fe20003f05270 */
[----:B------:R-:W0:Y:S01]  /*38e0*/  LDC.64 R14, c[0x0][0x398] ;  /* 0x0000e600ff0e7b82 */ /* 0x000e220000000a00 */
[----:B------:R-:W-:-:S04]  /*38f0*/  LOP3.LUT R18, R18, 0x1, RZ, 0xc0, !PT ;  /* 0x0000000112127812 */ /* 0x000fc800078ec0ff */
[----:B------:R-:W-:-:S03]  /*3900*/  ISETP.NE.U32.AND P2, PT, R18, 0x1, PT ;  /* 0x000000011200780c */ /* 0x000fc60003f45070 */
[----:B------:R-:W1:Y:S04]  /*3910*/  LDC.64 R16, c[0x0][0x390] ;  /* 0x0000e400ff107b82 */ /* 0x000e680000000a00 */
[C---:B------:R-:W-:Y:S01]  /*3920*/  @P0 IMAD.IADD R21, R19.reuse, 0x1, R20 ;  /* 0x0000000113150824 */ /* 0x040fe200078e0214 */
[----:B------:R-:W-:-:S03]  /*3930*/  @P0 IADD3 R18, P1, PT, R19, R20, RZ ;  /* 0x0000001413120210 */ /* 0x000fc60007f3e0ff */
[----:B------:R-:W2:Y:S01]  /*3940*/  @P0 LDC.64 R8, c[0x0][0x390] ;  /* 0x0000e400ff080b82 */ /* 0x000ea20000000a00 */
[----:B------:R-:W-:-:S07]  /*3950*/  @P0 IADD3.X R22, PT, PT, RZ, RZ, RZ, P1, !PT ;  /* 0x000000ffff160210 */ /* 0x000fce0000ffe4ff */
[----:B------:R-:W3:Y:S01]  /*3960*/  LDC.64 R10, c[0x0][0x398] ;  /* 0x0000e600ff0a7b82 */ /* 0x000ee20000000a00 */
[C---:B0-----:R-:W-:Y:S01]  /*3970*/  @P0 IMAD.WIDE.U32 R14, R20.reuse, 0x4, R14 ;  /* 0x00000004140e0825 */ /* 0x041fe200078e000e */
[----:B------:R-:W-:-:S06]  /*3980*/  @P0 IADD3 R20, PT, PT, R20, 0x2, RZ ;  /* 0x0000000214140810 */ /* 0x000fcc0007ffe0ff */
[----:B------:R-:W0:Y:S01]  /*3990*/  LDC.64 R12, c[0x0][0x390] ;  /* 0x0000e400ff0c7b82 */ /* 0x000e220000000a00 */
[----:B-1----:R-:W-:Y:S02]  /*39a0*/  @P0 IMAD.WIDE.U32 R16, R21, 0x4, R16 ;  /* 0x0000000415100825 */ /* 0x002fe400078e0010 */
[----:B------:R-:W4:Y:S02]  /*39b0*/  @P0 LDG.E R21, desc[UR8][R14.64] ;  /* 0x000000080e150981 */ /* 0x000f24000c1e1900 */
[----:B------:R-:W-:Y:S02]  /*39c0*/  @!P2 IMAD.IADD R19, R19, 0x1, R20 ;  /* 0x000000011313a824 */ /* 0x000fe400078e0214 */
[----:B------:R-:W5:Y:S01]  /*39d0*/  @P0 LDG.E R16, desc[UR8][R16.64] ;  /* 0x0000000810100981 */ /* 0x000f62000c1e1900 */
[----:B--2---:R-:W-:-:S04]  /*39e0*/  @P0 LEA R8, P1, R18, R8, 0x2 ;  /* 0x0000000812080211 */ /* 0x004fc800078210ff */
[----:B------:R-:W-:Y:S02]  /*39f0*/  @P0 LEA.HI.X R9, R18, R9, R22, 0x2, P1 ;  /* 0x0000000912090211 */ /* 0x000fe400008f1416 */
[----:B------:R-:W2:Y:S01]  /*3a00*/  @P0 LDG.E R18, desc[UR8][R14.64+0x4] ;  /* 0x000004080e120981 */ /* 0x000ea2000c1e1900 */
[----:B---3--:R-:W-:-:S03]  /*3a10*/  @!P2 IMAD.WIDE.U32 R10, R20, 0x4, R10 ;  /* 0x00000004140aa825 */ /* 0x008fc600078e000a */
[----:B------:R-:W3:Y:S04]  /*3a20*/  @P0 LDG.E R8, desc[UR8][R8.64+0x4] ;  /* 0x0000040808080981 */ /* 0x000ee8000c1e1900 */
[----:B------:R-:W3:Y:S01]  /*3a30*/  @!P2 LDG.E R10, desc[UR8][R10.64] ;  /* 0x000000080a0aa981 */ /* 0x000ee2000c1e1900 */
[----:B0-----:R-:W-:-:S06]  /*3a40*/  @!P2 IMAD.WIDE.U32 R12, R19, 0x4, R12 ;  /* 0x00000004130ca825 */ /* 0x001fcc00078e000c */
[----:B------:R-:W3:Y:S01]  /*3a50*/  @!P2 LDG.E R12, desc[UR8][R12.64] ;  /* 0x000000080c0ca981 */ /* 0x000ee2000c1e1900 */
[----:B----4-:R-:W-:-:S04]  /*3a60*/  @P0 FADD R21, RZ, R21 ;  /* 0x00000015ff150221 */ /* 0x010fc80000000000 */
[----:B-----5:R-:W-:Y:S01]  /*3a70*/  @P0 FFMA R21, R21, R16, R0 ;  /* 0x0000001015150223 */ /* 0x020fe20000000000 */
[----:B--2---:R-:W-:-:S04]  /*3a80*/  @P0 FADD R18, RZ, R18 ;  /* 0x00000012ff120221 */ /* 0x004fc80000000000 */
[----:B---3--:R-:W-:Y:S01]  /*3a90*/  @P0 FFMA R0, R18, R8, R21 ;  /* 0x0000000812000223 */ /* 0x008fe20000000015 */
[----:B------:R-:W-:-:S04]  /*3aa0*/  @!P2 FADD R19, RZ, R10 ;  /* 0x0000000aff13a221 */ /* 0x000fc80000000000 */
[----:B------:R-:W-:-:S07]  /*3ab0*/  @!P2 FFMA R0, R19, R12, R0 ;  /* 0x0000000c1300a223 */ /* 0x000fce0000000000 */
.L_x_64:
[----:B------:R-:W0:Y:S08]  /*3ac0*/  LDC.64 R8, c[0x0][0x3a0] ;  /* 0x0000e800ff087b82 */ /* 0x000e300000000a00 */
[----:B------:R-:W1:Y:S01]  /*3ad0*/  LDC R12, c[0x0][0x3b8] ;  /* 0x0000ee00ff0c7b82 */ /* 0x000e620000000800 */
[----:B0-----:R-:W-:-:S04]  /*3ae0*/  ISETP.NE.U32.AND P0, PT, R8, RZ, PT ;  /* 0x000000ff0800720c */ /* 0x001fc80003f05070 */
[----:B------:R-:W-:-:S03]  /*3af0*/  ISETP.NE.AND.EX P0, PT, R9, RZ, PT, P0 ;  /* 0x000000ff0900720c */ /* 0x000fc60003f05300 */
[----:B------:R-:W0:Y:S10]  /*3b00*/  LDC.64 R8, c[0x0][0x3a8] ;  /* 0x0000ea00ff087b82 */ /* 0x000e340000000a00 */
[----:B------:R-:W2:Y:S02]  /*3b10*/  @P0 LDC.64 R10, c[0x0][0x3a0] ;  /* 0x0000e800ff0a0b82 */ /* 0x000ea40000000a00 */
[----:B--2---:R-:W-:-:S06]  /*3b20*/  @P0 IMAD.WIDE.U32 R10, R7, 0x4, R10 ;  /* 0x00000004070a0825 */ /* 0x004fcc00078e000a */
[----:B------:R-:W2:Y:S01]  /*3b30*/  @P0 LDG.E R11, desc[UR8][R10.64] ;  /* 0x000000080a0b0981 */ /* 0x000ea2000c1e1900 */
[----:B-1----:R-:W-:-:S04]  /*3b40*/  IMAD R2, R2, R12, R7 ;  /* 0x0000000c02027224 */ /* 0x002fc800078e0207 */
[----:B------:R-:W-:-:S05]  /*3b50*/  IMAD R3, R3, R2, R2 ;  /* 0x0000000203037224 */ /* 0x000fca00078e0202 */
[----:B------:R-:W-:-:S05]  /*3b60*/  IADD3 R4, PT, PT, R4, R3, RZ ;  /* 0x0000000304047210 */ /* 0x000fca0007ffe0ff */
[----:B------:R-:W-:-:S05]  /*3b70*/  IMAD R5, R5, R4, R4 ;  /* 0x0000000405057224 */ /* 0x000fca00078e0204 */
[----:B------:R-:W-:-:S05]  /*3b80*/  IADD3 R5, PT, PT, R6, R5, RZ ;  /* 0x0000000506057210 */ /* 0x000fca0007ffe0ff */
[----:B0-----:R-:W-:-:S04]  /*3b90*/  IMAD.WIDE R8, R5, 0x4, R8 ;  /* 0x0000000405087825 */ /* 0x001fc800078e0208 */
[----:B--2---:R-:W-:-:S05]  /*3ba0*/  @P0 FADD R0, R0, R11 ;  /* 0x0000000b00000221 */ /* 0x004fca0000000000 */
[----:B------:R-:W-:Y:S01]  /*3bb0*/  STG.E desc[UR8][R8.64], R0 ;  /* 0x0000000008007986 */ /* 0x000fe2000c101908 */
[----:B------:R-:W-:Y:S05]  /*3bc0*/  EXIT ;  /* 0x000000000000794d */ /* 0x000fea0003800000 */
.L_x_102:
        /* <DEDUP_REMOVED lines=11> */
.L_x_129:


//--------------------- .text.conv2d_forward      --------------------------
	.section	.text.conv2d_forward,"ax",@progbits
	.align	128
        .global         conv2d_forward
        .type           conv2d_forward,@function
        .size           conv2d_forward,(.L_x_130 - conv2d_forward)
        .other          conv2d_forward,@"STO_CUDA_ENTRY STV_DEFAULT"
conv2d_forward:
.text.conv2d_forward:
[----:B------:R-:W-:Y:S01]  /*0000*/  LDC R1, c[0x0][0x37c] ;  /* 0x0000df00ff017b82 */ /* 0x000fe20000000800 */
[----:B------:R-:W0:Y:S07]  /*0010*/  LDCU.128 UR12, c[0x0][0x3b0] ;  /* 0x00007600ff0c77ac */ /* 0x000e2e0008000c00 */
[----:B------:R-:W1:Y:S01]  /*0020*/  S2UR UR8, SR_CTAID.Z ;  /* 0x00000000000879c3 */ /* 0x000e620000002700 */
[----:B------:R-:W2:Y:S01]  /*0030*/  S2R R18, SR_TID.Y ;  /* 0x0000000000127919 */ /* 0x000ea20000002200 */
[----:B------:R-:W-:Y:S01]  /*0040*/  IMAD.MOV.U32 R9, RZ, RZ, RZ ;  /* 0x000000ffff097224 */ /* 0x000fe200078e00ff */
[----:B------:R-:W-:Y:S01]  /*0050*/  UMOV UR4, URZ ;  /* 0x000000ff00047c82 */ /* 0x000fe20008000000 */
[----:B------:R-:W3:Y:S01]  /*0060*/  LDCU.64 UR10, c[0x0][0x3a0] ;  /* 0x00007400ff0a77ac */ /* 0x000ee20008000a00 */
[----:B------:R-:W4:Y:S03]  /*0070*/  S2R R13, SR_TID.X ;  /* 0x00000000000d7919 */ /* 0x000f260000002100 */
[----:B------:R-:W5:Y:S01]  /*0080*/  S2UR UR7, SR_CTAID.X ;  /* 0x00000000000779c3 */ /* 0x000f620000002500 */
[----:B------:R-:W3:Y:S07]  /*0090*/  LDCU UR9, c[0x0][0x360] ;  /* 0x00006c00ff0977ac */ /* 0x000eee0008000800 */
[----:B------:R-:W3:Y:S01]  /*00a0*/  LDC R10, c[0x0][0x364] ;  /* 0x0000d900ff0a7b82 */ /* 0x000ee20000000800 */
[----:B0-----:R-:W0:Y:S01]  /*00b0*/  I2F.U32.RP R0, UR12 ;  /* 0x0000000c00007d06 */ /* 0x001e220008209000 */
[----:B------:R-:W-:-:S07]  /*00c0*/  UISETP.NE.U32.AND UP2, UPT, UR12, URZ, UPT ;  /* 0x000000ff0c00728c */ /* 0x000fce000bf45070 */
[----:B0-----:R-:W0:Y:S01]  /*00d0*/  MUFU.RCP R0, R0 ;  /* 0x0000000000007308 */ /* 0x001e220000001000 */
[----:B---3--:R-:W-:Y:S02]  /*00e0*/  IMAD R10, R10, UR9, RZ ;  /* 0x000000090a0a7c24 */ /* 0x008fe4000f8e02ff */
[----:B0-----:R-:W-:Y:S01]  /*00f0*/  VIADD R2, R0, 0xffffffe ;  /* 0x0ffffffe00027836 */ /* 0x001fe20000000000 */
[----:B------:R-:W-:-:S05]  /*0100*/  MOV R0, UR12 ;  /* 0x0000000c00007c02 */ /* 0x000fca0008000f00 */
[----:B------:R-:W0:Y:S02]  /*0110*/  F2I.FTZ.U32.TRUNC.NTZ R2, R2 ;  /* 0x0000000200027305 */ /* 0x000e24000021f000 */
[----:B0-----:R-:W-:-:S13]  /*0120*/  R2UR UR5, R2 ;  /* 0x00000000020572ca */ /* 0x001fda00000e0000 */
[----:B------:R-:W-:-:S04]  /*0130*/  UIADD3 UR6, UPT, UPT, URZ, -UR5, URZ ;  /* 0x80000005ff067290 */ /* 0x000fc8000fffe0ff */
[----:B------:R-:W-:-:S04]  /*0140*/  UIMAD UR6, UR6, UR12, URZ ;  /* 0x0000000c060672a4 */ /* 0x000fc8000f8e02ff */
[----:B------:R-:W-:-:S04]  /*0150*/  UIMAD.WIDE.U32 UR4, UR5, UR6, UR4 ;  /* 0x00000006050472a5 */ /* 0x000fc8000f8e0004 */
[----:B-1----:R-:W-:-:S07]  /*0160*/  UIMAD.WIDE.U32 UR4, UR5, UR8, URZ ;  /* 0x00000008050472a5 */ /* 0x002fce000f8e00ff */
[----:B------:R-:W-:Y:S02]  /*0170*/  UMOV UR6, UR5 ;  /* 0x0000000500067c82 */ /* 0x000fe40008000000 */
[----:B------:R-:W-:Y:S02]  /*0180*/  UIADD3 UR4, UPT, UPT, -UR6, URZ, URZ ;  /* 0x000000ff06047290 */ /* 0x000fe4000fffe1ff */
[----:B------:R-:W0:Y:S02]  /*0190*/  S2UR UR5, SR_CTAID.Y ;  /* 0x00000000000579c3 */ /* 0x000e240000002600 */
[----:B------:R-:W-:-:S04]  /*01a0*/  UIMAD UR4, UR12, UR4, UR8 ;  /* 0x000000040c0472a4 */ /* 0x000fc8000f8e0208 */
[----:B------:R-:W-:-:S11]  /*01b0*/  UISETP.GE.U32.AND UP0, UPT, UR4, UR12, UPT ;  /* 0x0000000c0400728c */ /* 0x000fd6000bf06070 */
[----:B------:R-:W-:Y:S02]  /*01c0*/  @UP0 UIADD3 UR4, UPT, UPT, UR4, -UR12, URZ ;  /* 0x8000000c04040290 */ /* 0x000fe4000fffe0ff */
[----:B------:R-:W-:Y:S02]  /*01d0*/  @UP0 UIADD3 UR6, UPT, UPT, UR6, 0x1, URZ ;  /* 0x0000000106060890 */ /* 0x000fe4000fffe0ff */
[----:B------:R-:W-:Y:S02]  /*01e0*/  UISETP.GE.U32.AND UP1, UPT, UR4, UR12, UPT ;  /* 0x0000000c0400728c */ /* 0x000fe4000bf26070 */
[----:B-----5:R-:W-:Y:S02]  /*01f0*/  USHF.L.U32 UR4, UR7, 0x4, URZ ;  /* 0x0000000407047899 */ /* 0x020fe400080006ff */
[----:B0-----:R-:W-:Y:S02]  /*0200*/  USHF.L.U32 UR5, UR5, 0x4, URZ ;  /* 0x0000000405057899 */ /* 0x001fe400080006ff */
[----:B------:R-:W-:-:S02]  /*0210*/  UISETP.GE.AND UP0, UPT, UR11, 0x1, UPT ;  /* 0x000000010b00788c */ /* 0x000fc4000bf06270 */
[----:B----4-:R-:W-:Y:S02]  /*0220*/  VIADD R11, R13, UR4 ;  /* 0x000000040d0b7c36 */ /* 0x010fe40008000000 */
[----:B--2---:R-:W-:Y:S01]  /*0230*/  VIADD R12, R18, UR5 ;  /* 0x00000005120c7c36 */ /* 0x004fe20008000000 */
[----:B------:R-:W-:Y:S02]  /*0240*/  @UP1 UIADD3 UR6, UPT, UPT, UR6, 0x1, URZ ;  /* 0x0000000106061890 */ /* 0x000fe4000fffe0ff */
[----:B------:R-:W-:Y:S02]  /*0250*/  @!UP2 ULOP3.LUT UR6, URZ, UR12, URZ, 0x33, !UPT ;  /* 0x0000000cff06a292 */ /* 0x000fe4000f8e33ff */
[----:B------:R-:W-:Y:S02]  /*0260*/  ISETP.GE.AND P0, PT, R12, UR13, PT ;  /* 0x0000000d0c007c0c */ /* 0x000fe4000bf06270 */
[----:B------:R-:W-:Y:S02]  /*0270*/  UIADD3 UR7, UPT, UPT, -UR6, URZ, URZ ;  /* 0x000000ff06077290 */ /* 0x000fe4000fffe1ff */
[----:B------:R-:W-:-:S02]  /*0280*/  ISETP.GE.OR P0, PT, R11, UR14, P0 ;  /* 0x0000000e0b007c0c */ /* 0x000fc40008706670 */
[----:B------:R-:W-:Y:S01]  /*0290*/  UIMAD UR7, UR12, UR7, UR8 ;  /* 0x000000070c0772a4 */ /* 0x000fe2000f8e0208 */
[----:B------:R-:W0:Y:S05]  /*02a0*/  LDCU.64 UR12, c[0x0][0x358] ;  /* 0x00006b00ff0c77ac */ /* 0x000e2a0008000a00 */
[----:B------:R-:W-:Y:S01]  /*02b0*/  ISETP.LE.OR P0, PT, R0, UR7, P0 ;  /* 0x0000000700007c0c */ /* 0x000fe20008703670 */
[----:B------:R-:W-:-:S05]  /*02c0*/  IMAD.U32 R0, RZ, RZ, UR10 ;  /* 0x0000000aff007e24 */ /* 0x000fca000f8e00ff */
[----:B------:R-:W-:Y:S01]  /*02d0*/  ISETP.LE.OR P0, PT, R0, UR6, P0 ;  /* 0x0000000600007c0c */ /* 0x000fe20008703670 */
[----:B------:R-:W-:-:S12]  /*02e0*/  BRA.U !UP0, `(.L_x_103) ;  /* 0x0000001d08fc7547 */ /* 0x000fd8000b800000 */
[----:B------:R-:W1:Y:S01]  /*02f0*/  I2F.U32.RP R4, R10 ;  /* 0x0000000a00047306 */ /* 0x000e620000209000 */
[----:B------:R-:W2:Y:S01]  /*0300*/  LDC R0, c[0x0][0x3c0] ;  /* 0x0000f000ff007b82 */ /* 0x000ea20000000800 */
[----:B------:R-:W-:Y:S01]  /*0310*/  UIADD3 UR14, UPT, UPT, UR15, 0xf, URZ ;  /* 0x0000000f0f0e7890 */ /* 0x000fe2000fffe0ff */
[----:B------:R-:W-:Y:S01]  /*0320*/  IMAD R7, R18, UR9, R13 ;  /* 0x0000000912077c24 */ /* 0x000fe2000f8e020d */
[----:B------:R-:W-:Y:S01]  /*0330*/  ISETP.NE.U32.AND P4, PT, R10, RZ, PT ;  /* 0x000000ff0a00720c */ /* 0x000fe20003f85070 */
[--C-:B------:R-:W-:Y:S01]  /*0340*/  IMAD.MOV R15, RZ, RZ, -R10.reuse ;  /* 0x000000ffff0f7224 */ /* 0x100fe200078e0a0a */
[----:B------:R-:W3:Y:S01]  /*0350*/  LDCU UR10, c[0x0][0x3d0] ;  /* 0x00007a00ff0a77ac */ /* 0x000ee20008000800 */
[----:B------:R-:W-:Y:S01]  /*0360*/  IMAD.IADD R5, R7, 0x1, R10 ;  /* 0x0000000107057824 */ /* 0x000fe200078e020a */
[----:B------:R-:W3:Y:S01]  /*0370*/  LDCU.64 UR8, c[0x0][0x3c8] ;  /* 0x00007900ff0877ac */ /* 0x000ee20008000a00 */
[----:B------:R-:W4:Y:S01]  /*0380*/  LDCU UR11, c[0x0][0x3c4] ;  /* 0x00007880ff0b77ac */ /* 0x000f220008000800 */
[----:B-1----:R-:W1:Y:S01]  /*0390*/  MUFU.RCP R4, R4 ;  /* 0x0000000400047308 */ /* 0x002e620000001000 */
[----:B--2---:R-:W-:Y:S01]  /*03a0*/  IADD3 R8, PT, PT, R0, 0xf, RZ ;  /* 0x0000000f00087810 */ /* 0x004fe20007ffe0ff */
[----:B---3--:R-:W-:-:S04]  /*03b0*/  UIMAD UR8, UR4, UR8, -UR10 ;  /* 0x00000008040872a4 */ /* 0x008fc8000f8e0a0a */
[----:B------:R-:W-:Y:S01]  /*03c0*/  IMAD R6, R8, UR14, RZ ;  /* 0x0000000e08067c24 */ /* 0x000fe2000f8e02ff */
[----:B------:R-:W-:Y:S01]  /*03d0*/  UMOV UR4, URZ ;  /* 0x000000ff00047c82 */ /* 0x000fe20008000000 */
[----:B-1----:R-:W-:Y:S01]  /*03e0*/  VIADD R2, R4, 0xffffffe ;  /* 0x0ffffffe04027836 */ /* 0x002fe20000000000 */
[----:B----4-:R-:W-:Y:S02]  /*03f0*/  UIMAD UR5, UR5, UR11, -UR9 ;  /* 0x0000000b050572a4 */ /* 0x010fe4000f8e0a09 */
[----:B------:R-:W-:Y:S01]  /*0400*/  ISETP.GE.AND P1, PT, R5, R6, PT ;  /* 0x000000060500720c */ /* 0x000fe20003f26270 */
[----:B------:R1:W2:Y:S01]  /*0410*/  F2I.FTZ.U32.TRUNC.NTZ R3, R2 ;  /* 0x0000000200037305 */ /* 0x0002a2000021f000 */
[----:B------:R-:W-:Y:S02]  /*0420*/  VIMNMX R4, PT, PT, R6, R5, !PT ;  /* 0x0000000506047248 */ /* 0x000fe40007fe0100 */
[----:B------:R-:W-:-:S04]  /*0430*/  SEL R9, RZ, 0x1, P1 ;  /* 0x00000001ff097807 */ /* 0x000fc80000800000 */
[----:B------:R-:W-:Y:S01]  /*0440*/  IADD3 R5, PT, PT, R4, -R5, -R9 ;  /* 0x8000000504057210 */ /* 0x000fe20007ffe809 */
[----:B-1----:R-:W-:Y:S02]  /*0450*/  IMAD.MOV.U32 R2, RZ, RZ, RZ ;  /* 0x000000ffff027224 */ /* 0x002fe400078e00ff */
[----:B--2---:R-:W-:-:S04]  /*0460*/  IMAD R15, R15, R3, RZ ;  /* 0x000000030f0f7224 */ /* 0x004fc800078e02ff */
[----:B------:R-:W-:Y:S02]  /*0470*/  IMAD.HI.U32 R2, R3, R15, R2 ;  /* 0x0000000f03027227 */ /* 0x000fe400078e0002 */
[----:B------:R-:W1:Y:S04]  /*0480*/  S2R R3, SR_CgaCtaId ;  /* 0x0000000000037919 */ /* 0x000e680000008800 */
[----:B------:R-:W-:-:S05]  /*0490*/  IMAD.HI.U32 R4, R2, R5, RZ ;  /* 0x0000000502047227 */ /* 0x000fca00078e00ff */
[----:B------:R-:W-:-:S05]  /*04a0*/  IADD3 R2, PT, PT, -R4, RZ, RZ ;  /* 0x000000ff04027210 */ /* 0x000fca0007ffe1ff */
[----:B------:R-:W-:Y:S01]  /*04b0*/  IMAD R5, R10, R2, R5 ;  /* 0x000000020a057224 */ /* 0x000fe200078e0205 */
[----:B------:R-:W-:-:S04]  /*04c0*/  MOV R2, 0x400 ;  /* 0x0000040000027802 */ /* 0x000fc80000000f00 */
[----:B------:R-:W-:-:S13]  /*04d0*/  ISETP.GE.U32.AND P1, PT, R5, R10, PT ;  /* 0x0000000a0500720c */ /* 0x000fda0003f26070 */
[----:B------:R-:W-:Y:S01]  /*04e0*/  @P1 IMAD.IADD R5, R5, 0x1, -R10 ;  /* 0x0000000105051824 */ /* 0x000fe200078e0a0a */
[----:B-1----:R-:W-:Y:S01]  /*04f0*/  LEA R3, R3, R2, 0x18 ;  /* 0x0000000203037211 */ /* 0x002fe200078ec0ff */
[----:B------:R-:W-:Y:S01]  /*0500*/  @P1 VIADD R4, R4, 0x1 ;  /* 0x0000000104041836 */ /* 0x000fe20000000000 */
[C---:B------:R-:W-:Y:S02]  /*0510*/  LOP3.LUT R2, R0.reuse, 0x3, RZ, 0xc0, !PT ;  /* 0x0000000300027812 */ /* 0x040fe400078ec0ff */
[----:B------:R-:W-:Y:S02]  /*0520*/  ISETP.GE.U32.AND P2, PT, R5, R10, PT ;  /* 0x0000000a0500720c */ /* 0x000fe40003f46070 */
[----:B------:R-:W-:Y:S02]  /*0530*/  VIMNMX R5, PT, PT, R0, UR15, PT ;  /* 0x0000000f00057c48 */ /* 0x000fe4000bfe0100 */
[----:B------:R-:W-:Y:S02]  /*0540*/  LEA R6, R6, R3, 0x2 ;  /* 0x0000000306067211 */ /* 0x000fe400078e10ff */
[----:B------:R-:W-:-:S07]  /*0550*/  ISETP.LT.OR P3, PT, R5, 0x1, P0 ;  /* 0x000000010500780c */ /* 0x000fce0000761670 */
[----:B------:R-:W-:Y:S01]  /*0560*/  @P2 VIADD R4, R4, 0x1 ;  /* 0x0000000104042836 */ /* 0x000fe20000000000 */
[----:B------:R-:W-:-:S05]  /*0570*/  @!P4 LOP3.LUT R4, RZ, R10, RZ, 0x33, !PT ;  /* 0x0000000aff04c212 */ /* 0x000fca00078e33ff */
[----:B------:R-:W-:Y:S01]  /*0580*/  IMAD.IADD R5, R9, 0x1, R4 ;  /* 0x0000000109057824 */ /* 0x000fe200078e0204 */
[C---:B------:R-:W-:Y:S01]  /*0590*/  LOP3.LUT R4, R0.reuse, 0x7, RZ, 0xc0, !PT ;  /* 0x0000000700047812 */ /* 0x040fe200078ec0ff */
[----:B------:R-:W-:Y:S01]  /*05a0*/  IMAD.MOV.U32 R9, RZ, RZ, RZ ;  /* 0x000000ffff097224 */ /* 0x000fe200078e00ff */
[----:B------:R-:W-:-:S07]  /*05b0*/  LOP3.LUT R0, R0, 0x7ffffff8, RZ, 0xc0, !PT ;  /* 0x7ffffff800007812 */ /* 0x000fce00078ec0ff */
.L_x_125:
[----:B-1----:R-:W1:Y:S01]  /*05c0*/  LDC R3, c[0x0][0x3c0] ;  /* 0x0000f000ff037b82 */ /* 0x002e620000000800 */
[----:B------:R-:W1:Y:S01]  /*05d0*/  LDCU UR9, c[0x0][0x3bc] ;  /* 0x00007780ff0977ac */ /* 0x000e620008000800 */
[----:B------:R-:W-:Y:S01]  /*05e0*/  IMAD R14, R8, UR14, RZ ;  /* 0x0000000e080e7c24 */ /* 0x000fe2000f8e02ff */
[----:B------:R-:W-:Y:S01]  /*05f0*/  BSSY.RECONVERGENT B0, `(.L_x_104) ;  /* 0x0000014000007945 */ /* 0x000fe20003800200 */
[----:B------:R-:W2:Y:S03]  /*0600*/  LDCU.64 UR16, c[0x0][0x3a8] ;  /* 0x00007500ff1077ac */ /* 0x000ea60008000a00 */
[----:B------:R-:W-:Y:S01]  /*0610*/  ISETP.GE.AND P2, PT, R7, R14, PT ;  /* 0x0000000e0700720c */ /* 0x000fe20003f46270 */
[----:B-1-3--:R-:W-:-:S05]  /*0620*/  IMAD R22, R3, UR9, RZ ;  /* 0x0000000903167c24 */ /* 0x00afca000f8e02ff */
[----:B------:R-:W-:-:S13]  /*0630*/  ISETP.GE.AND P1, PT, R7, R22, PT ;  /* 0x000000160700720c */ /* 0x000fda0003f26270 */
[----:B0-2---:R-:W-:Y:S05]  /*0640*/  @P1 BRA `(.L_x_105) ;  /* 0x0000000000381947 */ /* 0x005fea0003800000 */
[----:B------:R-:W1:Y:S01]  /*0650*/  LDCU UR9, c[0x0][0x3a4] ;  /* 0x00007480ff0977ac */ /* 0x000e620008000800 */
[----:B------:R-:W2:Y:S01]  /*0660*/  LDC.64 R14, c[0x0][0x388] ;  /* 0x0000e200ff0e7b82 */ /* 0x000ea20000000a00 */
[----:B------:R-:W-:Y:S02]  /*0670*/  IMAD.MOV.U32 R19, RZ, RZ, R7 ;  /* 0x000000ffff137224 */ /* 0x000fe400078e0007 */
[----:B-1----:R-:W-:-:S04]  /*0680*/  IMAD R3, R22, UR9, RZ ;  /* 0x0000000916037c24 */ /* 0x002fc8000f8e02ff */
[----:B------:R-:W-:-:S04]  /*0690*/  IMAD R3, R3, UR7, RZ ;  /* 0x0000000703037c24 */ /* 0x000fc8000f8e02ff */
[----:B------:R-:W-:-:S07]  /*06a0*/  IMAD R20, R22, UR4, R3 ;  /* 0x0000000416147c24 */ /* 0x000fce000f8e0203 */
.L_x_106:
[----:B------:R-:W-:-:S05]  /*06b0*/  IADD3 R17, PT, PT, R20, R19, RZ ;  /* 0x0000001314117210 */ /* 0x000fca0007ffe0ff */
[----:B-12---:R-:W-:-:S06]  /*06c0*/  IMAD.WIDE R16, R17, 0x4, R14 ;  /* 0x0000000411107825 */ /* 0x006fcc00078e020e */
[----:B0-----:R-:W2:Y:S01]  /*06d0*/  LDG.E R16, desc[UR12][R16.64] ;  /* 0x0000000c10107981 */ /* 0x001ea2000c1e1900 */
[----:B------:R-:W-:Y:S02]  /*06e0*/  IMAD R3, R19, 0x4, R6 ;  /* 0x0000000413037824 */ /* 0x000fe400078e0206 */
[----:B------:R-:W-:-:S05]  /*06f0*/  IMAD.IADD R19, R10, 0x1, R19 ;  /* 0x000000010a137824 */ /* 0x000fca00078e0213 */
[----:B------:R-:W-:Y:S01]  /*0700*/  ISETP.GE.AND P1, PT, R19, R22, PT ;  /* 0x000000161300720c */ /* 0x000fe20003f26270 */
[----:B--2---:R1:W-:-:S12]  /*0710*/  STS [R3], R16 ;  /* 0x0000001003007388 */ /* 0x0043d80000000800 */
[----:B------:R-:W-:Y:S05]  /*0720*/  @!P1 BRA `(.L_x_106) ;  /* 0xfffffffc00e09947 */ /* 0x000fea000383ffff */
.L_x_105:
[----:B0-----:R-:W-:Y:S05]  /*0730*/  BSYNC.RECONVERGENT B0 ;  /* 0x0000000000007941 */ /* 0x001fea0003800200 */
.L_x_104:
[----:B------:R-:W-:Y:S04]  /*0740*/  BSSY.RECONVERGENT B1, `(.L_x_107) ;  /* 0x000011c000017945 */ /* 0x000fe80003800200 */
[----:B------:R-:W-:Y:S05]  /*0750*/  @P2 BRA `(.L_x_108) ;  /* 0x0000001000682947 */ /* 0x000fea0003800000 */
[----:B-1----:R-:W0:Y:S01]  /*0760*/  LDC R3, c[0x0][0x3a4] ;  /* 0x0000e900ff037b82 */ /* 0x002e220000000800 */
[----:B------:R-:W-:Y:S01]  /*0770*/  LOP3.LUT R14, R5, 0x3, RZ, 0xc0, !PT ;  /* 0x00000003050e7812 */ /* 0x000fe200078ec0ff */
[----:B------:R-:W-:Y:S01]  /*0780*/  BSSY.RECONVERGENT B0, `(.L_x_109) ;  /* 0x000007e000007945 */ /* 0x000fe20003800200 */
[----:B------:R-:W-:Y:S02]  /*0790*/  MOV R25, R7 ;  /* 0x0000000700197202 */ /* 0x000fe40000000f00 */
[----:B------:R-:W-:Y:S01]  /*07a0*/  ISETP.NE.AND P1, PT, R14, 0x3, PT ;  /* 0x000000030e00780c */ /* 0x000fe20003f25270 */
[----:B------:R-:W-:-:S04]  /*07b0*/  IMAD.U32 R14, RZ, RZ, UR4 ;  /* 0x00000004ff0e7e24 */ /* 0x000fc8000f8e00ff */
[----:B0-----:R-:W-:-:S08]  /*07c0*/  IMAD R3, R3, UR6, R14 ;  /* 0x0000000603037c24 */ /* 0x001fd0000f8e020e */
[----:B------:R-:W-:Y:S05]  /*07d0*/  @!P1 BRA `(.L_x_110) ;  /* 0x0000000400e09947 */ /* 0x000fea0003800000 */
[-C--:B------:R-:W-:Y:S02]  /*07e0*/  IABS R19, R8.reuse ;  /* 0x0000000800137213 */ /* 0x080fe40000000000 */
[----:B------:R-:W-:Y:S02]  /*07f0*/  IABS R21, R8 ;  /* 0x0000000800157213 */ /* 0x000fe40000000000 */
[----:B------:R-:W0:Y:S01]  /*0800*/  I2F.RP R16, R19 ;  /* 0x0000001300107306 */ /* 0x000e220000209400 */
[----:B------:R-:W-:Y:S02]  /*0810*/  ISETP.NE.AND P4, PT, R8, RZ, PT ;  /* 0x000000ff0800720c */ /* 0x000fe40003f85270 */
[----:B------:R-:W-:-:S05]  /*0820*/  IMAD.MOV R21, RZ, RZ, -R21 ;  /* 0x000000ffff157224 */ /* 0x000fca00078e0a15 */
[----:B0-----:R-:W0:Y:S02]  /*0830*/  MUFU.RCP R16, R16 ;  /* 0x0000001000107308 */ /* 0x001e240000001000 */
[----:B0-----:R-:W-:-:S06]  /*0840*/  VIADD R14, R16, 0xffffffe ;  /* 0x0ffffffe100e7836 */ /* 0x001fcc0000000000 */
[----:B------:R0:W1:Y:S02]  /*0850*/  F2I.FTZ.U32.TRUNC.NTZ R15, R14 ;  /* 0x0000000e000f7305 */ /* 0x000064000021f000 */
[----:B0-----:R-:W-:Y:S02]  /*0860*/  HFMA2 R14, -RZ, RZ, 0, 0 ;  /* 0x00000000ff0e7431 */ /* 0x001fe400000001ff */
[----:B-1----:R-:W-:-:S04]  /*0870*/  IMAD.MOV R20, RZ, RZ, -R15 ;  /* 0x000000ffff147224 */ /* 0x002fc800078e0a0f */
[----:B------:R-:W-:Y:S01]  /*0880*/  IMAD R17, R20, R19, RZ ;  /* 0x0000001314117224 */ /* 0x000fe200078e02ff */
[----:B------:R-:W-:-:S03]  /*0890*/  IABS R20, R7 ;  /* 0x0000000700147213 */ /* 0x000fc60000000000 */
[----:B------:R-:W-:-:S04]  /*08a0*/  IMAD.HI.U32 R22, R15, R17, R14 ;  /* 0x000000110f167227 */ /* 0x000fc800078e000e */
[----:B------:R-:W-:Y:S01]  /*08b0*/  IMAD.MOV.U32 R15, RZ, RZ, R20 ;  /* 0x000000ffff0f7224 */ /* 0x000fe200078e0014 */
[----:B------:R-:W-:-:S03]  /*08c0*/  LOP3.LUT R20, RZ, R8, RZ, 0x33, !PT ;  /* 0x00000008ff147212 */ /* 0x000fc600078e33ff */
[----:B------:R-:W-:-:S04]  /*08d0*/  IMAD.HI.U32 R14, R22, R15, RZ ;  /* 0x0000000f160e7227 */ /* 0x000fc800078e00ff */
[----:B------:R-:W-:Y:S01]  /*08e0*/  IMAD R16, R14, R21, R15 ;  /* 0x000000150e107224 */ /* 0x000fe200078e020f */
[----:B------:R-:W-:-:S04]  /*08f0*/  LOP3.LUT R15, R7, R8, RZ, 0x3c, !PT ;  /* 0x00000008070f7212 */ /* 0x000fc800078e3cff */
[----:B------:R-:W-:Y:S02]  /*0900*/  ISETP.GT.U32.AND P2, PT, R19, R16, PT ;  /* 0x000000101300720c */ /* 0x000fe40003f44070 */
[----:B------:R-:W-:-:S11]  /*0910*/  ISETP.GE.AND P5, PT, R15, RZ, PT ;  /* 0x000000ff0f00720c */ /* 0x000fd60003fa6270 */
[----:B------:R-:W-:Y:S02]  /*0920*/  @!P2 IMAD.IADD R16, R16, 0x1, -R19 ;  /* 0x000000011010a824 */ /* 0x000fe400078e0a13 */
[----:B------:R-:W-:-:S03]  /*0930*/  @!P2 VIADD R14, R14, 0x1 ;  /* 0x000000010e0ea836 */ /* 0x000fc60000000000 */
[----:B------:R-:W-:-:S13]  /*0940*/  ISETP.GE.U32.AND P1, PT, R16, R19, PT ;  /* 0x000000131000720c */ /* 0x000fda0003f26070 */
[----:B------:R-:W-:-:S05]  /*0950*/  @P1 IADD3 R14, PT, PT, R14, 0x1, RZ ;  /* 0x000000010e0e1810 */ /* 0x000fca0007ffe0ff */
[----:B------:R-:W-:Y:S02]  /*0960*/  IMAD.MOV.U32 R17, RZ, RZ, R14 ;  /* 0x000000ffff117224 */ /* 0x000fe400078e000e */
[----:B------:R-:W0:Y:S02]  /*0970*/  LDC.64 R14, c[0x0][0x3a8] ;  /* 0x0000ea00ff0e7b82 */ /* 0x000e240000000a00 */
[----:B------:R-:W-:-:S05]  /*0980*/  @!P5 IMAD.MOV R17, RZ, RZ, -R17 ;  /* 0x000000ffff11d224 */ /* 0x000fca00078e0a11 */
[----:B------:R-:W-:-:S04]  /*0990*/  SEL R17, R20, R17, !P4 ;  /* 0x0000001114117207 */ /* 0x000fc80006000000 */
[----:B------:R-:W-:Y:S01]  /*09a0*/  IADD3 R23, PT, PT, R17, UR5, RZ ;  /* 0x0000000511177c10 */ /* 0x000fe2000fffe0ff */
[----:B------:R-:W-:-:S04]  /*09b0*/  IMAD.MOV R16, RZ, RZ, -R17 ;  /* 0x000000ffff107224 */ /* 0x000fc800078e0a11 */
[----:B------:R-:W-:-:S04]  /*09c0*/  IMAD R16, R8, R16, R7 ;  /* 0x0000001008107224 */ /* 0x000fc800078e0207 */
[----:B------:R-:W-:Y:S01]  /*09d0*/  VIADD R26, R16, UR8 ;  /* 0x00000008101a7c36 */ /* 0x000fe20008000000 */
[----:B0-----:R-:W-:-:S04]  /*09e0*/  ISETP.GE.AND P2, PT, R23, R14, PT ;  /* 0x0000000e1700720c */ /* 0x001fc80003f46270 */
[C---:B------:R-:W-:Y:S02]  /*09f0*/  ISETP.GE.AND P1, PT, R26.reuse, R15, PT ;  /* 0x0000000f1a00720c */ /* 0x040fe40003f26270 */
[----:B------:R-:W-:Y:S02]  /*0a00*/  ISETP.GT.AND P2, PT, R23, -0x1, !P2 ;  /* 0xffffffff1700780c */ /* 0x000fe40005744270 */
[----:B------:R-:W-:-:S04]  /*0a10*/  ISETP.GT.AND P1, PT, R26, -0x1, !P1 ;  /* 0xffffffff1a00780c */ /* 0x000fc80004f24270 */
[----:B------:R-:W-:-:S13]  /*0a20*/  PLOP3.LUT P1, PT, P1, P2, PT, 0x80, 0x8 ;  /* 0x000000000008781c */ /* 0x000fda0000f25070 */
[----:B------:R-:W0:Y:S01]  /*0a30*/  @P1 LDC.64 R16, c[0x0][0x380] ;  /* 0x0000e000ff101b82 */ /* 0x000e220000000a00 */
[----:B------:R-:W-:-:S04]  /*0a40*/  @P1 IMAD R24, R3, R14, R23 ;  /* 0x0000000e03181224 */ /* 0x000fc800078e0217 */
[----:B------:R-:W-:Y:S02]  /*0a50*/  @P1 IMAD R23, R24, R15, R26 ;  /* 0x0000000f18171224 */ /* 0x000fe400078e021a */
[----:B------:R-:W-:Y:S02]  /*0a60*/  IMAD.MOV.U32 R24, RZ, RZ, RZ ;  /* 0x000000ffff187224 */ /* 0x000fe400078e00ff */
[----:B0-----:R-:W-:-:S05]  /*0a70*/  @P1 IMAD.WIDE R16, R23, 0x4, R16 ;  /* 0x0000000417101825 */ /* 0x001fca00078e0210 */
[----:B------:R-:W2:Y:S01]  /*0a80*/  @P1 LDG.E R24, desc[UR12][R16.64] ;  /* 0x0000000c10181981 */ /* 0x000ea2000c1e1900 */
[----:B------:R-:W0:Y:S01]  /*0a90*/  S2UR UR10, SR_CgaCtaId ;  /* 0x00000000000a79c3 */ /* 0x000e220000008800 */
[----:B------:R-:W-:Y:S01]  /*0aa0*/  UMOV UR9, 0x400 ;  /* 0x0000040000097882 */ /* 0x000fe20000000000 */
[----:B------:R-:W-:Y:S01]  /*0ab0*/  LOP3.LUT P1, RZ, R5, 0x3, RZ, 0xc0, !PT ;  /* 0x0000000305ff7812 */ /* 0x000fe2000782c0ff */
[----:B------:R-:W-:Y:S01]  /*0ac0*/  IMAD.IADD R25, R7, 0x1, R10 ;  /* 0x0000000107197824 */ /* 0x000fe200078e020a */
[----:B0-----:R-:W-:-:S06]  /*0ad0*/  ULEA UR9, UR10, UR9, 0x18 ;  /* 0x000000090a097291 */ /* 0x001fcc000f8ec0ff */
[----:B------:R-:W-:-:S05]  /*0ae0*/  LEA R23, R7, UR9, 0x2 ;  /* 0x0000000907177c11 */ /* 0x000fca000f8e10ff */
[----:B--2---:R0:W-:Y:S01]  /*0af0*/  STS [R23], R24 ;  /* 0x0000001817007388 */ /* 0x0041e20000000800 */
[----:B------:R-:W-:Y:S05]  /*0b00*/  @!P1 BRA `(.L_x_110) ;  /* 0x0000000400149947 */ /* 0x000fea0003800000 */
[----:B------:R-:W-:Y:S01]  /*0b10*/  IABS R17, R25 ;  /* 0x0000001900117213 */ /* 0x000fe20000000000 */
[----:B------:R-:W-:Y:S01]  /*0b20*/  BSSY.RECONVERGENT B2, `(.L_x_111) ;  /* 0x000001d000027945 */ /* 0x000fe20003800200 */
[----:B0-----:R-:W-:-:S03]  /*0b30*/  IMAD R23, R10, 0x4, R23 ;  /* 0x000000040a177824 */ /* 0x001fc600078e0217 */
[----:B------:R-:W-:-:S04]  /*0b40*/  IMAD.HI.U32 R16, R22, R17, RZ ;  /* 0x0000001116107227 */ /* 0x000fc800078e00ff */
[----:B------:R-:W-:Y:S01]  /*0b50*/  IMAD R24, R16, R21, R17 ;  /* 0x0000001510187224 */ /* 0x000fe200078e0211 */
[----:B------:R-:W-:-:S04]  /*0b60*/  LOP3.LUT R17, R25, R8, RZ, 0x3c, !PT ;  /* 0x0000000819117212 */ /* 0x000fc800078e3cff */
[----:B------:R-:W-:Y:S02]  /*0b70*/  ISETP.GT.U32.AND P2, PT, R19, R24, PT ;  /* 0x000000181300720c */ /* 0x000fe40003f44070 */
[----:B------:R-:W-:-:S11]  /*0b80*/  ISETP.GE.AND P5, PT, R17, RZ, PT ;  /* 0x000000ff1100720c */ /* 0x000fd60003fa6270 */
[----:B------:R-:W-:Y:S01]  /*0b90*/  @!P2 IADD3 R24, PT, PT, R24, -R19, RZ ;  /* 0x800000131818a210 */ /* 0x000fe20007ffe0ff */
[----:B------:R-:W-:-:S03]  /*0ba0*/  @!P2 VIADD R16, R16, 0x1 ;  /* 0x000000011010a836 */ /* 0x000fc60000000000 */
[----:B------:R-:W-:-:S13]  /*0bb0*/  ISETP.GE.U32.AND P1, PT, R24, R19, PT ;  /* 0x000000131800720c */ /* 0x000fda0003f26070 */
[----:B------:R-:W-:-:S04]  /*0bc0*/  @P1 VIADD R16, R16, 0x1 ;  /* 0x0000000110101836 */ /* 0x000fc80000000000 */
[----:B------:R-:W-:-:S05]  /*0bd0*/  @!P5 IMAD.MOV R16, RZ, RZ, -R16 ;  /* 0x000000ffff10d224 */ /* 0x000fca00078e0a10 */
[----:B------:R-:W-:-:S04]  /*0be0*/  SEL R16, R20, R16, !P4 ;  /* 0x0000001014107207 */ /* 0x000fc80006000000 */
[C---:B------:R-:W-:Y:S01]  /*0bf0*/  IADD3 R17, PT, PT, -R16.reuse, RZ, RZ ;  /* 0x000000ff10117210 */ /* 0x040fe20007ffe1ff */
[----:B------:R-:W-:Y:S01]  /*0c00*/  VIADD R27, R16, UR5 ;  /* 0x00000005101b7c36 */ /* 0x000fe20008000000 */
[----:B------:R-:W-:-:S03]  /*0c10*/  MOV R16, RZ ;  /* 0x000000ff00107202 */ /* 0x000fc60000000f00 */
[----:B------:R-:W-:Y:S01]  /*0c20*/  IMAD R17, R8, R17, R25 ;  /* 0x0000001108117224 */ /* 0x000fe200078e0219 */
[----:B------:R-:W-:-:S03]  /*0c30*/  ISETP.GE.AND P2, PT, R27, R14, PT ;  /* 0x0000000e1b00720c */ /* 0x000fc60003f46270 */
[----:B------:R-:W-:Y:S01]  /*0c40*/  VIADD R26, R17, UR8 ;  /* 0x00000008111a7c36 */ /* 0x000fe20008000000 */
[----:B------:R-:W-:-:S04]  /*0c50*/  ISETP.GT.AND P2, PT, R27, -0x1, !P2 ;  /* 0xffffffff1b00780c */ /* 0x000fc80005744270 */
        /* <DEDUP_REMOVED lines=8> */
[----:B------:R0:W5:Y:S02]  /*0ce0*/  LDG.E R16, desc[UR12][R16.64] ;  /* 0x0000000c10107981 */ /* 0x000164000c1e1900 */
.L_x_112:
[----:B------:R-:W-:Y:S05]  /*0cf0*/  BSYNC.RECONVERGENT B2 ;  /* 0x0000000000027941 */ /* 0x000fea0003800200 */
.L_x_111:
[----:B-----5:R1:W-:Y:S01]  /*0d00*/  STS [R23], R16 ;  /* 0x0000001017007388 */ /* 0x0203e20000000800 */
[----:B0-----:R-:W-:Y:S01]  /*0d10*/  LOP3.LUT R17, R5, 0x3, RZ, 0xc0, !PT ;  /* 0x0000000305117812 */ /* 0x001fe200078ec0ff */
[----:B------:R-:W-:-:S03]  /*0d20*/  IMAD.IADD R25, R10, 0x1, R25 ;  /* 0x000000010a197824 */ /* 0x000fc600078e0219 */
[----:B------:R-:W-:-:S13]  /*0d30*/  ISETP.NE.AND P1, PT, R17, 0x1, PT ;  /* 0x000000011100780c */ /* 0x000fda0003f25270 */
[----:B-1----:R-:W-:Y:S05]  /*0d40*/  @!P1 BRA `(.L_x_110) ;  /* 0x0000000000849947 */ /* 0x002fea0003800000 */
[----:B------:R-:W-:Y:S01]  /*0d50*/  IABS R17, R25 ;  /* 0x0000001900117213 */ /* 0x000fe20000000000 */
[----:B------:R-:W-:Y:S01]  /*0d60*/  BSSY.RECONVERGENT B2, `(.L_x_113) ;  /* 0x000001d000027945 */ /* 0x000fe20003800200 */
[----:B------:R-:W-:-:S03]  /*0d70*/  IMAD R23, R10, 0x4, R23 ;  /* 0x000000040a177824 */ /* 0x000fc600078e0217 */
[----:B------:R-:W-:-:S04]  /*0d80*/  IMAD.HI.U32 R22, R22, R17, RZ ;  /* 0x0000001116167227 */ /* 0x000fc800078e00ff */
[----:B------:R-:W-:-:S05]  /*0d90*/  IMAD R16, R22, R21, R17 ;  /* 0x0000001516107224 */ /* 0x000fca00078e0211 */
[----:B------:R-:W-:-:S13]  /*0da0*/  ISETP.GT.U32.AND P2, PT, R19, R16, PT ;  /* 0x000000101300720c */ /* 0x000fda0003f44070 */
[----:B------:R-:W-:Y:S02]  /*0db0*/  @!P2 IMAD.IADD R16, R16, 0x1, -R19 ;  /* 0x000000011010a824 */ /* 0x000fe400078e0a13 */
[----:B------:R-:W-:-:S03]  /*0dc0*/  @!P2 VIADD R22, R22, 0x1 ;  /* 0x000000011616a836 */ /* 0x000fc60000000000 */
[----:B------:R-:W-:Y:S02]  /*0dd0*/  ISETP.GE.U32.AND P1, PT, R16, R19, PT ;  /* 0x000000131000720c */ /* 0x000fe40003f26070 */
[----:B------:R-:W-:-:S04]  /*0de0*/  LOP3.LUT R16, R25, R8, RZ, 0x3c, !PT ;  /* 0x0000000819107212 */ /* 0x000fc800078e3cff */
[----:B------:R-:W-:-:S07]  /*0df0*/  ISETP.GE.AND P5, PT, R16, RZ, PT ;  /* 0x000000ff1000720c */ /* 0x000fce0003fa6270 */
[----:B------:R-:W-:-:S06]  /*0e00*/  @P1 IADD3 R22, PT, PT, R22, 0x1, RZ ;  /* 0x0000000116161810 */ /* 0x000fcc0007ffe0ff */
[----:B------:R-:W-:-:S05]  /*0e10*/  @!P5 IMAD.MOV R22, RZ, RZ, -R22 ;  /* 0x000000ffff16d224 */ /* 0x000fca00078e0a16 */
[----:B------:R-:W-:-:S05]  /*0e20*/  SEL R20, R20, R22, !P4 ;  /* 0x0000001614147207 */ /* 0x000fca0006000000 */
[----:B------:R-:W-:Y:S02]  /*0e30*/  IMAD.MOV R16, RZ, RZ, -R20 ;  /* 0x000000ffff107224 */ /* 0x000fe400078e0a14 */
[----:B------:R-:W-:Y:S02]  /*0e40*/  VIADD R19, R20, UR5 ;  /* 0x0000000514137c36 */ /* 0x000fe40008000000 */
[----:B------:R-:W-:-:S03]  /*0e50*/  IMAD R16, R8, R16, R25 ;  /* 0x0000001008107224 */ /* 0x000fc600078e0219 */
[C---:B------:R-:W-:Y:S02]  /*0e60*/  ISETP.GE.AND P2, PT, R19.reuse, R14, PT ;  /* 0x0000000e1300720c */ /* 0x040fe40003f46270 */
[----:B------:R-:W-:Y:S01]  /*0e70*/  IADD3 R20, PT, PT, R16, UR8, RZ ;  /* 0x0000000810147c10 */ /* 0x000fe2000fffe0ff */
[----:B------:R-:W-:Y:S01]  /*0e80*/  IMAD.MOV.U32 R16, RZ, RZ, RZ ;  /* 0x000000ffff107224 */ /* 0x000fe200078e00ff */
        /* <DEDUP_REMOVED lines=10> */
.L_x_114:
[----:B------:R-:W-:Y:S05]  /*0f30*/  BSYNC.RECONVERGENT B2 ;  /* 0x0000000000027941 */ /* 0x000fea0003800200 */
.L_x_113:
[----:B-----5:R1:W-:Y:S01]  /*0f40*/  STS [R23], R16 ;  /* 0x0000001017007388 */ /* 0x0203e20000000800 */
[----:B------:R-:W-:-:S07]  /*0f50*/  IMAD.IADD R25, R10, 0x1, R25 ;  /* 0x000000010a197824 */ /* 0x000fce00078e0219 */
.L_x_110:
[----:B------:R-:W-:Y:S05]  /*0f60*/  BSYNC.RECONVERGENT B0 ;  /* 0x0000000000007941 */ /* 0x000fea0003800200 */
.L_x_109:
[----:B------:R-:W-:-:S13]  /*0f70*/  ISETP.GE.U32.AND P1, PT, R5, 0x3, PT ;  /* 0x000000030500780c */ /* 0x000fda0003f26070 */
[----:B------:R-:W-:Y:S05]  /*0f80*/  @!P1 BRA `(.L_x_108) ;  /* 0x00000008005c9947 */ /* 0x000fea0003800000 */
[----:B------:R-:W-:Y:S01]  /*0f90*/  IABS R19, R8 ;  /* 0x0000000800137213 */ /* 0x000fe20000000000 */
[----:B------:R-:W-:-:S03]  /*0fa0*/  IMAD.MOV.U32 R20, RZ, RZ, RZ ;  /* 0x000000ffff147224 */ /* 0x000fc600078e00ff */
[----:B------:R-:W2:Y:S08]  /*0fb0*/  I2F.RP R14, R19 ;  /* 0x00000013000e7306 */ /* 0x000eb00000209400 */
[----:B--2---:R-:W2:Y:S02]  /*0fc0*/  MUFU.RCP R14, R14 ;  /* 0x0000000e000e7308 */ /* 0x004ea40000001000 */
[----:B--2---:R-:W-:-:S06]  /*0fd0*/  IADD3 R21, PT, PT, R14, 0xffffffe, RZ ;  /* 0x0ffffffe0e157810 */ /* 0x004fcc0007ffe0ff */
[----:B------:R-:W1:Y:S02]  /*0fe0*/  F2I.FTZ.U32.TRUNC.NTZ R21, R21 ;  /* 0x0000001500157305 */ /* 0x000e64000021f000 */
[----:B-1----:R-:W-:-:S04]  /*0ff0*/  IMAD.MOV R16, RZ, RZ, -R21 ;  /* 0x000000ffff107224 */ /* 0x002fc800078e0a15 */
[----:B------:R-:W-:-:S04]  /*1000*/  IMAD R15, R16, R19, RZ ;  /* 0x00000013100f7224 */ /* 0x000fc800078e02ff */
[----:B------:R-:W-:-:S07]  /*1010*/  IMAD.HI.U32 R20, R21, R15, R20 ;  /* 0x0000000f15147227 */ /* 0x000fce00078e0014 */
.L_x_115:
[----:B0-----:R-:W-:Y:S02]  /*1020*/  IABS R17, R25 ;  /* 0x0000001900117213 */ /* 0x001fe40000000000 */
[-C--:B------:R-:W-:Y:S02]  /*1030*/  IABS R14, R8.reuse ;  /* 0x00000008000e7213 */ /* 0x080fe40000000000 */
[----:B---3--:R-:W-:Y:S01]  /*1040*/  IABS R22, R8 ;  /* 0x0000000800167213 */ /* 0x008fe20000000000 */
[----:B------:R-:W-:Y:S01]  /*1050*/  IMAD.HI.U32 R15, R20, R17, RZ ;  /* 0x00000011140f7227 */ /* 0x000fe200078e00ff */
[----:B------:R-:W-:-:S03]  /*1060*/  ISETP.NE.AND P4, PT, R8, RZ, PT ;  /* 0x000000ff0800720c */ /* 0x000fc60003f85270 */
[----:B------:R-:W-:-:S04]  /*1070*/  IMAD.MOV R24, RZ, RZ, -R14 ;  /* 0x000000ffff187224 */ /* 0x000fc800078e0a0e */
[----:B------:R-:W-:Y:S01]  /*1080*/  IMAD R14, R15, R24, R17 ;  /* 0x000000180f0e7224 */ /* 0x000fe200078e0211 */
[----:B------:R-:W-:-:S04]  /*1090*/  LOP3.LUT R17, RZ, R8, RZ, 0x33, !PT ;  /* 0x00000008ff117212 */ /* 0x000fc800078e33ff */
[----:B------:R-:W-:-:S13]  /*10a0*/  ISETP.GT.U32.AND P2, PT, R19, R14, PT ;  /* 0x0000000e1300720c */ /* 0x000fda0003f44070 */
[----:B------:R-:W-:Y:S01]  /*10b0*/  @!P2 IADD3 R14, PT, PT, R14, -R22, RZ ;  /* 0x800000160e0ea210 */ /* 0x000fe20007ffe0ff */
[----:B------:R-:W-:-:S03]  /*10c0*/  @!P2 VIADD R15, R15, 0x1 ;  /* 0x000000010f0fa836 */ /* 0x000fc60000000000 */
[----:B------:R-:W-:Y:S02]  /*10d0*/  ISETP.GE.U32.AND P1, PT, R14, R19, PT ;  /* 0x000000130e00720c */ /* 0x000fe40003f26070 */
[----:B------:R-:W-:-:S04]  /*10e0*/  LOP3.LUT R14, R25, R8, RZ, 0x3c, !PT ;  /* 0x00000008190e7212 */ /* 0x000fc800078e3cff */
[----:B------:R-:W-:-:S07]  /*10f0*/  ISETP.GE.AND P5, PT, R14, RZ, PT ;  /* 0x000000ff0e00720c */ /* 0x000fce0003fa6270 */
[----:B------:R-:W-:-:S06]  /*1100*/  @P1 VIADD R15, R15, 0x1 ;  /* 0x000000010f0f1836 */ /* 0x000fcc0000000000 */
[----:B------:R-:W-:-:S05]  /*1110*/  @!P5 IMAD.MOV R15, RZ, RZ, -R15 ;  /* 0x000000ffff0fd224 */ /* 0x000fca00078e0a0f */
[----:B------:R-:W-:-:S04]  /*1120*/  SEL R15, R17, R15, !P4 ;  /* 0x0000000f110f7207 */ /* 0x000fc80006000000 */
[C---:B------:R-:W-:Y:S01]  /*1130*/  IADD3 R14, PT, PT, -R15.reuse, RZ, RZ ;  /* 0x000000ff0f0e7210 */ /* 0x040fe20007ffe1ff */
[----:B------:R-:W-:-:S04]  /*1140*/  VIADD R16, R15, UR5 ;  /* 0x000000050f107c36 */ /* 0x000fc80008000000 */
[----:B------:R-:W-:Y:S01]  /*1150*/  IMAD R14, R8, R14, R25 ;  /* 0x0000000e080e7224 */ /* 0x000fe200078e0219 */
[----:B------:R-:W-:-:S03]  /*1160*/  ISETP.GE.AND P2, PT, R16, UR16, PT ;  /* 0x0000001010007c0c */ /* 0x000fc6000bf46270 */
[----:B------:R-:W-:Y:S01]  /*1170*/  VIADD R19, R14, UR8 ;  /* 0x000000080e137c36 */ /* 0x000fe20008000000 */
[----:B------:R-:W-:-:S04]  /*1180*/  ISETP.GT.AND P2, PT, R16, -0x1, !P2 ;  /* 0xffffffff1000780c */ /* 0x000fc80005744270 */
[----:B------:R-:W-:-:S04]  /*1190*/  ISETP.GE.AND P1, PT, R19, UR17, PT ;  /* 0x0000001113007c0c */ /* 0x000fc8000bf26270 */
[----:B------:R-:W-:-:S04]  /*11a0*/  ISETP.GT.AND P1, PT, R19, -0x1, !P1 ;  /* 0xffffffff1300780c */ /* 0x000fc80004f24270 */
[----:B------:R-:W-:-:S13]  /*11b0*/  PLOP3.LUT P1, PT, P1, P2, PT, 0x80, 0x8 ;  /* 0x000000000008781c */ /* 0x000fda0000f25070 */
[----:B------:R-:W0:Y:S01]  /*11c0*/  @P1 LDC.64 R14, c[0x0][0x380] ;  /* 0x0000e000ff0e1b82 */ /* 0x000e220000000a00 */
[----:B------:R-:W-:-:S04]  /*11d0*/  @P1 IMAD R16, R3, UR16, R16 ;  /* 0x0000001003101c24 */ /* 0x000fc8000f8e0210 */
[----:B------:R-:W-:Y:S01]  /*11e0*/  @P1 IMAD R19, R16, UR17, R19 ;  /* 0x0000001110131c24 */ /* 0x000fe2000f8e0213 */
[----:B------:R-:W-:-:S03]  /*11f0*/  MOV R16, RZ ;  /* 0x000000ff00107202 */ /* 0x000fc60000000f00 */
[----:B0-----:R-:W-:-:S05]  /*1200*/  @P1 IMAD.WIDE R14, R19, 0x4, R14 ;  /* 0x00000004130e1825 */ /* 0x001fca00078e020e */
[----:B------:R0:W2:Y:S01]  /*1210*/  @P1 LDG.E R16, desc[UR12][R14.64] ;  /* 0x0000000c0e101981 */ /* 0x0000a2000c1e1900 */
[----:B------:R-:W1:Y:S01]  /*1220*/  I2F.RP R23, R22 ;  /* 0x0000001600177306 */ /* 0x000e620000209400 */
[----:B------:R-:W-:Y:S01]  /*1230*/  IADD3 R27, PT, PT, R10, R25, RZ ;  /* 0x000000190a1b7210 */ /* 0x000fe20007ffe0ff */
[----:B------:R-:W-:-:S03]  /*1240*/  IMAD.MOV.U32 R20, RZ, RZ, RZ ;  /* 0x000000ffff147224 */ /* 0x000fc600078e00ff */
[----:B------:R-:W-:-:S03]  /*1250*/  IABS R26, R27 ;  /* 0x0000001b001a7213 */ /* 0x000fc60000000000 */
[----:B-1----:R-:W1:Y:S02]  /*1260*/  MUFU.RCP R23, R23 ;  /* 0x0000001700177308 */ /* 0x002e640000001000 */
[----:B-1----:R-:W-:-:S06]  /*1270*/  VIADD R21, R23, 0xffffffe ;  /* 0x0ffffffe17157836 */ /* 0x002fcc0000000000 */
[----:B------:R-:W1:Y:S02]  /*1280*/  F2I.FTZ.U32.TRUNC.NTZ R21, R21 ;  /* 0x0000001500157305 */ /* 0x000e64000021f000 */
[----:B-1----:R-:W-:-:S04]  /*1290*/  IMAD.MOV R19, RZ, RZ, -R21 ;  /* 0x000000ffff137224 */ /* 0x002fc800078e0a15 */
[----:B------:R-:W-:-:S04]  /*12a0*/  IMAD R19, R19, R22, RZ ;  /* 0x0000001613137224 */ /* 0x000fc800078e02ff */
[----:B------:R-:W-:-:S04]  /*12b0*/  IMAD.HI.U32 R20, R21, R19, R20 ;  /* 0x0000001315147227 */ /* 0x000fc800078e0014 */
[----:B------:R-:W-:-:S04]  /*12c0*/  IMAD.MOV.U32 R19, RZ, RZ, R26 ;  /* 0x000000ffff137224 */ /* 0x000fc800078e001a */
[----:B0-----:R-:W-:-:S04]  /*12d0*/  IMAD.HI.U32 R15, R20, R19, RZ ;  /* 0x00000013140f7227 */ /* 0x001fc800078e00ff */
[----:B------:R-:W-:Y:S01]  /*12e0*/  IMAD R14, R15, R24, R19 ;  /* 0x000000180f0e7224 */ /* 0x000fe200078e0213 */
[----:B------:R-:W-:-:S04]  /*12f0*/  MOV R19, R22 ;  /* 0x0000001600137202 */ /* 0x000fc80000000f00 */
        /* <DEDUP_REMOVED lines=8> */
[----:B------:R-:W-:-:S04]  /*1380*/  SEL R15, R17, R15, !P4 ;  /* 0x0000000f110f7207 */ /* 0x000fc80006000000 */
[----:B------:R-:W-:Y:S01]  /*1390*/  IADD3 R28, PT, PT, R15, UR5, RZ ;  /* 0x000000050f1c7c10 */ /* 0x000fe2000fffe0ff */
[----:B------:R-:W-:-:S03]  /*13a0*/  IMAD.MOV R14, RZ, RZ, -R15 ;  /* 0x000000ffff0e7224 */ /* 0x000fc600078e0a0f */
[----:B------:R-:W-:Y:S01]  /*13b0*/  ISETP.GE.AND P2, PT, R28, UR16, PT ;  /* 0x000000101c007c0c */ /* 0x000fe2000bf46270 */
[--C-:B------:R-:W-:Y:S02]  /*13c0*/  IMAD R14, R8, R14, R27.reuse ;  /* 0x0000000e080e7224 */ /* 0x100fe400078e021b */
[----:B------:R-:W-:Y:S01]  /*13d0*/  IMAD.IADD R27, R10, 0x1, R27 ;  /* 0x000000010a1b7824 */ /* 0x000fe200078e021b */
[----:B------:R-:W-:Y:S01]  /*13e0*/  ISETP.GT.AND P2, PT, R28, -0x1, !P2 ;  /* 0xffffffff1c00780c */ /* 0x000fe20005744270 */
[----:B------:R-:W-:-:S03]  /*13f0*/  VIADD R26, R14, UR8 ;  /* 0x000000080e1a7c36 */ /* 0x000fc60008000000 */
[----:B------:R-:W-:Y:S02]  /*1400*/  IABS R29, R27 ;  /* 0x0000001b001d7213 */ /* 0x000fe40000000000 */
[----:B------:R-:W-:-:S04]  /*1410*/  ISETP.GE.AND P1, PT, R26, UR17, PT ;  /* 0x000000111a007c0c */ /* 0x000fc8000bf26270 */
[----:B------:R-:W-:-:S04]  /*1420*/  ISETP.GT.AND P1, PT, R26, -0x1, !P1 ;  /* 0xffffffff1a00780c */ /* 0x000fc80004f24270 */
[----:B------:R-:W-:Y:S01]  /*1430*/  PLOP3.LUT P1, PT, P1, P2, PT, 0x80, 0x8 ;  /* 0x000000000008781c */ /* 0x000fe20000f25070 */
[----:B------:R-:W-:-:S12]  /*1440*/  IMAD.HI.U32 R23, R20, R29, RZ ;  /* 0x0000001d14177227 */ /* 0x000fd800078e00ff */
[----:B------:R-:W0:Y:S01]  /*1450*/  @P1 LDC.64 R14, c[0x0][0x380] ;  /* 0x0000e000ff0e1b82 */ /* 0x000e220000000a00 */
[----:B------:R-:W-:-:S04]  /*1460*/  @P1 IMAD R21, R3, UR16, R28 ;  /* 0x0000001003151c24 */ /* 0x000fc8000f8e021c */
[----:B------:R-:W-:Y:S02]  /*1470*/  @P1 IMAD R21, R21, UR17, R26 ;  /* 0x0000001115151c24 */ /* 0x000fe4000f8e021a */
[----:B------:R-:W-:-:S05]  /*1480*/  IMAD R26, R23, R24, R29 ;  /* 0x00000018171a7224 */ /* 0x000fca00078e021d */
[----:B------:R-:W-:Y:S01]  /*1490*/  ISETP.GT.U32.AND P2, PT, R19, R26, PT ;  /* 0x0000001a1300720c */ /* 0x000fe20003f44070 */
[----:B------:R-:W1:Y:S01]  /*14a0*/  S2UR UR10, SR_CgaCtaId ;  /* 0x00000000000a79c3 */ /* 0x000e620000008800 */
[----:B0-----:R-:W-:-:S04]  /*14b0*/  @P1 IMAD.WIDE R14, R21, 0x4, R14 ;  /* 0x00000004150e1825 */ /* 0x001fc800078e020e */
[----:B------:R-:W-:-:S07]  /*14c0*/  HFMA2 R21, -RZ, RZ, 0, 0 ;  /* 0x00000000ff157431 */ /* 0x000fce00000001ff */
[----:B------:R-:W-:Y:S01]  /*14d0*/  @!P2 IMAD.IADD R26, R26, 0x1, -R22 ;  /* 0x000000011a1aa824 */ /* 0x000fe200078e0a16 */
[----:B------:R0:W3:Y:S04]  /*14e0*/  @P1 LDG.E R21, desc[UR12][R14.64] ;  /* 0x0000000c0e151981 */ /* 0x0000e8000c1e1900 */
[----:B------:R-:W-:Y:S01]  /*14f0*/  ISETP.GE.U32.AND P1, PT, R26, R19, PT ;  /* 0x000000131a00720c */ /* 0x000fe20003f26070 */
[----:B------:R-:W-:Y:S01]  /*1500*/  @!P2 VIADD R23, R23, 0x1 ;  /* 0x000000011717a836 */ /* 0x000fe20000000000 */
[----:B------:R-:W-:Y:S01]  /*1510*/  LOP3.LUT R26, R27, R8, RZ, 0x3c, !PT ;  /* 0x000000081b1a7212 */ /* 0x000fe200078e3cff */
[----:B------:R-:W-:Y:S02]  /*1520*/  UMOV UR9, 0x400 ;  /* 0x0000040000097882 */ /* 0x000fe40000000000 */
[----:B-1----:R-:W-:Y:S01]  /*1530*/  ULEA UR9, UR10, UR9, 0x18 ;  /* 0x000000090a097291 */ /* 0x002fe2000f8ec0ff */
[----:B------:R-:W-:-:S07]  /*1540*/  ISETP.GE.AND P5, PT, R26, RZ, PT ;  /* 0x000000ff1a00720c */ /* 0x000fce0003fa6270 */
[----:B------:R-:W-:-:S05]  /*1550*/  @P1 IADD3 R23, PT, PT, R23, 0x1, RZ ;  /* 0x0000000117171810 */ /* 0x000fca0007ffe0ff */
[----:B0-----:R-:W-:Y:S01]  /*1560*/  IMAD.MOV.U32 R14, RZ, RZ, R23 ;  /* 0x000000ffff0e7224 */ /* 0x001fe200078e0017 */
[----:B------:R-:W-:Y:S01]  /*1570*/  LEA R23, R25, UR9, 0x2 ;  /* 0x0000000919177c11 */ /* 0x000fe2000f8e10ff */
[----:B------:R-:W-:-:S03]  /*1580*/  IMAD.IADD R25, R10, 0x1, R27 ;  /* 0x000000010a197824 */ /* 0x000fc600078e021b */
[----:B------:R-:W-:Y:S02]  /*1590*/  @!P5 IADD3 R14, PT, PT, -R14, RZ, RZ ;  /* 0x000000ff0e0ed210 */ /* 0x000fe40007ffe1ff */
[----:B------:R-:W-:Y:S02]  /*15a0*/  IABS R29, R25 ;  /* 0x00000019001d7213 */ /* 0x000fe40000000000 */
[----:B------:R-:W-:-:S05]  /*15b0*/  SEL R14, R17, R14, !P4 ;  /* 0x0000000e110e7207 */ /* 0x000fca0006000000 */
[----:B------:R-:W-:-:S04]  /*15c0*/  IMAD.MOV R15, RZ, RZ, -R14 ;  /* 0x000000ffff0f7224 */ /* 0x000fc800078e0a0e */
[----:B------:R-:W-:Y:S02]  /*15d0*/  IMAD R27, R8, R15, R27 ;  /* 0x0000000f081b7224 */ /* 0x000fe400078e021b */
[----:B------:R-:W-:-:S04]  /*15e0*/  IMAD.HI.U32 R15, R20, R29, RZ ;  /* 0x0000001d140f7227 */ /* 0x000fc800078e00ff */
[----:B------:R-:W-:Y:S02]  /*15f0*/  IMAD R24, R15, R24, R29 ;  /* 0x000000180f187224 */ /* 0x000fe400078e021d */
[----:B------:R-:W-:-:S03]  /*1600*/  VIADD R27, R27, UR8 ;  /* 0x000000081b1b7c36 */ /* 0x000fc60008000000 */
[----:B------:R-:W-:-:S13]  /*1610*/  ISETP.GT.U32.AND P2, PT, R19, R24, PT ;  /* 0x000000181300720c */ /* 0x000fda0003f44070 */
[----:B------:R-:W-:Y:S01]  /*1620*/  @!P2 IMAD.IADD R24, R24, 0x1, -R22 ;  /* 0x000000011818a824 */ /* 0x000fe200078e0a16 */
[----:B------:R-:W-:Y:S02]  /*1630*/  @!P2 IADD3 R15, PT, PT, R15, 0x1, RZ ;  /* 0x000000010f0fa810 */ /* 0x000fe40007ffe0ff */
[----:B------:R-:W-:Y:S02]  /*1640*/  IADD3 R22, PT, PT, R14, UR5, RZ ;  /* 0x000000050e167c10 */ /* 0x000fe4000fffe0ff */
[----:B------:R-:W-:-:S13]  /*1650*/  ISETP.GE.U32.AND P1, PT, R24, R19, PT ;  /* 0x000000131800720c */ /* 0x000fda0003f26070 */
[----:B------:R-:W-:Y:S01]  /*1660*/  @P1 VIADD R15, R15, 0x1 ;  /* 0x000000010f0f1836 */ /* 0x000fe20000000000 */
[----:B------:R-:W-:-:S04]  /*1670*/  ISETP.GE.AND P1, PT, R27, UR17, PT ;  /* 0x000000111b007c0c */ /* 0x000fc8000bf26270 */
[----:B------:R-:W-:Y:S01]  /*1680*/  ISETP.GT.AND P1, PT, R27, -0x1, !P1 ;  /* 0xffffffff1b00780c */ /* 0x000fe20004f24270 */
[----:B--2---:R0:W-:Y:S02]  /*1690*/  STS [R23], R16 ;  /* 0x0000001017007388 */ /* 0x0041e40000000800 */
[----:B0-----:R-:W-:-:S04]  /*16a0*/  LOP3.LUT R16, R25, R8, RZ, 0x3c, !PT ;  /* 0x0000000819107212 */ /* 0x001fc800078e3cff */
[----:B------:R-:W-:-:S13]  /*16b0*/  ISETP.GE.AND P5, PT, R16, RZ, PT ;  /* 0x000000ff1000720c */ /* 0x000fda0003fa6270 */
[----:B------:R-:W-:Y:S01]  /*16c0*/  @!P5 IMAD.MOV R15, RZ, RZ, -R15 ;  /* 0x000000ffff0fd224 */ /* 0x000fe200078e0a0f */
[----:B------:R-:W-:-:S04]  /*16d0*/  ISETP.GE.AND P5, PT, R22, UR16, PT ;  /* 0x0000001016007c0c */ /* 0x000fc8000bfa6270 */
        /* <DEDUP_REMOVED lines=9> */
[----:B------:R-:W-:Y:S02]  /*1770*/  PLOP3.LUT P2, PT, P2, P4, PT, 0x80, 0x8 ;  /* 0x000000000008781c */ /* 0x000fe40001749070 */
[----:B------:R-:W-:-:S04]  /*1780*/  ISETP.GT.AND P4, PT, R22, -0x1, !P5 ;  /* 0xffffffff1600780c */ /* 0x000fc80006f84270 */
[----:B------:R-:W-:-:S07]  /*1790*/  PLOP3.LUT P1, PT, P1, P4, PT, 0x80, 0x8 ;  /* 0x000000000008781c */ /* 0x000fce0000f29070 */
[C---:B------:R-:W-:Y:S01]  /*17a0*/  @P2 IMAD R14, R3.reuse, UR16, R24 ;  /* 0x00000010030e2c24 */ /* 0x040fe2000f8e0218 */
[----:B------:R-:W0:Y:S01]  /*17b0*/  @P2 LDC.64 R16, c[0x0][0x380] ;  /* 0x0000e000ff102b82 */ /* 0x000e220000000a00 */
[----:B------:R-:W-:Y:S02]  /*17c0*/  MOV R24, RZ ;  /* 0x000000ff00187202 */ /* 0x000fe40000000f00 */
[----:B------:R-:W-:Y:S02]  /*17d0*/  @P2 IMAD R29, R14, UR17, R29 ;  /* 0x000000110e1d2c24 */ /* 0x000fe4000f8e021d */
[----:B------:R-:W-:-:S03]  /*17e0*/  @P1 IMAD R22, R3, UR16, R22 ;  /* 0x0000001003161c24 */ /* 0x000fc6000f8e0216 */
[----:B------:R-:W1:Y:S01]  /*17f0*/  @P1 LDC.64 R14, c[0x0][0x380] ;  /* 0x0000e000ff0e1b82 */ /* 0x000e620000000a00 */
[----:B------:R-:W-:Y:S02]  /*1800*/  @P1 IMAD R27, R22, UR17, R27 ;  /* 0x00000011161b1c24 */ /* 0x000fe4000f8e021b */
[----:B------:R-:W-:Y:S02]  /*1810*/  IMAD.MOV.U32 R22, RZ, RZ, RZ ;  /* 0x000000ffff167224 */ /* 0x000fe400078e00ff */
[----:B0-----:R-:W-:-:S05]  /*1820*/  @P2 IMAD.WIDE R16, R29, 0x4, R16 ;  /* 0x000000041d102825 */ /* 0x001fca00078e0210 */
[----:B------:R-:W2:Y:S01]  /*1830*/  @P2 LDG.E R24, desc[UR12][R16.64] ;  /* 0x0000000c10182981 */ /* 0x000ea2000c1e1900 */
[----:B-1----:R-:W-:-:S05]  /*1840*/  @P1 IMAD.WIDE R14, R27, 0x4, R14 ;  /* 0x000000041b0e1825 */ /* 0x002fca00078e020e */
[----:B------:R-:W4:Y:S01]  /*1850*/  @P1 LDG.E R22, desc[UR12][R14.64] ;  /* 0x0000000c0e161981 */ /* 0x000f22000c1e1900 */
[----:B------:R-:W-:-:S04]  /*1860*/  IMAD R26, R10, 0x4, R23 ;  /* 0x000000040a1a7824 */ /* 0x000fc800078e0217 */
[----:B------:R-:W-:-:S05]  /*1870*/  IMAD R27, R10, 0x4, R26 ;  /* 0x000000040a1b7824 */ /* 0x000fca00078e021a */
[----:B------:R-:W-:Y:S01]  /*1880*/  LEA R23, R10, R27, 0x2 ;  /* 0x0000001b0a177211 */ /* 0x000fe200078e10ff */
[----:B------:R-:W-:Y:S02]  /*1890*/  IMAD R28, R8, UR14, RZ ;  /* 0x0000000e081c7c24 */ /* 0x000fe4000f8e02ff */
[----:B------:R-:W-:-:S05]  /*18a0*/  IMAD.IADD R25, R10, 0x1, R25 ;  /* 0x000000010a197824 */ /* 0x000fca00078e0219 */
[----:B------:R-:W-:Y:S01]  /*18b0*/  ISETP.GE.AND P1, PT, R25, R28, PT ;  /* 0x0000001c1900720c */ /* 0x000fe20003f26270 */
[----:B---3--:R3:W-:Y:S04]  /*18c0*/  STS [R26], R21 ;  /* 0x000000151a007388 */ /* 0x0087e80000000800 */
[----:B----4-:R3:W-:Y:S04]  /*18d0*/  STS [R27], R22 ;  /* 0x000000161b007388 */ /* 0x0107e80000000800 */
[----:B--2---:R3:W-:Y:S04]  /*18e0*/  STS [R23], R24 ;  /* 0x0000001817007388 */ /* 0x0047e80000000800 */
[----:B------:R-:W-:Y:S05]  /*18f0*/  @!P1 BRA `(.L_x_115) ;  /* 0xfffffff400c89947 */ /* 0x000fea000383ffff */
.L_x_108:
[----:B------:R-:W-:Y:S05]  /*1900*/  BSYNC.RECONVERGENT B1 ;  /* 0x0000000000017941 */ /* 0x000fea0003800200 */
.L_x_107:
[----:B------:R-:W-:Y:S06]  /*1910*/  BAR.SYNC.DEFER_BLOCKING 0x0 ;  /* 0x0000000000007b1d */ /* 0x000fec0000010000 */
[----:B------:R-:W2:Y:S01]  /*1920*/  LDCU UR11, c[0x0][0x3c8] ;  /* 0x00007900ff0b77ac */ /* 0x000ea20008000800 */
[----:B------:R-:W-:Y:S01]  /*1930*/  BSSY.RECONVERGENT B0, `(.L_x_116) ;  /* 0x0000095000007945 */ /* 0x000fe20003800200 */
[----:B------:R-:W4:Y:S03]  /*1940*/  LDCU UR15, c[0x0][0x3c0] ;  /* 0x00007800ff0f77ac */ /* 0x000f260008000800 */
[----:B------:R-:W-:Y:S05]  /*1950*/  @P3 BRA `(.L_x_117) ;  /* 0x0000000800483947 */ /* 0x000fea0003800000 */
[----:B-1----:R-:W-:-:S07]  /*1960*/  IMAD.MOV.U32 R3, RZ, RZ, RZ ;  /* 0x000000ffff037224 */ /* 0x002fce00078e00ff */
.L_x_124:
[----:B------:R-:W1:Y:S01]  /*1970*/  LDCU.64 UR16, c[0x0][0x3c0] ;  /* 0x00007800ff1077ac */ /* 0x000e620008000a00 */
[--C-:B0-----:R-:W-:Y:S02]  /*1980*/  IMAD.MOV.U32 R17, RZ, RZ, R3.reuse ;  /* 0x000000ffff117224 */ /* 0x101fe400078e0003 */
[----:B------:R-:W-:Y:S01]  /*1990*/  HFMA2 R20, -RZ, RZ, 0, 0 ;  /* 0x00000000ff147431 */ /* 0x000fe200000001ff */
[----:B------:R-:W0:Y:S01]  /*19a0*/  LDCU UR9, c[0x0][0x3bc] ;  /* 0x00007780ff0977ac */ /* 0x000e220008000800 */
[----:B-1----:R-:W-:Y:S01]  /*19b0*/  MOV R14, UR16 ;  /* 0x00000010000e7c02 */ /* 0x002fe20008000f00 */
[----:B------:R-:W-:Y:S02]  /*19c0*/  IMAD R15, R18, UR17, R3 ;  /* 0x00000011120f7c24 */ /* 0x000fe4000f8e0203 */
[----:B------:R-:W-:Y:S01]  /*19d0*/  VIADD R3, R3, 0x1 ;  /* 0x0000000103037836 */ /* 0x000fe20000000000 */
[----:B------:R-:W-:Y:S01]  /*19e0*/  ISETP.GE.U32.AND P1, PT, R14, 0x8, PT ;  /* 0x000000080e00780c */ /* 0x000fe20003f26070 */
[----:B------:R-:W-:-:S03]  /*19f0*/  IMAD R16, R8, R15, RZ ;  /* 0x0000000f08107224 */ /* 0x000fc600078e02ff */
[----:B0-----:R-:W-:-:S09]  /*1a00*/  ISETP.NE.AND P2, PT, R3, UR9, PT ;  /* 0x0000000903007c0c */ /* 0x001fd2000bf45270 */
[----:B------:R-:W-:Y:S05]  /*1a10*/  @!P1 BRA `(.L_x_118) ;  /* 0x0000000000d89947 */ /* 0x000fea0003800000 */
[----:B------:R-:W0:Y:S01]  /*1a20*/  S2R R14, SR_CgaCtaId ;  /* 0x00000000000e7919 */ /* 0x000e220000008800 */
[----:B------:R-:W-:Y:S01]  /*1a30*/  MOV R19, 0x400 ;  /* 0x0000040000137802 */ /* 0x000fe20000000f00 */
[----:B------:R-:W-:Y:S01]  /*1a40*/  IMAD.MOV.U32 R20, RZ, RZ, RZ ;  /* 0x000000ffff147224 */ /* 0x000fe200078e00ff */
[----:B------:R-:W-:Y:S02]  /*1a50*/  ISETP.GE.AND P1, PT, R15, UR14, PT ;  /* 0x0000000e0f007c0c */ /* 0x000fe4000bf26270 */
[----:B0-----:R-:W-:-:S11]  /*1a60*/  LEA R19, R14, R19, 0x18 ;  /* 0x000000130e137211 */ /* 0x001fd600078ec0ff */
.L_x_119:
[----:B--23--:R-:W-:Y:S02]  /*1a70*/  IMAD R21, R13, UR11, R20 ;  /* 0x0000000b0d157c24 */ /* 0x00cfe4000f8e0214 */
[----:B----4-:R-:W-:-:S03]  /*1a80*/  IMAD.U32 R14, RZ, RZ, UR15 ;  /* 0x0000000fff0e7e24 */ /* 0x010fc6000f8e00ff */
[----:B------:R-:W-:Y:S01]  /*1a90*/  ISETP.GE.OR P4, PT, R21, R8, P1 ;  /* 0x000000081500720c */ /* 0x000fe20000f86670 */
[----:B------:R-:W-:Y:S01]  /*1aa0*/  IMAD R23, R17, R14, R20 ;  /* 0x0000000e11177224 */ /* 0x000fe200078e0214 */
[----:B------:R-:W-:Y:S01]  /*1ab0*/  IADD3 R22, PT, PT, R16, R21, RZ ;  /* 0x0000001510167210 */ /* 0x000fe20007ffe0ff */
[----:B------:R-:W-:Y:S01]  /*1ac0*/  VIADD R20, R20, 0x8 ;  /* 0x0000000814147836 */ /* 0x000fe20000000000 */
[----:B------:R-:W-:Y:S01]  /*1ad0*/  IADD3 R27, PT, PT, R21, 0x1, RZ ;  /* 0x00000001151b7810 */ /* 0x000fe20007ffe0ff */
[----:B------:R-:W-:Y:S02]  /*1ae0*/  IMAD R23, R23, 0x4, R6 ;  /* 0x0000000417177824 */ /* 0x000fe400078e0206 */
[----:B------:R-:W-:Y:S01]  /*1af0*/  IMAD R22, R22, 0x4, R19 ;  /* 0x0000000416167824 */ /* 0x000fe200078e0213 */
[----:B------:R-:W-:Y:S01]  /*1b00*/  ISETP.GE.OR P5, PT, R27, R8, P1 ;  /* 0x000000081b00720c */ /* 0x000fe20000fa6670 */
[----:B------:R-:W-:-:S04]  /*1b10*/  VIADD R27, R21, 0x2 ;  /* 0x00000002151b7836 */ /* 0x000fc80000000000 */
[----:B------:R-:W-:Y:S04]  /*1b20*/  @!P4 LDS R24, [R22] ;  /* 0x000000001618c984 */ /* 0x000fe80000000800 */
[----:B------:R-:W0:Y:S02]  /*1b30*/  @!P4 LDS R25, [R23] ;  /* 0x000000001719c984 */ /* 0x000e240000000800 */
[----:B0-----:R-:W-:Y:S01]  /*1b40*/  @!P4 FFMA R9, R24, R25, R9 ;  /* 0x000000191809c223 */ /* 0x001fe20000000009 */
[----:B------:R-:W-:Y:S01]  /*1b50*/  ISETP.GE.OR P4, PT, R27, R8, P1 ;  /* 0x000000081b00720c */ /* 0x000fe20000f86670 */
[----:B------:R-:W-:Y:S01]  /*1b60*/  @!P5 LDS R24, [R22+0x4] ;  /* 0x000004001618d984 */ /* 0x000fe20000000800 */
[----:B------:R-:W-:-:S03]  /*1b70*/  VIADD R27, R21, 0x3 ;  /* 0x00000003151b7836 */ /* 0x000fc60000000000 */
[----:B------:R-:W0:Y:S02]  /*1b80*/  @!P5 LDS R25, [R23+0x4] ;  /* 0x000004001719d984 */ /* 0x000e240000000800 */
[----:B0-----:R-:W-:Y:S01]  /*1b90*/  @!P5 FFMA R9, R24, R25, R9 ;  /* 0x000000191809d223 */ /* 0x001fe20000000009 */
[----:B------:R-:W-:-:S05]  /*1ba0*/  ISETP.GE.OR P5, PT, R27, R8, P1 ;  /* 0x000000081b00720c */ /* 0x000fca0000fa6670 */
[----:B------:R-:W-:Y:S01]  /*1bb0*/  @!P4 LDS R24, [R22+0x8] ;  /* 0x000008001618c984 */ /* 0x000fe20000000800 */
[----:B------:R-:W-:-:S03]  /*1bc0*/  IADD3 R27, PT, PT, R21, 0x4, RZ ;  /* 0x00000004151b7810 */ /* 0x000fc60007ffe0ff */
[----:B------:R-:W0:Y:S01]  /*1bd0*/  @!P4 LDS R25, [R23+0x8] ;  /* 0x000008001719c984 */ /* 0x000e220000000800 */
[-C--:B------:R-:W-:Y:S01]  /*1be0*/  ISETP.GE.OR P6, PT, R27, R8.reuse, P1 ;  /* 0x000000081b00720c */ /* 0x080fe20000fc6670 */
[----:B------:R-:W-:Y:S02]  /*1bf0*/  VIADD R27, R21, 0x5 ;  /* 0x00000005151b7836 */ /* 0x000fe40000000000 */
[----:B0-----:R-:W-:Y:S02]  /*1c00*/  @!P4 FFMA R9, R24, R25, R9 ;  /* 0x000000191809c223 */ /* 0x001fe40000000009 */
[----:B------:R-:W-:Y:S04]  /*1c10*/  @!P5 LDS R24, [R22+0xc] ;  /* 0x00000c001618d984 */ /* 0x000fe80000000800 */
[----:B------:R-:W0:Y:S02]  /*1c20*/  @!P5 LDS R25, [R23+0xc] ;  /* 0x00000c001719d984 */ /* 0x000e240000000800 */
[----:B0-----:R-:W-:Y:S01]  /*1c30*/  @!P5 FFMA R9, R24, R25, R9 ;  /* 0x000000191809d223 */ /* 0x001fe20000000009 */
[----:B------:R-:W-:Y:S01]  /*1c40*/  ISETP.GE.OR P5, PT, R27, R8, P1 ;  /* 0x000000081b00720c */ /* 0x000fe20000fa6670 */
[----:B------:R-:W-:Y:S01]  /*1c50*/  @!P6 LDS R24, [R22+0x10] ;  /* 0x000010001618e984 */ /* 0x000fe20000000800 */
[C---:B------:R-:W-:Y:S01]  /*1c60*/  VIADD R27, R21.reuse, 0x6 ;  /* 0x00000006151b7836 */ /* 0x040fe20000000000 */
[----:B------:R-:W-:-:S02]  /*1c70*/  IADD3 R21, PT, PT, R21, 0x7, RZ ;  /* 0x0000000715157810 */ /* 0x000fc40007ffe0ff */
[----:B------:R-:W0:Y:S02]  /*1c80*/  @!P6 LDS R25, [R23+0x10] ;  /* 0x000010001719e984 */ /* 0x000e240000000800 */
[----:B------:R-:W-:-:S13]  /*1c90*/  ISETP.GE.OR P4, PT, R27, R8, P1 ;  /* 0x000000081b00720c */ /* 0x000fda0000f86670 */
[----:B------:R-:W-:Y:S01]  /*1ca0*/  @!P4 LDS R26, [R22+0x18] ;  /* 0x00001800161ac984 */ /* 0x000fe20000000800 */
[----:B0-----:R-:W-:Y:S01]  /*1cb0*/  @!P6 FFMA R9, R24, R25, R9 ;  /* 0x000000191809e223 */ /* 0x001fe20000000009 */
[----:B------:R-:W-:Y:S02]  /*1cc0*/  ISETP.GE.OR P6, PT, R21, R8, P1 ;  /* 0x000000081500720c */ /* 0x000fe40000fc6670 */
[----:B------:R-:W-:Y:S04]  /*1cd0*/  @!P5 LDS R24, [R22+0x14] ;  /* 0x000014001618d984 */ /* 0x000fe80000000800 */
[----:B------:R-:W0:Y:S04]  /*1ce0*/  @!P5 LDS R21, [R23+0x14] ;  /* 0x000014001715d984 */ /* 0x000e280000000800 */
[----:B------:R-:W1:Y:S04]  /*1cf0*/  @!P4 LDS R25, [R23+0x18] ;  /* 0x000018001719c984 */ /* 0x000e680000000800 */
[----:B------:R-:W-:Y:S04]  /*1d00*/  @!P6 LDS R28, [R22+0x1c] ;  /* 0x00001c00161ce984 */ /* 0x000fe80000000800 */
[----:B------:R-:W2:Y:S01]  /*1d10*/  @!P6 LDS R27, [R23+0x1c] ;  /* 0x00001c00171be984 */ /* 0x000ea20000000800 */
[----:B0-----:R-:W-:Y:S01]  /*1d20*/  @!P5 FFMA R9, R24, R21, R9 ;  /* 0x000000151809d223 */ /* 0x001fe20000000009 */
[----:B------:R-:W-:-:S03]  /*1d30*/  ISETP.NE.AND P5, PT, R20, R0, PT ;  /* 0x000000001400720c */ /* 0x000fc60003fa5270 */
[----:B-1----:R-:W-:-:S04]  /*1d40*/  @!P4 FFMA R9, R26, R25, R9 ;  /* 0x000000191a09c223 */ /* 0x002fc80000000009 */
[----:B--2---:R-:W-:-:S06]  /*1d50*/  @!P6 FFMA R9, R28, R27, R9 ;  /* 0x0000001b1c09e223 */ /* 0x004fcc0000000009 */
[----:B------:R-:W-:Y:S05]  /*1d60*/  @P5 BRA `(.L_x_119) ;  /* 0xfffffffc00405947 */ /* 0x000fea000383ffff */
[----:B------:R-:W-:-:S07]  /*1d70*/  IMAD.MOV.U32 R20, RZ, RZ, R0 ;  /* 0x000000ffff147224 */ /* 0x000fce00078e0000 */
.L_x_118:
[----:B------:R-:W-:-:S13]  /*1d80*/  ISETP.NE.AND P1, PT, R4, RZ, PT ;  /* 0x000000ff0400720c */ /* 0x000fda0003f25270 */
[----:B------:R-:W-:Y:S05]  /*1d90*/  @!P1 BRA `(.L_x_120) ;  /* 0x0000000400349947 */ /* 0x000fea0003800000 */
[----:B------:R-:W-:Y:S02]  /*1da0*/  IADD3 R19, PT, PT, R4, -0x1, RZ ;  /* 0xffffffff04137810 */ /* 0x000fe40007ffe0ff */
[----:B------:R-:W-:Y:S02]  /*1db0*/  ISETP.NE.AND P4, PT, R2, RZ, PT ;  /* 0x000000ff0200720c */ /* 0x000fe40003f85270 */
[----:B------:R-:W-:-:S13]  /*1dc0*/  ISETP.GE.U32.AND P1, PT, R19, 0x3, PT ;  /* 0x000000031300780c */ /* 0x000fda0003f26070 */
[----:B------:R-:W-:Y:S05]  /*1dd0*/  @!P1 BRA `(.L_x_121) ;  /* 0x0000000000789947 */ /* 0x000fea0003800000 */
[----:B------:R-:W3:Y:S01]  /*1de0*/  LDCU UR9, c[0x0][0x3c8] ;  /* 0x00007900ff0977ac */ /* 0x000ee20008000800 */
[----:B------:R-:W0:Y:S01]  /*1df0*/  S2UR UR10, SR_CgaCtaId ;  /* 0x00000000000a79c3 */ /* 0x000e220000008800 */
[----:B------:R-:W-:Y:S01]  /*1e00*/  ISETP.GE.AND P1, PT, R15, UR14, PT ;  /* 0x0000000e0f007c0c */ /* 0x000fe2000bf26270 */
[----:B------:R-:W-:-:S04]  /*1e10*/  IMAD R19, R17, R14, R20 ;  /* 0x0000000e11137224 */ /* 0x000fc800078e0214 */
[----:B------:R-:W-:Y:S02]  /*1e20*/  IMAD R19, R19, 0x4, R6 ;  /* 0x0000000413137824 */ /* 0x000fe400078e0206 */
[----:B---3--:R-:W-:Y:S01]  /*1e30*/  IMAD R27, R13, UR9, R20 ;  /* 0x000000090d1b7c24 */ /* 0x008fe2000f8e0214 */
[----:B------:R-:W-:Y:S01]  /*1e40*/  UMOV UR9, 0x400 ;  /* 0x0000040000097882 */ /* 0x000fe20000000000 */
[----:B------:R-:W-:Y:S02]  /*1e50*/  IADD3 R20, PT, PT, R20, 0x4, RZ ;  /* 0x0000000414147810 */ /* 0x000fe40007ffe0ff */
[----:B------:R-:W-:Y:S01]  /*1e60*/  IMAD.IADD R21, R16, 0x1, R27 ;  /* 0x0000000110157824 */ /* 0x000fe200078e021b */
[C---:B------:R-:W-:Y:S01]  /*1e70*/  ISETP.GE.OR P5, PT, R27.reuse, R8, P1 ;  /* 0x000000081b00720c */ /* 0x040fe20000fa6670 */
[----:B0-----:R-:W-:Y:S01]  /*1e80*/  ULEA UR9, UR10, UR9, 0x18 ;  /* 0x000000090a097291 */ /* 0x001fe2000f8ec0ff */
[----:B------:R-:W-:-:S04]  /*1e90*/  IADD3 R25, PT, PT, R27, 0x1, RZ ;  /* 0x000000011b197810 */ /* 0x000fc80007ffe0ff */
[----:B------:R-:W-:Y:S01]  /*1ea0*/  ISETP.GE.OR P6, PT, R25, R8, P1 ;  /* 0x000000081900720c */ /* 0x000fe20000fc6670 */
[----:B------:R-:W-:Y:S01]  /*1eb0*/  VIADD R25, R27, 0x2 ;  /* 0x000000021b197836 */ /* 0x000fe20000000000 */
[----:B------:R-:W-:-:S05]  /*1ec0*/  LEA R21, R21, UR9, 0x2 ;  /* 0x0000000915157c11 */ /* 0x000fca000f8e10ff */
[----:B------:R-:W-:Y:S04]  /*1ed0*/  @!P5 LDS R23, [R19] ;  /* 0x000000001317d984 */ /* 0x000fe80000000800 */
[----:B------:R-:W0:Y:S02]  /*1ee0*/  @!P5 LDS R22, [R21] ;  /* 0x000000001516d984 */ /* 0x000e240000000800 */
[----:B0-----:R-:W-:Y:S01]  /*1ef0*/  @!P5 FFMA R9, R22, R23, R9 ;  /* 0x000000171609d223 */ /* 0x001fe20000000009 */
[----:B------:R-:W-:Y:S01]  /*1f00*/  VIADD R23, R27, 0x3 ;  /* 0x000000031b177836 */ /* 0x000fe20000000000 */
[-C--:B------:R-:W-:Y:S01]  /*1f10*/  ISETP.GE.OR P5, PT, R25, R8.reuse, P1 ;  /* 0x000000081900720c */ /* 0x080fe20000fa6670 */
[----:B------:R-:W-:Y:S03]  /*1f20*/  @!P6 LDS R22, [R21+0x4] ;  /* 0x000004001516e984 */ /* 0x000fe60000000800 */
[----:B------:R-:W-:-:S02]  /*1f30*/  ISETP.GE.OR P1, PT, R23, R8, P1 ;  /* 0x000000081700720c */ /* 0x000fc40000f26670 */
[----:B------:R-:W0:Y:S07]  /*1f40*/  @!P6 LDS R23, [R19+0x4] ;  /* 0x000004001317e984 */ /* 0x000e2e0000000800 */
[----:B------:R-:W-:Y:S04]  /*1f50*/  @!P5 LDS R24, [R21+0x8] ;  /* 0x000008001518d984 */ /* 0x000fe80000000800 */
[----:B------:R-:W1:Y:S04]  /*1f60*/  @!P5 LDS R25, [R19+0x8] ;  /* 0x000008001319d984 */ /* 0x000e680000000800 */
[----:B------:R-:W-:Y:S04]  /*1f70*/  @!P1 LDS R26, [R21+0xc] ;  /* 0x00000c00151a9984 */ /* 0x000fe80000000800 */
[----:B------:R-:W3:Y:S01]  /*1f80*/  @!P1 LDS R27, [R19+0xc] ;  /* 0x00000c00131b9984 */ /* 0x000ee20000000800 */
[----:B0-----:R-:W-:-:S04]  /*1f90*/  @!P6 FFMA R9, R22, R23, R9 ;  /* 0x000000171609e223 */ /* 0x001fc80000000009 */
[----:B-1----:R-:W-:-:S04]  /*1fa0*/  @!P5 FFMA R9, R24, R25, R9 ;  /* 0x000000191809d223 */ /* 0x002fc80000000009 */
[----:B---3--:R-:W-:-:S07]  /*1fb0*/  @!P1 FFMA R9, R26, R27, R9 ;  /* 0x0000001b1a099223 */ /* 0x008fce0000000009 */
.L_x_121:
[----:B------:R-:W-:Y:S04]  /*1fc0*/  BSSY.RECONVERGENT B1, `(.L_x_120) ;  /* 0x000002a000017945 */ /* 0x000fe80003800200 */
        /* <DEDUP_REMOVED lines=8> */
[----:B---3--:R-:W-:-:S05]  /*2050*/  IMAD R23, R17, R14, R20 ;  /* 0x0000000e11177224 */ /* 0x008fca00078e0214 */
[----:B------:R-:W-:Y:S01]  /*2060*/  LEA R25, R23, R6, 0x2 ;  /* 0x0000000617197211 */ /* 0x000fe200078e10ff */
[----:B0-----:R-:W-:Y:S01]  /*2070*/  IMAD R21, R13, UR9, R20 ;  /* 0x000000090d157c24 */ /* 0x001fe2000f8e0214 */
[----:B------:R-:W-:Y:S01]  /*2080*/  UMOV UR9, 0x400 ;  /* 0x0000040000097882 */ /* 0x000fe20000000000 */
[----:B------:R-:W-:Y:S02]  /*2090*/  VIADD R20, R20, 0x2 ;  /* 0x0000000214147836 */ /* 0x000fe40000000000 */
[C---:B------:R-:W-:Y:S01]  /*20a0*/  VIADD R19, R21.reuse, 0x1 ;  /* 0x0000000115137836 */ /* 0x040fe20000000000 */
[----:B------:R-:W-:Y:S01]  /*20b0*/  ISETP.GE.OR P5, PT, R21, R8, P1 ;  /* 0x000000081500720c */ /* 0x000fe20000fa6670 */
[----:B-1----:R-:W-:-:S03]  /*20c0*/  ULEA UR9, UR10, UR9, 0x18 ;  /* 0x000000090a097291 */ /* 0x002fc6000f8ec0ff */
[----:B------:R-:W-:Y:S01]  /*20d0*/  ISETP.GE.OR P1, PT, R19, R8, P1 ;  /* 0x000000081300720c */ /* 0x000fe20000f26670 */
[----:B------:R-:W-:-:S05]  /*20e0*/  IMAD.IADD R19, R16, 0x1, R21 ;  /* 0x0000000110137824 */ /* 0x000fca00078e0215 */
[----:B------:R-:W-:-:S03]  /*20f0*/  LEA R23, R19, UR9, 0x2 ;  /* 0x0000000913177c11 */ /* 0x000fc6000f8e10ff */
[----:B------:R-:W-:Y:S04]  /*2100*/  @!P5 LDS R19, [R25] ;  /* 0x000000001913d984 */ /* 0x000fe80000000800 */
[----:B------:R-:W0:Y:S04]  /*2110*/  @!P5 LDS R22, [R23] ;  /* 0x000000001716d984 */ /* 0x000e280000000800 */
[----:B------:R-:W-:Y:S04]  /*2120*/  @!P1 LDS R24, [R23+0x4] ;  /* 0x0000040017189984 */ /* 0x000fe80000000800 */
[----:B------:R-:W1:Y:S01]  /*2130*/  @!P1 LDS R21, [R25+0x4] ;  /* 0x0000040019159984 */ /* 0x000e620000000800 */
[----:B0-----:R-:W-:-:S04]  /*2140*/  @!P5 FFMA R9, R22, R19, R9 ;  /* 0x000000131609d223 */ /* 0x001fc80000000009 */
[----:B-1----:R-:W-:-:S07]  /*2150*/  @!P1 FFMA R9, R24, R21, R9 ;  /* 0x0000001518099223 */ /* 0x002fce0000000009 */
.L_x_123:
[----:B------:R-:W-:Y:S05]  /*2160*/  @P4 BRA `(.L_x_122) ;  /* 0x00000000003c4947 */ /* 0x000fea0003800000 */
[----:B------:R-:W0:Y:S02]  /*2170*/  LDCU UR9, c[0x0][0x3c8] ;  /* 0x00007900ff0977ac */ /* 0x000e240008000800 */
[----:B0-----:R-:W-:-:S05]  /*2180*/  IMAD R19, R13, UR9, R20 ;  /* 0x000000090d137c24 */ /* 0x001fca000f8e0214 */
[----:B------:R-:W-:-:S04]  /*2190*/  ISETP.GE.AND P1, PT, R19, R8, PT ;  /* 0x000000081300720c */ /* 0x000fc80003f26270 */
[----:B------:R-:W-:-:S13]  /*21a0*/  ISETP.GE.OR P1, PT, R15, UR14, P1 ;  /* 0x0000000e0f007c0c */ /* 0x000fda0008f26670 */
[----:B------:R-:W-:Y:S05]  /*21b0*/  @P1 BRA `(.L_x_122) ;  /* 0x0000000000281947 */ /* 0x000fea0003800000 */
[----:B------:R-:W0:Y:S01]  /*21c0*/  S2UR UR10, SR_CgaCtaId ;  /* 0x00000000000a79c3 */ /* 0x000e220000008800 */
[----:B------:R-:W-:Y:S01]  /*21d0*/  UMOV UR9, 0x400 ;  /* 0x0000040000097882 */ /* 0x000fe20000000000 */
[----:B------:R-:W-:Y:S02]  /*21e0*/  IMAD R15, R17, R14, R20 ;  /* 0x0000000e110f7224 */ /* 0x000fe400078e0214 */
[----:B------:R-:W-:-:S03]  /*21f0*/  IMAD.IADD R16, R16, 0x1, R19 ;  /* 0x0000000110107824 */ /* 0x000fc600078e0213 */
[----:B------:R-:W-:-:S06]  /*2200*/  LEA R15, R15, R6, 0x2 ;  /* 0x000000060f0f7211 */ /* 0x000fcc00078e10ff */
[----:B------:R-:W-:Y:S01]  /*2210*/  LDS R15, [R15] ;  /* 0x000000000f0f7984 */ /* 0x000fe20000000800 */
[----:B0-----:R-:W-:-:S06]  /*2220*/  ULEA UR9, UR10, UR9, 0x18 ;  /* 0x000000090a097291 */ /* 0x001fcc000f8ec0ff */
[----:B------:R-:W-:-:S06]  /*2230*/  LEA R16, R16, UR9, 0x2 ;  /* 0x0000000910107c11 */ /* 0x000fcc000f8e10ff */
[----:B------:R-:W0:Y:S02]  /*2240*/  LDS R16, [R16] ;  /* 0x0000000010107984 */ /* 0x000e240000000800 */
[----:B0-----:R-:W-:-:S07]  /*2250*/  FFMA R9, R16, R15, R9 ;  /* 0x0000000f10097223 */ /* 0x001fce0000000009 */
.L_x_122:
[----:B--2-4-:R-:W-:Y:S05]  /*2260*/  BSYNC.RECONVERGENT B1 ;  /* 0x0000000000017941 */ /* 0x014fea0003800200 */
.L_x_120:
[----:B------:R-:W-:Y:S05]  /*2270*/  @P2 BRA `(.L_x_124) ;  /* 0xfffffff400bc2947 */ /* 0x000fea000383ffff */
.L_x_117:
[----:B--2-4-:R-:W-:Y:S05]  /*2280*/  BSYNC.RECONVERGENT B0 ;  /* 0x0000000000007941 */ /* 0x014fea0003800200 */
.L_x_116:
[----:B------:R-:W2:Y:S01]  /*2290*/  LDCU UR9, c[0x0][0x3a4] ;  /* 0x00007480ff0977ac */ /* 0x000ea20008000800 */
[----:B------:R-:W-:-:S04]  /*22a0*/  UIADD3 UR4, UPT, UPT, UR4, 0x1, URZ ;  /* 0x0000000104047890 */ /* 0x000fc8000fffe0ff */
[----:B--2---:R-:W-:Y:S01]  /*22b0*/  UISETP.NE.AND UP0, UPT, UR4, UR9, UPT ;  /* 0x000000090400728c */ /* 0x004fe2000bf05270 */
[----:B------:R-:W-:Y:S08]  /*22c0*/  BAR.SYNC.DEFER_BLOCKING 0x0 ;  /* 0x0000000000007b1d */ /* 0x000ff00000010000 */
[----:B------:R-:W-:Y:S05]  /*22d0*/  BRA.U UP0, `(.L_x_125) ;  /* 0xffffffe100b87547 */ /* 0x000fea000b83ffff */
.L_x_103:
[----:B0-----:R-:W-:Y:S05]  /*22e0*/  @P0 EXIT ;  /* 0x000000000000094d */ /* 0x001fea0003800000 */
[----:B------:R-:W0:Y:S01]  /*22f0*/  LDCU.64 UR4, c[0x0][0x390] ;  /* 0x00007200ff0477ac */ /* 0x000e220008000a00 */
[----:B-1----:R-:W1:Y:S01]  /*2300*/  LDC.64 R2, c[0x0][0x398] ;  /* 0x0000e600ff027b82 */ /* 0x002e620000000a00 */
[----:B------:R-:W2:Y:S01]  /*2310*/  LDCU UR8, c[0x0][0x3b8] ;  /* 0x00007700ff0877ac */ /* 0x000ea20008000800 */
[----:B0-----:R-:W-:-:S04]  /*2320*/  UISETP.NE.U32.AND UP0, UPT, UR4, URZ, UPT ;  /* 0x000000ff0400728c */ /* 0x001fc8000bf05070 */
[----:B------:R-:W-:-:S06]  /*2330*/  UISETP.NE.AND.EX UP0, UPT, UR5, URZ, UPT, UP0 ;  /* 0x000000ff0500728c */ /* 0x000fcc000bf05300 */
[----:B------:R-:W-:-:S05]  /*2340*/  PLOP3.LUT P0, PT, PT, PT, UP0, 0x80, 0x8 ;  /* 0x000000000008781c */ /* 0x000fca0003f0f008 */
[----:B------:R-:W0:Y:S02]  /*2350*/  @UP0 LDCU.64 UR4, c[0x0][0x390] ;  /* 0x00007200ff0407ac */ /* 0x000e240008000a00 */
[----:B0-----:R-:W-:-:S06]  /*2360*/  @UP0 UIMAD.WIDE.U32 UR4, UR7, 0x4, UR4 ;  /* 0x00000004070408a5 */ /* 0x001fcc000f8e0004 */
[----:B------:R-:W-:Y:S02]  /*2370*/  IMAD.U32 R4, RZ, RZ, UR4 ;  /* 0x00000004ff047e24 */ /* 0x000fe4000f8e00ff */
[----:B------:R-:W-:-:S03]  /*2380*/  IMAD.U32 R5, RZ, RZ, UR5 ;  /* 0x00000005ff057e24 */ /* 0x000fc6000f8e00ff */
[----:B------:R-:W0:Y:S02]  /*2390*/  LDCU.64 UR4, c[0x0][0x3b0] ;  /* 0x00007600ff0477ac */ /* 0x000e240008000a00 */
[----:B------:R-:W4:Y:S01]  /*23a0*/  @P0 LDG.E R4, desc[UR12][R4.64] ;  /* 0x0000000c04040981 */ /* 0x000f22000c1e1900 */
[----:B------:R-:W-:Y:S02]  /*23b0*/  PLOP3.LUT P0, PT, PT, PT, UP0, 0x80, 0x8 ;  /* 0x000000000008781c */ /* 0x000fe40003f0f008 */
[----:B------:R-:W-:Y:S01]  /*23c0*/  PLOP3.LUT P1, PT, PT, PT, UP0, 0x80, 0x8 ;  /* 0x000000000008781c */ /* 0x000fe20003f2f008 */
[----:B0-----:R-:W-:Y:S01]  /*23d0*/  UIMAD UR4, UR6, UR4, UR7 ;  /* 0x00000004060472a4 */ /* 0x001fe2000f8e0207 */
[----:B------:R-:W-:-:S05]  /*23e0*/  MOV R7, UR5 ;  /* 0x0000000500077c02 */ /* 0x000fca0008000f00 */
[----:B------:R-:W-:-:S04]  /*23f0*/  IMAD R12, R7, UR4, R12 ;  /* 0x00000004070c7c24 */ /* 0x000fc8000f8e020c */
[----:B--2---:R-:W-:-:S04]  /*2400*/  IMAD R11, R12, UR8, R11 ;  /* 0x000000080c0b7c24 */ /* 0x004fc8000f8e020b */
[----:B-1----:R-:W-:-:S04]  /*2410*/  IMAD.WIDE R2, R11, 0x4, R2 ;  /* 0x000000040b027825 */ /* 0x002fc800078e0202 */
[----:B----4-:R-:W-:-:S04]  /*2420*/  @P0 FADD R4, R4, R9 ;  /* 0x0000000904040221 */ /* 0x010fc80000000000 */
[----:B------:R-:W-:-:S05]  /*2430*/  @P1 IMAD.MOV.U32 R9, RZ, RZ, R4 ;  /* 0x000000ffff091224 */ /* 0x000fca00078e0004 */
[----:B------:R-:W-:Y:S01]  /*2440*/  STG.E desc[UR12][R2.64], R9 ;  /* 0x0000000902007986 */ /* 0x000fe2000c10190c */
[----:B------:R-:W-:Y:S05]  /*2450*/  EXIT ;  /* 0x000000000000794d */ /* 0x000fea0003800000 */
.L_x_126:
        /* <DEDUP_REMOVED lines=10> */
.L_x_130:


//--------------------- .nv.shared.depthwise_separable_conv2d_fused_f64 --------------------------
	.section	.nv.shared.depthwise_separable_conv2d_fused_f64,"aw",@nobits
	.sectionflags	@""
	.align	16
	.zero		1024


//--------------------- .nv.shared.reserved.0     --------------------------
	.section	.nv.shared.reserved.0,"aw",@nobits
	.weak		__nv_reservedSMEM_offset_0_alias
	.size		__nv_reservedSMEM_offset_0_alias, 0, 64
	.other		__nv_reservedSMEM_offset_0_alias,@"STO_CUDA_RESERVED_SHARED STV_DEFAULT"
__nv_reservedSMEM_offset_0_alias:
	.zero		0
	.zero		64


//--------------------- .nv.shared.conv2d_forward_f64 --------------------------
	.section	.nv.shared.conv2d_forward_f64,"aw",@nobits
	.sectionflags	@""
	.align	16
	.zero		1024


//--------------------- .nv.shared.depthwise_separable_conv2d_fused --------------------------
	.section	.nv.shared.depthwise_separable_conv2d_fused,"aw",@nobits
	.sectionflags	@""
	.align	16
	.zero		1024


//--------------------- .nv.shared.conv2d_forward --------------------------
	.section	.nv.shared.conv2d_forward,"aw",@nobits
	.sectionflags	@""
	.align	16
	.zero		1024


//--------------------- .nv.constant0.depthwise_separable_conv2d_fused_f64 --------------------------
	.section	.nv.constant0.depthwise_separable_conv2d_fused_f64,"a",@progbits
	.sectionflags	@""
	.align	4
.nv.constant0.depthwise_separable_conv2d_fused_f64:
	.zero		988


//--------------------- .nv.constant0.conv2d_forward_f64 --------------------------
	.section	.nv.constant0.conv2d_forward_f64,"a",@progbits
	.sectionflags	@""
	.align	4
.nv.constant0.conv2d_forward_f64:
	.zero		980


//--------------------- .nv.constant0.depthwise_separable_conv2d_fused --------------------------
	.section	.nv.constant0.depthwise_separable_conv2d_fused,"a",@progbits
	.sectionflags	@""
	.align	4
.nv.constant0.depthwise_separable_conv2d_fused:
	.zero		988


//--------------------- .nv.constant0.conv2d_forward --------------------------
	.section	.nv.constant0.conv2d_forward,"a",@progbits
	.sectionflags	@""
	.align	4
.nv.constant0.conv2d_forward:
	.zero		980


//--------------------- SYMBOLS --------------------------

	.type		.nv.reservedSmem.offset0,@object
	.size		.nv.reservedSmem.offset0,0x4
	.type		.nv.reservedSmem.cap,@object
	.size		.nv.reservedSmem.cap,0x4
